def matmul_kernel(
    a_ptr,
    b_ptr,
    c_ptr,
    M,
    N,
    K,
    stride_am,
    stride_ak,
    stride_bk,
    stride_bn,
    stride_cm,
    stride_cn,
    BLOCK_M: tl.constexpr,
    BLOCK_N: tl.constexpr,
    BLOCK_K: tl.constexpr,
    GROUP_M: tl.constexpr,
):
    pid = tl.program_id(axis=0)
    num_pid_m = tl.cdiv(M, BLOCK_M)
    num_pid_n = tl.cdiv(N, BLOCK_N)
    num_pid_in_group = GROUP_M * num_pid_n
    group_id = pid // num_pid_in_group
    first_pid_m = group_id * GROUP_M
    group_size_m = min(num_pid_m - first_pid_m, GROUP_M)
    pid_m = first_pid_m + ((pid % num_pid_in_group) % group_size_m)
    pid_n = (pid % num_pid_in_group) // group_size_m

    offs_am = (pid_m * BLOCK_M + tl.arange(0, BLOCK_M)) % M
    offs_bn = (pid_n * BLOCK_N + tl.arange(0, BLOCK_N)) % N
    offs_k = tl.arange(0, BLOCK_K)
    a_ptrs = a_ptr + offs_am[:, None] * stride_am + offs_k[None, :] * stride_ak
    b_ptrs = b_ptr + offs_k[:, None] * stride_bk + offs_bn[None, :] * stride_bn

    acc = tl.zeros((BLOCK_M, BLOCK_N), dtype=tl.float32)
    for kk in range(0, tl.cdiv(K, BLOCK_K)):
        a = tl.load(a_ptrs, mask=offs_k[None, :] < K - kk * BLOCK_K, other=0.0)
        b = tl.load(b_ptrs, mask=offs_k[:, None] < K - kk * BLOCK_K, other=0.0)
        acc = tl.dot(a, b, acc)
        a_ptrs += BLOCK_K * stride_ak
        b_ptrs += BLOCK_K * stride_bk

    c = acc.to(c_ptr.dtype.element_ty)
    offs_cm = pid_m * BLOCK_M + tl.arange(0, BLOCK_M)
    offs_cn = pid_n * BLOCK_N + tl.arange(0, BLOCK_N)
    c_ptrs = c_ptr + offs_cm[:, None] * stride_cm + offs_cn[None, :] * stride_cn
    mask = (offs_cm[:, None] < M) & (offs_cn[None, :] < N)
    tl.store(c_ptrs, c, mask=mask)

# config = {"BLOCK_K": 128, "BLOCK_M": 128, "BLOCK_N": 128, "GROUP_M": 8, "arch": "sm_100", "dtype": "bf16", "num_ctas": 1, "num_stages": 3, "num_warps": 8}
# arch = sm_100


// ===== COMPILED SASS (sm_100a) =====

	.target	sm_100a

	.elftype	@"ET_EXEC"


//--------------------- .note.nv.tkinfo           --------------------------
	.section	.note.nv.tkinfo,"",@"SHT_NOTE"
	.sectionflags	@"SHF_NOTE_NV_TKINFO"
	.tkinfo
        /*0018*/ 	.word	0x00000081
        /*0030*/ 	.string	""
        /*0030*/ 	.string	"ptxas-blackwell"
        /*0030*/ 	.string	"Cuda compilation tools, release 12.9, V12.9.86"
        /*0030*/ 	.string	"Build cuda_12.9.r12.9/compiler.36037853_0"
        /*0030*/ 	.string	"-v  -suppress-debug-info  -lineinfo  -arch sm_100a "



//--------------------- .note.nv.cuver            --------------------------
	.section	.note.nv.cuver,"",@"SHT_NOTE"
	.sectionflags	@"SHF_NOTE_NV_CUVER"
        /*0018*/ 	.short	0x0001
        /*001a*/ 	.short	0x0064
        /*001c*/ 	.short	0x0001
        /*001e*/ 	.short	0x0000
        /*0020*/ 	.short	0x0001
        /*0022*/ 	.short	0x0000


//--------------------- .nv.info                  --------------------------
	.section	.nv.info,"",@"SHT_CUDA_INFO"
	.align	4


	//----- nvinfo : EIATTR_REGCOUNT
	.align		4
        /*0000*/ 	.byte	0x04, 0x2f
        /*0002*/ 	.short	(.L_4 - .L_3)
	.align		4
.L_3:
        /*0004*/ 	.word	index@(matmul_kernel)
        /*0008*/ 	.word	0x00000080


	//----- nvinfo : EIATTR_FRAME_SIZE
	.align		4
.L_4:
        /*000c*/ 	.byte	0x04, 0x11
        /*000e*/ 	.short	(.L_6 - .L_5)
	.align		4
.L_5:
        /*0010*/ 	.word	index@($__internal_2_$__cuda_sm10x_tcgen05_guardrail_trap_unallocated_columns_being_dealloced)
        /*0014*/ 	.word	0x00000900


	//----- nvinfo : EIATTR_FRAME_SIZE
	.align		4
.L_6:
        /*0018*/ 	.byte	0x04, 0x11
        /*001a*/ 	.short	(.L_8 - .L_7)
	.align		4
.L_7:
        /*001c*/ 	.word	index@($__internal_1_$__cuda_sm10x_tcgen05_guardrail_trap_phase_invalid_during_alloc)
        /*0020*/ 	.word	0x00000900


	//----- nvinfo : EIATTR_FRAME_SIZE
	.align		4
.L_8:
        /*0024*/ 	.byte	0x04, 0x11
        /*0026*/ 	.short	(.L_10 - .L_9)
	.align		4
.L_9:
        /*0028*/ 	.word	index@($__internal_0_$__cuda_sm10x_tcgen05_guardrail_trap_col_being_dealloced_not_returned_by_alloc)
        /*002c*/ 	.word	0x00000900


	//----- nvinfo : EIATTR_FRAME_SIZE
	.align		4
.L_10:
        /*0030*/ 	.byte	0x04, 0x11
        /*0032*/ 	.short	(.L_12 - .L_11)
	.align		4
.L_11:
        /*0034*/ 	.word	index@(matmul_kernel)
        /*0038*/ 	.word	0x00000900


	//----- nvinfo : EIATTR_MIN_STACK_SIZE
	.align		4
.L_12:
        /*003c*/ 	.byte	0x04, 0x12
        /*003e*/ 	.short	(.L_14 - .L_13)
	.align		4
.L_13:
        /*0040*/ 	.word	index@(matmul_kernel)
        /*0044*/ 	.word	0x00000900
.L_14:


//--------------------- .nv.info.matmul_kernel    --------------------------
	.section	.nv.info.matmul_kernel,"",@"SHT_CUDA_INFO"
	.sectionflags	@""
	.align	4


	//----- nvinfo : EIATTR_CUDA_API_VERSION
	.align		4
        /*0000*/ 	.byte	0x04, 0x37
        /*0002*/ 	.short	(.L_16 - .L_15)
.L_15:
        /*0004*/ 	.word	0x00000081


	//----- nvinfo : EIATTR_KPARAM_INFO
	.align		4
.L_16:
        /*0008*/ 	.byte	0x04, 0x17
        /*000a*/ 	.short	(.L_18 - .L_17)
.L_17:
        /*000c*/ 	.word	0x00000000
        /*0010*/ 	.short	0x000d
        /*0012*/ 	.short	0x0048
        /*0014*/ 	.byte	0x00, 0xf4, 0x21, 0x00


	//----- nvinfo : EIATTR_KPARAM_INFO
	.align		4
.L_18:
        /*0018*/ 	.byte	0x04, 0x17
        /*001a*/ 	.short	(.L_20 - .L_19)
.L_19:
        /*001c*/ 	.word	0x00000000
        /*0020*/ 	.short	0x000c
        /*0022*/ 	.short	0x0040
        /*0024*/ 	.byte	0x00, 0xf4, 0x21, 0x00


	//----- nvinfo : EIATTR_KPARAM_INFO
	.align		4
.L_20:
        /*0028*/ 	.byte	0x04, 0x17
        /*002a*/ 	.short	(.L_22 - .L_21)
.L_21:
        /*002c*/ 	.word	0x00000000
        /*0030*/ 	.short	0x000b
        /*0032*/ 	.short	0x0038
        /*0034*/ 	.byte	0x00, 0xf0, 0x11, 0x00


	//----- nvinfo : EIATTR_KPARAM_INFO
	.align		4
.L_22:
        /*0038*/ 	.byte	0x04, 0x17
        /*003a*/ 	.short	(.L_24 - .L_23)
.L_23:
        /*003c*/ 	.word	0x00000000
        /*0040*/ 	.short	0x000a
        /*0042*/ 	.short	0x0034
        /*0044*/ 	.byte	0x00, 0xf0, 0x11, 0x00


	//----- nvinfo : EIATTR_KPARAM_INFO
	.align		4
.L_24:
        /*0048*/ 	.byte	0x04, 0x17
        /*004a*/ 	.short	(.L_26 - .L_25)
.L_25:
        /*004c*/ 	.word	0x00000000
        /*0050*/ 	.short	0x0009
        /*0052*/ 	.short	0x0030
        /*0054*/ 	.byte	0x00, 0xf0, 0x11, 0x00


	//----- nvinfo : EIATTR_KPARAM_INFO
	.align		4
.L_26:
        /*0058*/ 	.byte	0x04, 0x17
        /*005a*/ 	.short	(.L_28 - .L_27)
.L_27:
        /*005c*/ 	.word	0x00000000
        /*0060*/ 	.short	0x0008
        /*0062*/ 	.short	0x002c
        /*0064*/ 	.byte	0x00, 0xf0, 0x11, 0x00


	//----- nvinfo : EIATTR_KPARAM_INFO
	.align		4
.L_28:
        /*0068*/ 	.byte	0x04, 0x17
        /*006a*/ 	.short	(.L_30 - .L_29)
.L_29:
        /*006c*/ 	.word	0x00000000
        /*0070*/ 	.short	0x0007
        /*0072*/ 	.short	0x0028
        /*0074*/ 	.byte	0x00, 0xf0, 0x11, 0x00


	//----- nvinfo : EIATTR_KPARAM_INFO
	.align		4
.L_30:
        /*0078*/ 	.byte	0x04, 0x17
        /*007a*/ 	.short	(.L_32 - .L_31)
.L_31:
        /*007c*/ 	.word	0x00000000
        /*0080*/ 	.short	0x0006
        /*0082*/ 	.short	0x0024
        /*0084*/ 	.byte	0x00, 0xf0, 0x11, 0x00


	//----- nvinfo : EIATTR_KPARAM_INFO
	.align		4
.L_32:
        /*0088*/ 	.byte	0x04, 0x17
        /*008a*/ 	.short	(.L_34 - .L_33)
.L_33:
        /*008c*/ 	.word	0x00000000
        /*0090*/ 	.short	0x0005
        /*0092*/ 	.short	0x0020
        /*0094*/ 	.byte	0x00, 0xf0, 0x11, 0x00


	//----- nvinfo : EIATTR_KPARAM_INFO
	.align		4
.L_34:
        /*0098*/ 	.byte	0x04, 0x17
        /*009a*/ 	.short	(.L_36 - .L_35)
.L_35:
        /*009c*/ 	.word	0x00000000
        /*00a0*/ 	.short	0x0004
        /*00a2*/ 	.short	0x001c
        /*00a4*/ 	.byte	0x00, 0xf0, 0x11, 0x00


	//----- nvinfo : EIATTR_KPARAM_INFO
	.align		4
.L_36:
        /*00a8*/ 	.byte	0x04, 0x17
        /*00aa*/ 	.short	(.L_38 - .L_37)
.L_37:
        /*00ac*/ 	.word	0x00000000
        /*00b0*/ 	.short	0x0003
        /*00b2*/ 	.short	0x0018
        /*00b4*/ 	.byte	0x00, 0xf0, 0x11, 0x00


	//----- nvinfo : EIATTR_KPARAM_INFO
	.align		4
.L_38:
        /*00b8*/ 	.byte	0x04, 0x17
        /*00ba*/ 	.short	(.L_40 - .L_39)
.L_39:
        /*00bc*/ 	.word	0x00000000
        /*00c0*/ 	.short	0x0002
        /*00c2*/ 	.short	0x0010
        /*00c4*/ 	.byte	0x00, 0xf4, 0x21, 0x00


	//----- nvinfo : EIATTR_KPARAM_INFO
	.align		4
.L_40:
        /*00c8*/ 	.byte	0x04, 0x17
        /*00ca*/ 	.short	(.L_42 - .L_41)
.L_41:
        /*00cc*/ 	.word	0x00000000
        /*00d0*/ 	.short	0x0001
        /*00d2*/ 	.short	0x0008
        /*00d4*/ 	.byte	0x00, 0xf4, 0x21, 0x00


	//----- nvinfo : EIATTR_KPARAM_INFO
	.align		4
.L_42:
        /*00d8*/ 	.byte	0x04, 0x17
        /*00da*/ 	.short	(.L_44 - .L_43)
.L_43:
        /*00dc*/ 	.word	0x00000000
        /*00e0*/ 	.short	0x0000
        /*00e2*/ 	.short	0x0000
        /*00e4*/ 	.byte	0x00, 0xf4, 0x21, 0x00


	//----- nvinfo : EIATTR_AT_ENTRY_FRAGMENTS
	.align		4
.L_44:
        /*00e8*/ 	.byte	0x04, 0x4f
        /*00ea*/ 	.short	(.L_46 - .L_45)


	//   ....[0]....
.L_45:
        /*00ec*/ 	.word	0x00000004


	//----- nvinfo : EIATTR_RESERVED_SMEM_USED
	.align		4
.L_46:
        /*00f0*/ 	.byte	0x01, 0x41
	.zero		2


	//----- nvinfo : EIATTR_SPARSE_MMA_MASK
	.align		4
        /*00f4*/ 	.byte	0x03, 0x50
        /*00f6*/ 	.short	0x0000


	//----- nvinfo : EIATTR_TCGEN05_1CTA_USED
	.align		4
        /*00f8*/ 	.byte	0x01, 0x51
	.zero		2


	//----- nvinfo : EIATTR_MAXREG_COUNT
	.align		4
        /*00fc*/ 	.byte	0x03, 0x1b
        /*00fe*/ 	.short	0x00ff


	//----- nvinfo : EIATTR_NUM_BARRIERS
	.align		4
        /*0100*/ 	.byte	0x02, 0x4c
        /*0102*/ 	.byte	0x01
	.zero		1


	//----- nvinfo : EIATTR_ANNOTATIONS
	.align		4
        /*0104*/ 	.byte	0x04, 0x55
        /*0106*/ 	.short	(.L_48 - .L_47)


	//   ....[0]....
.L_47:
        /*0108*/ 	.word	0x00000001
        /*010c*/ 	.byte	0x90, 0x09, 0x00, 0x00, 0x01, 0x00, 0x00, 0x00, 0xf0, 0x09, 0x00, 0x00, 0x01, 0x00, 0x00, 0x00
        /* <DEDUP_REMOVED lines=718> */
        /*2dfc*/ 	.byte	0x90, 0x45, 0x01, 0x00


	//----- nvinfo : EIATTR_INT_WARP_WIDE_INSTR_OFFSETS
	.align		4
.L_48:
        /*2e00*/ 	.byte	0x04, 0x31
        /*2e02*/ 	.short	(.L_50 - .L_49)


	//   ....[0]....
.L_49:
        /*2e04*/ 	.word	0x000042c0


	//   ....[1]....
        /*2e08*/ 	.word	0x00004340


	//   ....[2]....
        /*2e0c*/ 	.word	0x00006fc0


	//   ....[3]....
        /*2e10*/ 	.word	0x00014470


	//   ....[4]....
        /*2e14*/ 	.word	0x000144c0


	//----- nvinfo : EIATTR_COOP_GROUP_MASK_REGIDS
	.align		4
.L_50:
        /*2e18*/ 	.byte	0x04, 0x29
        /*2e1a*/ 	.short	(.L_52 - .L_51)


	//   ....[0]....
.L_51:
        /*2e1c*/ 	.word	0xffffffff


	//   ....[1]....
        /*2e20*/ 	.word	0xffffffff


	//   ....[2]....
        /*2e24*/ 	.word	0xffffffff


	//   ....[3]....
        /*2e28*/ 	.word	0xffffffff


	//----- nvinfo : EIATTR_COOP_GROUP_INSTR_OFFSETS
	.align		4
.L_52:
        /*2e2c*/ 	.byte	0x04, 0x28
        /*2e2e*/ 	.short	(.L_54 - .L_53)


	//   ....[0]....
.L_53:
        /*2e30*/ 	.word	0x00000080


	//   ....[1]....
        /*2e34*/ 	.word	0x00000340


	//   ....[2]....
        /*2e38*/ 	.word	0x00014300


	//   ....[3]....
        /*2e3c*/ 	.word	0x00014570


	//----- nvinfo : EIATTR_VRC_CTA_INIT_COUNT
	.align		4
.L_54:
        /*2e40*/ 	.byte	0x02, 0x4a
        /*2e42*/ 	.byte	0x80
	.zero		1


	//----- nvinfo : EIATTR_MBARRIER_INSTR_OFFSETS
	.align		4
        /*2e44*/ 	.byte	0x04, 0x39
        /*2e46*/ 	.short	(.L_56 - .L_55)


	//   ....[0]....
.L_55:
        /*2e48*/ 	.word	0x00004510
        /*2e4c*/ 	.word	0x000000ff
        /*2e50*/ 	.word	0x00000000
        /*2e54*/ 	.short	0x0100
        /*2e56*/ 	.byte	0x0c
	.zero		1


	//   ....[1]....
        /*2e58*/ 	.word	0x00006fd0
        /*2e5c*/ 	.word	0x000000ff
        /*2e60*/ 	.word	0x00020008
        /*2e64*/ 	.short	0x0100
        /*2e66*/ 	.byte	0x0a
	.zero		1


	//   ....[2]....
        /*2e68*/ 	.word	0x0000c5e0
        /*2e6c*/ 	.word	0x000000ff
        /*2e70*/ 	.word	0x00000000
        /*2e74*/ 	.short	0x010a
        /*2e76*/ 	.byte	0x0c
	.zero		1


	//   ....[3]....
        /*2e78*/ 	.word	0x000123e0
        /*2e7c*/ 	.word	0x000000ff
        /*2e80*/ 	.word	0x00000000
        /*2e84*/ 	.short	0x010a
        /*2e86*/ 	.byte	0x0c
	.zero		1


	//   ....[4]....
        /*2e88*/ 	.word	0x00012470
        /*2e8c*/ 	.word	0x000000ff
        /*2e90*/ 	.word	0x00020000
        /*2e94*/ 	.short	0x0108
        /*2e96*/ 	.byte	0x0a
	.zero		1


	//   ....[5]....
        /*2e98*/ 	.word	0x000124d0
        /*2e9c*/ 	.word	0x000000ff
        /*2ea0*/ 	.word	0x00020008
        /*2ea4*/ 	.short	0x0108
        /*2ea6*/ 	.byte	0x0a
	.zero		1


	//   ....[6]....
        /*2ea8*/ 	.word	0x000145a0
        /*2eac*/ 	.word	0x000000ff
        /*2eb0*/ 	.word	0x00000000
        /*2eb4*/ 	.short	0x010a
        /*2eb6*/ 	.byte	0x0c
	.zero		1


	//   ....[7]....
        /*2eb8*/ 	.word	0x000145f0
        /*2ebc*/ 	.word	0x000000ff
        /*2ec0*/ 	.word	0x00000000
        /*2ec4*/ 	.short	0x010a
        /*2ec6*/ 	.byte	0x0c
	.zero		1


	//----- nvinfo : EIATTR_NUM_MBARRIERS
	.align		4
.L_56:
        /*2ec8*/ 	.byte	0x03, 0x38
        /*2eca*/ 	.short	0x0002


	//----- nvinfo : EIATTR_EXIT_INSTR_OFFSETS
	.align		4
        /*2ecc*/ 	.byte	0x04, 0x1c
        /*2ece*/ 	.short	(.L_58 - .L_57)


	//   ....[0]....
.L_57:
        /*2ed0*/ 	.word	0x00014580


	//----- nvinfo : EIATTR_REQNTID
	.align		4
.L_58:
        /*2ed4*/ 	.byte	0x04, 0x10
        /*2ed6*/ 	.short	(.L_60 - .L_59)
.L_59:
        /*2ed8*/ 	.word	0x00000100
        /*2edc*/ 	.word	0x00000001
        /*2ee0*/ 	.word	0x00000001


	//----- nvinfo : EIATTR_CRS_STACK_SIZE
	.align		4
.L_60:
        /*2ee4*/ 	.byte	0x04, 0x1e
        /*2ee6*/ 	.short	(.L_62 - .L_61)
.L_61:
        /*2ee8*/ 	.word	0x00000000


	//----- nvinfo : EIATTR_CBANK_PARAM_SIZE
	.align		4
.L_62:
        /*2eec*/ 	.byte	0x03, 0x19
        /*2eee*/ 	.short	0x0050


	//----- nvinfo : EIATTR_PARAM_CBANK
	.align		4
        /*2ef0*/ 	.byte	0x04, 0x0a
        /*2ef2*/ 	.short	(.L_64 - .L_63)
	.align		4
.L_63:
        /*2ef4*/ 	.word	index@(.nv.constant0.matmul_kernel)
        /*2ef8*/ 	.short	0x0380
        /*2efa*/ 	.short	0x0050


	//----- nvinfo : EIATTR_SW_WAR
	.align		4
.L_64:
        /*2efc*/ 	.byte	0x04, 0x36
        /*2efe*/ 	.short	(.L_66 - .L_65)
.L_65:
        /*2f00*/ 	.word	0x00000008
.L_66:


//--------------------- .nv.compat                --------------------------
	.section	.nv.compat,"",@"SHT_CUDA_COMPAT_INFO"
	.align	4
        /*0000*/ 	.byte	0x02, 0x02, 0x02, 0x00, 0x02, 0x05, 0x05, 0x00, 0x02, 0x03, 0x00, 0x00, 0x02, 0x06, 0x01, 0x00


//--------------------- .nv.callgraph             --------------------------
	.section	.nv.callgraph,"",@"SHT_CUDA_CALLGRAPH"
	.align	4
	.sectionentsize	8
	.align		4
        /*0000*/ 	.word	0x00000000
	.align		4
        /*0004*/ 	.word	0xffffffff
	.align		4
        /*0008*/ 	.word	0x00000000
	.align		4
        /*000c*/ 	.word	0xfffffffe
	.align		4
        /*0010*/ 	.word	0x00000000
	.align		4
        /*0014*/ 	.word	0xfffffffd
	.align		4
        /*0018*/ 	.word	0x00000000
	.align		4
        /*001c*/ 	.word	0xfffffffc


//--------------------- .text.matmul_kernel       --------------------------
	.section	.text.matmul_kernel,"ax",@progbits
	.align	128
        .global         matmul_kernel
        .type           matmul_kernel,@function
        .size           matmul_kernel,(.L_x_20 - matmul_kernel)
        .other          matmul_kernel,@"STO_CUDA_ENTRY STV_DEFAULT"
matmul_kernel:
.text.matmul_kernel:
[----:B------:R-:W0:Y:S01]  /*0000*/  LDC R1, c[0x0][0x37c] ;  /* 0x0000df00ff017b82 */ /* 0x000e220000000800 */
[----:B------:R-:W1:Y:S01]  /*0010*/  S2R R0, SR_TID.X ;  /* 0x0000000000007919 */ /* 0x000e620000002100 */
[----:B0-----:R-:W-:Y:S01]  /*0020*/  VIADD R1, R1, 0xfffff700 ;  /* 0xfffff70001017836 */ /* 0x001fe20000000000 */
[----:B------:R-:W0:Y:S01]  /*0030*/  LDCU.64 UR20, c[0x0][0x358] ;  /* 0x00006b00ff1477ac */ /* 0x000e220008000a00 */
[----:B-1----:R-:W-:-:S13]  /*0040*/  ISETP.GE.U32.AND P0, PT, R0, 0x20, PT ;  /* 0x000000200000780c */ /* 0x002fda0003f06070 */
[----:B------:R-:W-:Y:S02]  /*0050*/  VOTEU.ANY UP0, P0 ;  /* 0x0000000000ff7886 */ /* 0x000fe40000000100 */
[----:B------:R-:W-:Y:S05]  /*0060*/  BRA.U UP0, `(.L_x_0) ;  /* 0x0000000100b87547 */ /* 0x000fea000b800000 */
[----:B------:R-:W1:Y:S01]  /*0070*/  S2UR UR6, SR_CgaCtaId ;  /* 0x00000000000679c3 */ /* 0x000e620000008800 */
[----:B------:R-:W-:Y:S01]  /*0080*/  NOP ;  /* 0x0000000000007918 */ /* 0x000fe20000000000 */
[----:B------:R-:W-:Y:S02]  /*0090*/  UMOV UR4, 0x40 ;  /* 0x0000004000047882 */ /* 0x000fe40000000000 */
[----:B-1----:R-:W-:-:S09]  /*00a0*/  ULEA UR4, UR6, UR4, 0x18 ;  /* 0x0000000406047291 */ /* 0x002fd2000f8ec0ff */
[----:B------:R-:W1:Y:S01]  /*00b0*/  LDS.U8 R0, [UR4] ;  /* 0x00000004ff007984 */ /* 0x000e620008000000 */
[----:B------:R-:W-:Y:S02]  /*00c0*/  UMOV UR4, 0x400 ;  /* 0x0000040000047882 */ /* 0x000fe40000000000 */
[----:B------:R-:W-:Y:S01]  /*00d0*/  ULEA UR4, UR6, UR4, 0x18 ;  /* 0x0000000406047291 */ /* 0x000fe2000f8ec0ff */
[----:B-1----:R-:W-:-:S13]  /*00e0*/  ISETP.NE.AND P0, PT, R0, RZ, PT ;  /* 0x000000ff0000720c */ /* 0x002fda0003f05270 */
[----:B------:R-:W-:Y:S05]  /*00f0*/  @P0 BRA `(.L_x_1) ;  /* 0x00000000007c0947 */ /* 0x000fea0003800000 */
[----:B------:R-:W-:-:S13]  /*0100*/  ELECT P0, URZ, PT ;  /* 0x0000000000ff782f */ /* 0x000fda0003800000 */
[----:B------:R-:W-:Y:S05]  /*0110*/  @!P0 BRA `(.L_x_2) ;  /* 0x0000000000848947 */ /* 0x000fea0003800000 */
[----:B------:R-:W-:Y:S01]  /*0120*/  UMOV UR5, 0x4 ;  /* 0x0000000400057882 */ /* 0x000fe20000000000 */
[----:B------:R-:W-:Y:S02]  /*0130*/  IMAD.MOV.U32 R4, RZ, RZ, 0x1 ;  /* 0x00000001ff047424 */ /* 0x000fe400078e00ff */
[----:B------:R-:W-:Y:S02]  /*0140*/  IMAD.MOV.U32 R5, RZ, RZ, 0xf ;  /* 0x0000000fff057424 */ /* 0x000fe400078e00ff */
[----:B------:R-:W-:Y:S04]  /*0150*/  DEPBAR.LE SB1, 0x36 ;  /* 0x00009d800000791a */ /* 0x000fe80000000000 */
[----:B------:R-:W1:Y:S02]  /*0160*/  UTCATOMSWS.FIND_AND_SET.ALIGN UP1, UR5, UR5 ;  /* 0x00000005000575e3 */ /* 0x000e640008020800 */
[----:B-1----:R-:W-:-:S04]  /*0170*/  PLOP3.LUT P0, PT, PT, PT, UP1, 0x80, 0x8 ;  /* 0x000000000008781c */ /* 0x002fc80003f0f018 */
[----:B------:R-:W-:-:S04]  /*0180*/  SEL R0, RZ, 0xffffffff, !P0 ;  /* 0xffffffffff007807 */ /* 0x000fc80004000000 */
[----:B------:R-:W-:Y:S01]  /*0190*/  ISETP.NE.AND P0, PT, R0, RZ, PT ;  /* 0x000000ff0000720c */ /* 0x000fe20003f05270 */
[----:B------:R-:W-:-:S12]  /*01a0*/  IMAD.U32 R0, RZ, RZ, UR5 ;  /* 0x00000005ff007e24 */ /* 0x000fd8000f8e00ff */
[----:B------:R-:W-:Y:S05]  /*01b0*/  @P0 BRA `(.L_x_3) ;  /* 0x0000000000240947 */ /* 0x000fea0003800000 */
.L_x_4:
[----:B------:R-:W-:Y:S05]  /*01c0*/  NANOSLEEP 0x64 ;  /* 0x000000640000795d */ /* 0x000fea0003800000 */
[----:B------:R-:W-:-:S05]  /*01d0*/  UMOV UR5, 0x4 ;  /* 0x0000000400057882 */ /* 0x000fca0000000000 */
[----:B------:R-:W-:Y:S04]  /*01e0*/  DEPBAR.LE SB1, 0x36 ;  /* 0x00009d800000791a */ /* 0x000fe80000000000 */
[----:B------:R-:W1:Y:S02]  /*01f0*/  UTCATOMSWS.FIND_AND_SET.ALIGN UP1, UR5, UR5 ;  /* 0x00000005000575e3 */ /* 0x000e640008020800 */
[----:B-1----:R-:W-:-:S04]  /*0200*/  PLOP3.LUT P0, PT, PT, PT, UP1, 0x80, 0x8 ;  /* 0x000000000008781c */ /* 0x002fc80003f0f018 */
[----:B------:R-:W-:-:S04]  /*0210*/  SEL R0, RZ, 0xffffffff, !P0 ;  /* 0xffffffffff007807 */ /* 0x000fc80004000000 */
[----:B------:R-:W-:Y:S01]  /*0220*/  ISETP.NE.AND P0, PT, R0, RZ, PT ;  /* 0x000000ff0000720c */ /* 0x000fe20003f05270 */
[----:B------:R-:W-:-:S12]  /*0230*/  IMAD.U32 R0, RZ, RZ, UR5 ;  /* 0x00000005ff007e24 */ /* 0x000fd8000f8e00ff */
[----:B------:R-:W-:Y:S05]  /*0240*/  @!P0 BRA `(.L_x_4) ;  /* 0xfffffffc00dc8947 */ /* 0x000fea000383ffff */
.L_x_3:
[C---:B------:R-:W-:Y:S01]  /*0250*/  VIADD R3, R0.reuse, 0x10 ;  /* 0x0000001000037836 */ /* 0x040fe20000000000 */
[----:B------:R-:W-:Y:S01]  /*0260*/  UMOV UR5, 0x50 ;  /* 0x0000005000057882 */ /* 0x000fe20000000000 */
[----:B------:R-:W-:Y:S01]  /*0270*/  SHF.L.U32 R2, R5, R0, RZ ;  /* 0x0000000005027219 */ /* 0x000fe200000006ff */
[----:B------:R-:W-:Y:S01]  /*0280*/  ULEA UR5, UR6, UR5, 0x18 ;  /* 0x0000000506057291 */ /* 0x000fe2000f8ec0ff */
[----:B------:R-:W-:Y:S01]  /*0290*/  IMAD.SHL.U32 R0, R0, 0x20, RZ ;  /* 0x0000002000007824 */ /* 0x000fe200078e00ff */
[----:B------:R-:W-:-:S04]  /*02a0*/  SHF.L.U32 R3, R4, R3, RZ ;  /* 0x0000000304037219 */ /* 0x000fc800000006ff */
[----:B------:R-:W-:-:S05]  /*02b0*/  LOP3.LUT R2, R3, R2, RZ, 0xfc, !PT ;  /* 0x0000000203027212 */ /* 0x000fca00078efcff */
[----:B------:R1:W-:Y:S04]  /*02c0*/  ATOMS.OR RZ, [UR5], R2 ;  /* 0x00000002ffff798c */ /* 0x0003e8000b000005 */
[----:B------:R1:W-:Y:S01]  /*02d0*/  STS [UR4], R0 ;  /* 0x00000000ff007988 */ /* 0x0003e20008000804 */
[----:B------:R-:W-:Y:S05]  /*02e0*/  BRA `(.L_x_2) ;  /* 0x0000000000107947 */ /* 0x000fea0003800000 */
.L_x_1:
[----:B------:R-:W-:Y:S01]  /*02f0*/  IMAD.MOV.U32 R0, RZ, RZ, -0x1 ;  /* 0xffffffffff007424 */ /* 0x000fe200078e00ff */
[----:B------:R-:W-:-:S04]  /*0300*/  MOV R2, 0x330 ;  /* 0x0000033000027802 */ /* 0x000fc80000000f00 */
[----:B------:R1:W-:Y:S03]  /*0310*/  STS [UR4], R0 ;  /* 0x00000000ff007988 */ /* 0x0003e60008000804 */
[----:B01----:R-:W-:Y:S05]  /*0320*/  CALL.REL.NOINC `($__internal_1_$__cuda_sm10x_tcgen05_guardrail_trap_phase_invalid_during_alloc) ;  /* 0x0000014000c87944 */ /* 0x003fea0003c00000 */
.L_x_2:
[----:B------:R-:W-:Y:S05]  /*0330*/  WARPSYNC.ALL ;  /* 0x0000000000007948 */ /* 0x000fea0003800000 */
[----:B------:R-:W-:Y:S01]  /*0340*/  NOP ;  /* 0x0000000000007918 */ /* 0x000fe20000000000 */
.L_x_0:
[----:B-1----:R-:W1:Y:S01]  /*0350*/  LDC.64 R2, c[0x0][0x398] ;  /* 0x0000e600ff027b82 */ /* 0x002e620000000a00 */
[----:B------:R-:W2:Y:S01]  /*0360*/  S2R R7, SR_CTAID.X ;  /* 0x0000000000077919 */ /* 0x000ea20000002500 */
[----:B------:R-:W-:Y:S01]  /*0370*/  UMOV UR10, 0x400 ;  /* 0x00000400000a7882 */ /* 0x000fe20000000000 */
[----:B------:R-:W3:Y:S05]  /*0380*/  S2R R40, SR_TID.X ;  /* 0x0000000000287919 */ /* 0x000eea0000002100 */
[----:B------:R-:W4:Y:S08]  /*0390*/  S2UR UR4, SR_CgaCtaId ;  /* 0x00000000000479c3 */ /* 0x000f300000008800 */
[----:B------:R-:W-:Y:S06]  /*03a0*/  BAR.SYNC.DEFER_BLOCKING 0x0 ;  /* 0x0000000000007b1d */ /* 0x000fec0000010000 */
[----:B------:R-:W-:Y:S01]  /*03b0*/  UMOV UR7, 0x1 ;  /* 0x0000000100077882 */ /* 0x000fe20000000000 */
[----:B------:R-:W0:Y:S01]  /*03c0*/  LDCU.128 UR16, c[0x0][0x380] ;  /* 0x00007000ff1077ac */ /* 0x000e220008000c00 */
[----:B-1----:R-:W-:Y:S01]  /*03d0*/  VIADD R0, R3, 0x7f ;  /* 0x0000007f03007836 */ /* 0x002fe20000000000 */
[----:B------:R-:W-:-:S04]  /*03e0*/  IABS R16, R2 ;  /* 0x0000000200107213 */ /* 0x000fc80000000000 */
[----:B------:R-:W-:Y:S01]  /*03f0*/  SHF.R.S32.HI R5, RZ, 0x1f, R0 ;  /* 0x0000001fff057819 */ /* 0x000fe20000011400 */
[----:B----4-:R-:W-:-:S03]  /*0400*/  ULEA UR10, UR4, UR10, 0x18 ;  /* 0x0000000a040a7291 */ /* 0x010fc6000f8ec0ff */
[----:B------:R-:W-:Y:S02]  /*0410*/  LEA.HI R5, R5, R0, RZ, 0x7 ;  /* 0x0000000005057211 */ /* 0x000fe400078f38ff */
[----:B--2---:R-:W-:Y:S02]  /*0420*/  IABS R10, R7 ;  /* 0x00000007000a7213 */ /* 0x004fe40000000000 */
[----:B------:R-:W-:Y:S02]  /*0430*/  SHF.R.S32.HI R5, RZ, 0x7, R5 ;  /* 0x00000007ff057819 */ /* 0x000fe40000011405 */
[----:B---3--:R-:W-:-:S03]  /*0440*/  LOP3.LUT R42, R40, 0x7f, RZ, 0xc0, !PT ;  /* 0x0000007f282a7812 */ /* 0x008fc600078ec0ff */
[----:B------:R-:W-:-:S05]  /*0450*/  IMAD.SHL.U32 R6, R5, 0x8, RZ ;  /* 0x0000000805067824 */ /* 0x000fca00078e00ff */
[-C--:B------:R-:W-:Y:S02]  /*0460*/  IABS R9, R6.reuse ;  /* 0x0000000600097213 */ /* 0x080fe40000000000 */
[----:B------:R-:W-:Y:S02]  /*0470*/  IABS R12, R6 ;  /* 0x00000006000c7213 */ /* 0x000fe40000000000 */
[----:B------:R-:W1:Y:S08]  /*0480*/  I2F.RP R0, R9 ;  /* 0x0000000900007306 */ /* 0x000e700000209400 */
[----:B-1----:R-:W1:Y:S02]  /*0490*/  MUFU.RCP R0, R0 ;  /* 0x0000000000007308 */ /* 0x002e640000001000 */
[----:B-1----:R-:W-:-:S02]  /*04a0*/  VIADD R4, R0, 0xffffffe ;  /* 0x0ffffffe00047836 */ /* 0x002fc40000000000 */
[----:B------:R-:W-:-:S04]  /*04b0*/  IMAD.MOV R0, RZ, RZ, -R12 ;  /* 0x000000ffff007224 */ /* 0x000fc800078e0a0c */
[----:B------:R1:W2:Y:S02]  /*04c0*/  F2I.FTZ.U32.TRUNC.NTZ R5, R4 ;  /* 0x0000000400057305 */ /* 0x0002a4000021f000 */
[----:B-1----:R-:W-:Y:S02]  /*04d0*/  IMAD.MOV.U32 R4, RZ, RZ, RZ ;  /* 0x000000ffff047224 */ /* 0x002fe400078e00ff */
[----:B--2---:R-:W-:-:S04]  /*04e0*/  IMAD.MOV R8, RZ, RZ, -R5 ;  /* 0x000000ffff087224 */ /* 0x004fc800078e0a05 */
[----:B------:R-:W-:Y:S02]  /*04f0*/  IMAD R11, R8, R9, RZ ;  /* 0x00000009080b7224 */ /* 0x000fe400078e02ff */
[----:B------:R-:W-:Y:S01]  /*0500*/  IMAD.MOV.U32 R8, RZ, RZ, R10 ;  /* 0x000000ffff087224 */ /* 0x000fe200078e000a */
[----:B------:R-:W-:Y:S01]  /*0510*/  IABS R10, R3 ;  /* 0x00000003000a7213 */ /* 0x000fe20000000000 */
[----:B------:R-:W-:-:S06]  /*0520*/  IMAD.HI.U32 R5, R5, R11, R4 ;  /* 0x0000000b05057227 */ /* 0x000fcc00078e0004 */
[----:B------:R-:W-:-:S04]  /*0530*/  IMAD.HI.U32 R5, R5, R8, RZ ;  /* 0x0000000805057227 */ /* 0x000fc800078e00ff */
[----:B------:R-:W-:-:S05]  /*0540*/  IMAD R0, R5, R0, R8 ;  /* 0x0000000005007224 */ /* 0x000fca00078e0208 */
[----:B------:R-:W-:-:S13]  /*0550*/  ISETP.GT.U32.AND P1, PT, R9, R0, PT ;  /* 0x000000000900720c */ /* 0x000fda0003f24070 */
[----:B------:R-:W-:Y:S02]  /*0560*/  @!P1 IMAD.IADD R0, R0, 0x1, -R9 ;  /* 0x0000000100009824 */ /* 0x000fe400078e0a09 */
[----:B------:R-:W-:Y:S01]  /*0570*/  @!P1 VIADD R5, R5, 0x1 ;  /* 0x0000000105059836 */ /* 0x000fe20000000000 */
[----:B------:R-:W-:Y:S02]  /*0580*/  ISETP.NE.AND P1, PT, R6, RZ, PT ;  /* 0x000000ff0600720c */ /* 0x000fe40003f25270 */
[----:B------:R-:W-:Y:S02]  /*0590*/  ISETP.GE.U32.AND P0, PT, R0, R9, PT ;  /* 0x000000090000720c */ /* 0x000fe40003f06070 */
[----:B------:R-:W-:-:S04]  /*05a0*/  LOP3.LUT R0, R7, R6, RZ, 0x3c, !PT ;  /* 0x0000000607007212 */ /* 0x000fc800078e3cff */
[----:B------:R-:W-:Y:S01]  /*05b0*/  ISETP.GE.AND P2, PT, R0, RZ, PT ;  /* 0x000000ff0000720c */ /* 0x000fe20003f46270 */
[----:B------:R-:W-:-:S06]  /*05c0*/  VIADD R0, R2, 0x7f ;  /* 0x0000007f02007836 */ /* 0x000fcc0000000000 */
[----:B------:R-:W-:-:S04]  /*05d0*/  @P0 VIADD R5, R5, 0x1 ;  /* 0x0000000105050836 */ /* 0x000fc80000000000 */
[----:B------:R-:W-:Y:S01]  /*05e0*/  IMAD.MOV.U32 R4, RZ, RZ, R5 ;  /* 0x000000ffff047224 */ /* 0x000fe200078e0005 */
[----:B------:R-:W-:-:S03]  /*05f0*/  SHF.R.S32.HI R5, RZ, 0x1f, R0 ;  /* 0x0000001fff057819 */ /* 0x000fc60000011400 */
[----:B------:R-:W-:Y:S01]  /*0600*/  @!P2 IMAD.MOV R4, RZ, RZ, -R4 ;  /* 0x000000ffff04a224 */ /* 0x000fe200078e0a04 */
[----:B------:R-:W-:Y:S02]  /*0610*/  @!P1 LOP3.LUT R4, RZ, R6, RZ, 0x33, !PT ;  /* 0x00000006ff049212 */ /* 0x000fe400078e33ff */
[----:B------:R-:W-:-:S03]  /*0620*/  LEA.HI R5, R5, R0, RZ, 0x7 ;  /* 0x0000000005057211 */ /* 0x000fc600078f38ff */
[----:B------:R-:W-:Y:S02]  /*0630*/  IMAD.SHL.U32 R12, R4, 0x8, RZ ;  /* 0x00000008040c7824 */ /* 0x000fe400078e00ff */
[----:B------:R-:W-:-:S03]  /*0640*/  IMAD.MOV R4, RZ, RZ, -R4 ;  /* 0x000000ffff047224 */ /* 0x000fc600078e0a04 */
[----:B------:R-:W-:Y:S01]  /*0650*/  LEA.HI.SX32 R5, R5, -R12, 0x19 ;  /* 0x8000000c05057211 */ /* 0x000fe200078fcaff */
[----:B------:R-:W-:Y:S02]  /*0660*/  IMAD R13, R6, R4, R7 ;  /* 0x00000004060d7224 */ /* 0x000fe400078e0207 */
[----:B------:R-:W-:Y:S01]  /*0670*/  IMAD.MOV.U32 R4, RZ, RZ, RZ ;  /* 0x000000ffff047224 */ /* 0x000fe200078e00ff */
[----:B------:R-:W-:Y:S02]  /*0680*/  VIMNMX R14, PT, PT, R5, 0x8, PT ;  /* 0x00000008050e7848 */ /* 0x000fe40003fe0100 */
[----:B------:R-:W-:Y:S02]  /*0690*/  IABS R6, R13 ;  /* 0x0000000d00067213 */ /* 0x000fe40000000000 */
[----:B------:R-:W-:-:S04]  /*06a0*/  IABS R8, R14 ;  /* 0x0000000e00087213 */ /* 0x000fc80000000000 */
[----:B------:R-:W1:Y:S08]  /*06b0*/  I2F.RP R0, R8 ;  /* 0x0000000800007306 */ /* 0x000e700000209400 */
[----:B-1----:R-:W1:Y:S02]  /*06c0*/  MUFU.RCP R0, R0 ;  /* 0x0000000000007308 */ /* 0x002e640000001000 */
[----:B-1----:R-:W-:-:S06]  /*06d0*/  VIADD R5, R0, 0xffffffe ;  /* 0x0ffffffe00057836 */ /* 0x002fcc0000000000 */
[----:B------:R-:W1:Y:S02]  /*06e0*/  F2I.FTZ.U32.TRUNC.NTZ R5, R5 ;  /* 0x0000000500057305 */ /* 0x000e64000021f000 */
[----:B-1----:R-:W-:-:S04]  /*06f0*/  IMAD.MOV R9, RZ, RZ, -R5 ;  /* 0x000000ffff097224 */ /* 0x002fc800078e0a05 */
[----:B------:R-:W-:Y:S01]  /*0700*/  IMAD R7, R9, R8, RZ ;  /* 0x0000000809077224 */ /* 0x000fe200078e02ff */
[----:B------:R-:W-:-:S03]  /*0710*/  IABS R9, R14 ;  /* 0x0000000e00097213 */ /* 0x000fc60000000000 */
[----:B------:R-:W-:-:S04]  /*0720*/  IMAD.HI.U32 R0, R5, R7, R4 ;  /* 0x0000000705007227 */ /* 0x000fc800078e0004 */
[----:B------:R-:W-:Y:S02]  /*0730*/  IMAD.MOV.U32 R5, RZ, RZ, R6 ;  /* 0x000000ffff057224 */ /* 0x000fe400078e0006 */
[----:B------:R-:W-:Y:S02]  /*0740*/  IMAD.MOV.U32 R4, RZ, RZ, R10 ;  /* 0x000000ffff047224 */ /* 0x000fe400078e000a */
[----:B------:R-:W-:Y:S02]  /*0750*/  IMAD.MOV R6, RZ, RZ, -R9 ;  /* 0x000000ffff067224 */ /* 0x000fe400078e0a09 */
[----:B------:R-:W-:Y:S01]  /*0760*/  IMAD.HI.U32 R0, R0, R5, RZ ;  /* 0x0000000500007227 */ /* 0x000fe200078e00ff */
[----:B------:R-:W1:Y:S03]  /*0770*/  I2F.RP R7, R4 ;  /* 0x0000000400077306 */ /* 0x000e660000209400 */
[----:B------:R-:W-:-:S05]  /*0780*/  IMAD R5, R0, R6, R5 ;  /* 0x0000000600057224 */ /* 0x000fca00078e0205 */
[----:B------:R-:W-:Y:S01]  /*0790*/  ISETP.GT.U32.AND P1, PT, R8, R5, PT ;  /* 0x000000050800720c */ /* 0x000fe20003f24070 */
[----:B------:R-:W2:Y:S08]  /*07a0*/  I2F.RP R6, R16 ;  /* 0x0000001000067306 */ /* 0x000eb00000209400 */
[----:B-1----:R-:W1:Y:S04]  /*07b0*/  MUFU.RCP R7, R7 ;  /* 0x0000000700077308 */ /* 0x002e680000001000 */
[----:B------:R-:W-:-:S02]  /*07c0*/  @!P1 IMAD.IADD R5, R5, 0x1, -R8 ;  /* 0x0000000105059824 */ /* 0x000fc400078e0a08 */
[----:B------:R-:W-:Y:S01]  /*07d0*/  @!P1 VIADD R0, R0, 0x1 ;  /* 0x0000000100009836 */ /* 0x000fe20000000000 */
[----:B------:R-:W-:Y:S01]  /*07e0*/  ISETP.NE.AND P1, PT, R14, RZ, PT ;  /* 0x000000ff0e00720c */ /* 0x000fe20003f25270 */
[----:B--2---:R-:W2:Y:S01]  /*07f0*/  MUFU.RCP R6, R6 ;  /* 0x0000000600067308 */ /* 0x004ea20000001000 */
[----:B------:R-:W-:Y:S01]  /*0800*/  ISETP.GE.U32.AND P0, PT, R5, R8, PT ;  /* 0x000000080500720c */ /* 0x000fe20003f06070 */
[----:B------:R-:W-:Y:S01]  /*0810*/  IMAD.SHL.U32 R8, R40, 0x2, RZ ;  /* 0x0000000228087824 */ /* 0x000fe200078e00ff */
[----:B------:R-:W-:-:S04]  /*0820*/  LOP3.LUT R5, R13, R14, RZ, 0x3c, !PT ;  /* 0x0000000e0d057212 */ /* 0x000fc800078e3cff */
[----:B------:R-:W-:Y:S01]  /*0830*/  ISETP.GE.AND P2, PT, R5, RZ, PT ;  /* 0x000000ff0500720c */ /* 0x000fe20003f46270 */
[----:B-1----:R-:W-:-:S04]  /*0840*/  VIADD R10, R7, 0xffffffe ;  /* 0x0ffffffe070a7836 */ /* 0x002fc80000000000 */
[----:B------:R1:W3:Y:S02]  /*0850*/  F2I.FTZ.U32.TRUNC.NTZ R11, R10 ;  /* 0x0000000a000b7305 */ /* 0x0002e4000021f000 */
[----:B------:R-:W-:Y:S02]  /*0860*/  @P0 VIADD R0, R0, 0x1 ;  /* 0x0000000100000836 */ /* 0x000fe40000000000 */
[----:B--2---:R-:W-:Y:S02]  /*0870*/  VIADD R7, R6, 0xffffffe ;  /* 0x0ffffffe06077836 */ /* 0x004fe40000000000 */
[----:B------:R-:W-:Y:S01]  /*0880*/  IMAD.MOV.U32 R5, RZ, RZ, R0 ;  /* 0x000000ffff057224 */ /* 0x000fe200078e0000 */
[----:B------:R-:W-:Y:S01]  /*0890*/  SHF.R.U32.HI R0, RZ, 0x7, R40 ;  /* 0x00000007ff007819 */ /* 0x000fe20000011628 */
[----:B-1----:R-:W-:Y:S02]  /*08a0*/  IMAD.MOV.U32 R10, RZ, RZ, RZ ;  /* 0x000000ffff0a7224 */ /* 0x002fe400078e00ff */
[----:B------:R-:W1:Y:S01]  /*08b0*/  F2I.FTZ.U32.TRUNC.NTZ R7, R7 ;  /* 0x0000000700077305 */ /* 0x000e62000021f000 */
[----:B------:R-:W-:Y:S01]  /*08c0*/  @!P2 IMAD.MOV R5, RZ, RZ, -R5 ;  /* 0x000000ffff05a224 */ /* 0x000fe200078e0a05 */
[----:B------:R-:W-:-:S02]  /*08d0*/  @!P1 LOP3.LUT R5, RZ, R14, RZ, 0x33, !PT ;  /* 0x0000000eff059212 */ /* 0x000fc400078e33ff */
[----:B------:R-:W-:Y:S01]  /*08e0*/  SGXT.U32 R38, R0, 0x1 ;  /* 0x000000010026781a */ /* 0x000fe20000000000 */
[----:B---3--:R-:W-:Y:S01]  /*08f0*/  IMAD.MOV R17, RZ, RZ, -R11 ;  /* 0x000000ffff117224 */ /* 0x008fe200078e0a0b */
[----:B------:R-:W-:Y:S01]  /*0900*/  SHF.R.S32.HI R0, RZ, 0x7, R40 ;  /* 0x00000007ff007819 */ /* 0x000fe20000011428 */
[----:B------:R-:W-:Y:S02]  /*0910*/  IMAD.SHL.U32 R9, R5, 0x80, RZ ;  /* 0x0000008005097824 */ /* 0x000fe400078e00ff */
[----:B------:R-:W-:Y:S01]  /*0920*/  IMAD R17, R17, R4, RZ ;  /* 0x0000000411117224 */ /* 0x000fe200078e02ff */
[----:B------:R-:W-:Y:S01]  /*0930*/  SGXT R0, R0, 0x1 ;  /* 0x000000010000781a */ /* 0x000fe20000000200 */
[----:B------:R-:W-:Y:S01]  /*0940*/  IMAD.MOV R5, RZ, RZ, -R5 ;  /* 0x000000ffff057224 */ /* 0x000fe200078e0a05 */
[----:B------:R-:W-:Y:S01]  /*0950*/  LOP3.LUT R34, R9, R38, RZ, 0xfc, !PT ;  /* 0x0000002609227212 */ /* 0x000fe200078efcff */
[----:B------:R-:W-:Y:S01]  /*0960*/  IMAD.HI.U32 R17, R11, R17, R10 ;  /* 0x000000110b117227 */ /* 0x000fe200078e000a */
[----:B------:R-:W-:-:S02]  /*0970*/  LOP3.LUT R21, R9, 0x2, R38, 0xfe, !PT ;  /* 0x0000000209157812 */ /* 0x000fc400078efe26 */
[----:B------:R-:W-:Y:S01]  /*0980*/  IABS R19, R34 ;  /* 0x0000002200137213 */ /* 0x000fe20000000000 */
[----:B------:R-:W-:Y:S01]  /*0990*/  STL [R1+0x3e0], R34 ;  /* 0x0003e02201007387 */ /* 0x000fe20000100800 */
[C-C-:B------:R-:W-:Y:S01]  /*09a0*/  LOP3.LUT R125, R9.reuse, 0x4, R38.reuse, 0xfe, !PT ;  /* 0x00000004097d7812 */ /* 0x140fe200078efe26 */
[----:B-1----:R-:W-:Y:S01]  /*09b0*/  IMAD.MOV R15, RZ, RZ, -R7 ;  /* 0x000000ffff0f7224 */ /* 0x002fe200078e0a07 */
[--C-:B------:R-:W-:Y:S01]  /*09c0*/  LOP3.LUT R18, R9, 0x8, R38.reuse, 0xfe, !PT ;  /* 0x0000000809127812 */ /* 0x100fe200078efe26 */
[----:B------:R-:W-:Y:S01]  /*09d0*/  IMAD.HI.U32 R6, R17, R19, RZ ;  /* 0x0000001311067227 */ /* 0x000fe200078e00ff */
[C-C-:B------:R-:W-:Y:S01]  /*09e0*/  LOP3.LUT R124, R9.reuse, 0x6, R38.reuse, 0xfe, !PT ;  /* 0x00000006097c7812 */ /* 0x140fe200078efe26 */
[----:B------:R-:W-:Y:S01]  /*09f0*/  STL [R1+0x43c], R21 ;  /* 0x00043c1501007387 */ /* 0x000fe20000100800 */
[----:B------:R-:W-:Y:S01]  /*0a00*/  LOP3.LUT R20, R9, 0xa, R38, 0xfe, !PT ;  /* 0x0000000a09147812 */ /* 0x000fe200078efe26 */
[----:B------:R-:W-:Y:S01]  /*0a10*/  IMAD R5, R14, R5, R13 ;  /* 0x000000050e057224 */ /* 0x000fe200078e020d */
[----:B------:R-:W-:Y:S01]  /*0a20*/  LOP3.LUT R11, R0, 0x90, RZ, 0xc0, !PT ;  /* 0x00000090000b7812 */ /* 0x000fe200078ec0ff */
[----:B------:R-:W-:Y:S01]  /*0a30*/  STL [R1+0x438], R125 ;  /* 0x0004387d01007387 */ /* 0x000fe20000100800 */
[----:B------:R-:W-:Y:S01]  /*0a40*/  IMAD.MOV R10, RZ, RZ, -R6 ;  /* 0x000000ffff0a7224 */ /* 0x000fe200078e0a06 */
[----:B------:R-:W-:Y:S01]  /*0a50*/  IABS R14, R124 ;  /* 0x0000007c000e7213 */ /* 0x000fe20000000000 */
[----:B------:R-:W-:Y:S01]  /*0a60*/  IMAD R13, R15, R16, RZ ;  /* 0x000000100f0d7224 */ /* 0x000fe200078e02ff */
[----:B------:R1:W-:Y:S01]  /*0a70*/  STL [R1+0x430], R18 ;  /* 0x0004301201007387 */ /* 0x0003e20000100800 */
[----:B------:R-:W-:Y:S01]  /*0a80*/  IMAD.MOV.U32 R6, RZ, RZ, RZ ;  /* 0x000000ffff067224 */ /* 0x000fe200078e00ff */
[----:B------:R-:W-:Y:S01]  /*0a90*/  LOP3.LUT R0, R11, 0x7e, R8, 0x78, !PT ;  /* 0x0000007e0b007812 */ /* 0x000fe200078e7808 */
[----:B------:R-:W-:Y:S01]  /*0aa0*/  IMAD R19, R4, R10, R19 ;  /* 0x0000000a04137224 */ /* 0x000fe200078e0213 */
[----:B------:R-:W-:Y:S01]  /*0ab0*/  STL [R1+0x434], R124 ;  /* 0x0004347c01007387 */ /* 0x000fe20000100800 */
[----:B------:R-:W-:Y:S01]  /*0ac0*/  IMAD.HI.U32 R8, R7, R13, R6 ;  /* 0x0000000d07087227 */ /* 0x000fe200078e0006 */
[----:B------:R-:W-:-:S02]  /*0ad0*/  IABS R13, R21 ;  /* 0x00000015000d7213 */ /* 0x000fc40000000000 */
[----:B------:R2:W-:Y:S01]  /*0ae0*/  STL [R1+0x42c], R20 ;  /* 0x00042c1401007387 */ /* 0x0005e20000100800 */
[----:B------:R-:W-:Y:S01]  /*0af0*/  IMAD.HI.U32 R10, R17, R14, RZ ;  /* 0x0000000e110a7227 */ /* 0x000fe200078e00ff */
[----:B------:R-:W-:Y:S02]  /*0b00*/  IABS R15, R125 ;  /* 0x0000007d000f7213 */ /* 0x000fe40000000000 */
[----:B-1----:R-:W-:Y:S01]  /*0b10*/  IABS R18, R18 ;  /* 0x0000001200127213 */ /* 0x002fe20000000000 */
[----:B------:R-:W-:Y:S01]  /*0b20*/  IMAD.IADD R5, R12, 0x1, R5 ;  /* 0x000000010c057824 */ /* 0x000fe200078e0205 */
[C---:B------:R-:W-:Y:S01]  /*0b30*/  LOP3.LUT R27, R9.reuse, 0xc, R38, 0xfe, !PT ;  /* 0x0000000c091b7812 */ /* 0x040fe200078efe26 */
[----:B------:R-:W-:Y:S01]  /*0b40*/  IMAD.MOV R21, RZ, RZ, -R10 ;  /* 0x000000ffff157224 */ /* 0x000fe200078e0a0a */
[--C-:B------:R-:W-:Y:S01]  /*0b50*/  LOP3.LUT R22, R9, 0xe, R38.reuse, 0xfe, !PT ;  /* 0x0000000e09167812 */ /* 0x100fe200078efe26 */
[----:B------:R-:W-:Y:S01]  /*0b60*/  IMAD.HI.U32 R6, R17, R13, RZ ;  /* 0x0000000d11067227 */ /* 0x000fe200078e00ff */
[----:B--2---:R-:W-:Y:S01]  /*0b70*/  IABS R20, R20 ;  /* 0x0000001400147213 */ /* 0x004fe20000000000 */
[----:B------:R-:W-:Y:S01]  /*0b80*/  STL [R1+0x428], R27 ;  /* 0x0004281b01007387 */ /* 0x000fe20000100800 */
[--C-:B------:R-:W-:Y:S01]  /*0b90*/  LOP3.LUT R26, R9, 0x10, R38.reuse, 0xfe, !PT ;  /* 0x00000010091a7812 */ /* 0x100fe200078efe26 */
[----:B------:R-:W-:Y:S01]  /*0ba0*/  IMAD.HI.U32 R7, R17, R15, RZ ;  /* 0x0000000f11077227 */ /* 0x000fe200078e00ff */
[C-C-:B------:R-:W-:Y:S01]  /*0bb0*/  LOP3.LUT R24, R9.reuse, 0x12, R38.reuse, 0xfe, !PT ;  /* 0x0000001209187812 */ /* 0x140fe200078efe26 */
[----:B------:R1:W-:Y:S01]  /*0bc0*/  STL [R1+0x424], R22 ;  /* 0x0004241601007387 */ /* 0x0003e20000100800 */
[--C-:B------:R-:W-:Y:S01]  /*0bd0*/  LOP3.LUT R25, R9, 0x14, R38.reuse, 0xfe, !PT ;  /* 0x0000001409197812 */ /* 0x100fe200078efe26 */
[----:B------:R-:W-:Y:S01]  /*0be0*/  IMAD.HI.U32 R12, R17, R20, RZ ;  /* 0x00000014110c7227 */ /* 0x000fe200078e00ff */
[C-C-:B------:R-:W-:Y:S01]  /*0bf0*/  LOP3.LUT R28, R9.reuse, 0x18, R38.reuse, 0xfe, !PT ;  /* 0x00000018091c7812 */ /* 0x140fe200078efe26 */
[----:B------:R-:W-:Y:S01]  /*0c00*/  STL [R1+0x420], R26 ;  /* 0x0004201a01007387 */ /* 0x000fe20000100800 */
[C---:B------:R-:W-:Y:S01]  /*0c10*/  LOP3.LUT R29, R9.reuse, 0x1a, R38, 0xfe, !PT ;  /* 0x0000001a091d7812 */ /* 0x040fe200078efe26 */
[----:B------:R-:W-:Y:S01]  /*0c20*/  IMAD.MOV R23, RZ, RZ, -R12 ;  /* 0x000000ffff177224 */ /* 0x000fe200078e0a0c */
[----:B------:R-:W-:Y:S01]  /*0c30*/  LOP3.LUT R30, R9, 0x1c, R38, 0xfe, !PT ;  /* 0x0000001c091e7812 */ /* 0x000fe200078efe26 */
[----:B------:R-:W-:Y:S01]  /*0c40*/  IMAD.HI.U32 R11, R17, R18, RZ ;  /* 0x00000012110b7227 */ /* 0x000fe200078e00ff */
[----:B------:R2:W-:Y:S01]  /*0c50*/  STL [R1+0x41c], R24 ;  /* 0x00041c1801007387 */ /* 0x0005e20000100800 */
[----:B-1----:R-:W-:-:S02]  /*0c60*/  IABS R22, R22 ;  /* 0x0000001600167213 */ /* 0x002fc40000000000 */
[C---:B------:R-:W-:Y:S01]  /*0c70*/  IMAD R14, R4.reuse, R21, R14 ;  /* 0x00000015040e7224 */ /* 0x040fe200078e020e */
[----:B------:R-:W-:Y:S01]  /*0c80*/  IABS R21, R27 ;  /* 0x0000001b00157213 */ /* 0x000fe20000000000 */
[----:B------:R-:W-:Y:S01]  /*0c90*/  IMAD.MOV R6, RZ, RZ, -R6 ;  /* 0x000000ffff067224 */ /* 0x000fe200078e0a06 */
[----:B------:R1:W-:Y:S01]  /*0ca0*/  STL [R1+0x418], R25 ;  /* 0x0004181901007387 */ /* 0x0003e20000100800 */
[----:B------:R-:W-:Y:S01]  /*0cb0*/  IMAD.MOV R7, RZ, RZ, -R7 ;  /* 0x000000ffff077224 */ /* 0x000fe200078e0a07 */
[C---:B------:R-:W-:Y:S01]  /*0cc0*/  LOP3.LUT R27, R9.reuse, 0x1e, R38, 0xfe, !PT ;  /* 0x0000001e091b7812 */ /* 0x040fe200078efe26 */
[C---:B------:R-:W-:Y:S01]  /*0cd0*/  IMAD R20, R4.reuse, R23, R20 ;  /* 0x0000001704147224 */ /* 0x040fe200078e0214 */
[----:B------:R-:W-:Y:S01]  /*0ce0*/  IABS R23, R26 ;  /* 0x0000001a00177213 */ /* 0x000fe20000000000 */
[----:B------:R-:W-:Y:S01]  /*0cf0*/  IMAD.MOV R11, RZ, RZ, -R11 ;  /* 0x000000ffff0b7224 */ /* 0x000fe200078e0a0b */
[----:B--2---:R-:W-:Y:S01]  /*0d00*/  IABS R24, R24 ;  /* 0x0000001800187213 */ /* 0x004fe20000000000 */
[C---:B------:R-:W-:Y:S01]  /*0d10*/  IMAD R13, R4.reuse, R6, R13 ;  /* 0x00000006040d7224 */ /* 0x040fe200078e020d */
[--C-:B------:R-:W-:Y:S01]  /*0d20*/  LOP3.LUT R26, R9, 0x16, R38.reuse, 0xfe, !PT ;  /* 0x00000016091a7812 */ /* 0x100fe200078efe26 */
[C---:B------:R-:W-:Y:S01]  /*0d30*/  IMAD R15, R4.reuse, R7, R15 ;  /* 0x00000007040f7224 */ /* 0x040fe200078e020f */
[----:B-1----:R-:W-:Y:S01]  /*0d40*/  IABS R25, R25 ;  /* 0x0000001900197213 */ /* 0x002fe20000000000 */
[----:B------:R-:W-:Y:S01]  /*0d50*/  IMAD.HI.U32 R6, R17, R21, RZ ;  /* 0x0000001511067227 */ /* 0x000fe200078e00ff */
[----:B------:R-:W-:Y:S01]  /*0d60*/  IABS R31, R27 ;  /* 0x0000001b001f7213 */ /* 0x000fe20000000000 */
[----:B------:R1:W-:Y:S01]  /*0d70*/  STL [R1+0x414], R26 ;  /* 0x0004141a01007387 */ /* 0x0003e20000100800 */
[--C-:B------:R-:W-:Y:S01]  /*0d80*/  LOP3.LUT R122, R9, 0x24, R38.reuse, 0xfe, !PT ;  /* 0x00000024097a7812 */ /* 0x100fe200078efe26 */
[----:B------:R-:W-:Y:S01]  /*0d90*/  IMAD.HI.U32 R7, R17, R22, RZ ;  /* 0x0000001611077227 */ /* 0x000fe200078e00ff */
[C---:B------:R-:W-:Y:S01]  /*0da0*/  LOP3.LUT R32, R9.reuse, 0x20, R38, 0xfe, !PT ;  /* 0x0000002009207812 */ /* 0x040fe200078efe26 */
[----:B------:R2:W-:Y:S01]  /*0db0*/  STL [R1+0x410], R28 ;  /* 0x0004101c01007387 */ /* 0x0005e20000100800 */
[----:B------:R-:W-:Y:S01]  /*0dc0*/  IABS R33, R122 ;  /* 0x0000007a00217213 */ /* 0x000fe20000000000 */
[----:B------:R-:W-:Y:S01]  /*0dd0*/  IMAD R12, R4, R11, R18 ;  /* 0x0000000b040c7224 */ /* 0x000fe200078e0212 */
[----:B------:R-:W-:Y:S01]  /*0de0*/  LOP3.LUT R117, R9, 0x2e, R38, 0xfe, !PT ;  /* 0x0000002e09757812 */ /* 0x000fe200078efe26 */
[----:B------:R-:W-:Y:S01]  /*0df0*/  IMAD.HI.U32 R10, R17, R23, RZ ;  /* 0x00000017110a7227 */ /* 0x000fe200078e00ff */
[----:B------:R3:W-:Y:S01]  /*0e00*/  STL [R1+0x40c], R29 ;  /* 0x00040c1d01007387 */ /* 0x0007e20000100800 */
[----:B-1----:R-:W-:-:S02]  /*0e10*/  IABS R26, R26 ;  /* 0x0000001a001a7213 */ /* 0x002fc40000000000 */
[C---:B------:R-:W-:Y:S01]  /*0e20*/  IMAD.HI.U32 R11, R17.reuse, R24, RZ ;  /* 0x00000018110b7227 */ /* 0x040fe200078e00ff */
[----:B------:R1:W-:Y:S01]  /*0e30*/  STL [R1+0x408], R30 ;  /* 0x0004081e01007387 */ /* 0x0003e20000100800 */
[----:B--2---:R-:W-:Y:S02]  /*0e40*/  IABS R28, R28 ;  /* 0x0000001c001c7213 */ /* 0x004fe40000000000 */
[----:B------:R-:W-:Y:S01]  /*0e50*/  IMAD.HI.U32 R18, R17, R25, RZ ;  /* 0x0000001911127227 */ /* 0x000fe200078e00ff */
[----:B------:R2:W-:Y:S01]  /*0e60*/  STL [R1+0x404], R27 ;  /* 0x0004041b01007387 */ /* 0x0005e20000100800 */
[C---:B------:R-:W-:Y:S02]  /*0e70*/  LOP3.LUT R119, R9.reuse, 0x2a, R38, 0xfe, !PT ;  /* 0x0000002a09777812 */ /* 0x040fe400078efe26 */
[----:B------:R-:W-:Y:S01]  /*0e80*/  IMAD.MOV R6, RZ, RZ, -R6 ;  /* 0x000000ffff067224 */ /* 0x000fe200078e0a06 */
[----:B---3--:R-:W-:Y:S01]  /*0e90*/  IABS R29, R29 ;  /* 0x0000001d001d7213 */ /* 0x008fe20000000000 */
[----:B------:R-:W-:Y:S01]  /*0ea0*/  IMAD.MOV R7, RZ, RZ, -R7 ;  /* 0x000000ffff077224 */ /* 0x000fe200078e0a07 */
[----:B-1----:R-:W-:Y:S01]  /*0eb0*/  IABS R30, R30 ;  /* 0x0000001e001e7213 */ /* 0x002fe20000000000 */
[----:B------:R-:W-:Y:S01]  /*0ec0*/  IMAD.MOV R10, RZ, RZ, -R10 ;  /* 0x000000ffff0a7224 */ /* 0x000fe200078e0a0a */
[----:B------:R-:W-:Y:S01]  /*0ed0*/  IABS R43, R117 ;  /* 0x00000075002b7213 */ /* 0x000fe20000000000 */
[----:B------:R-:W-:Y:S01]  /*0ee0*/  IMAD.MOV R11, RZ, RZ, -R11 ;  /* 0x000000ffff0b7224 */ /* 0x000fe200078e0a0b */
[----:B------:R-:W-:Y:S01]  /*0ef0*/  IABS R39, R119 ;  /* 0x0000007700277213 */ /* 0x000fe20000000000 */
[----:B------:R-:W-:Y:S01]  /*0f00*/  IMAD.MOV R18, RZ, RZ, -R18 ;  /* 0x000000ffff127224 */ /* 0x000fe200078e0a12 */
[C-C-:B------:R-:W-:Y:S01]  /*0f10*/  LOP3.LUT R112, R9.reuse, 0x38, R38.reuse, 0xfe, !PT ;  /* 0x0000003809707812 */ /* 0x140fe200078efe26 */
[C---:B------:R-:W-:Y:S01]  /*0f20*/  IMAD R21, R4.reuse, R6, R21 ;  /* 0x0000000604157224 */ /* 0x040fe200078e0215 */
[----:B------:R-:W-:Y:S01]  /*0f30*/  LOP3.LUT R114, R9, 0x34, R38, 0xfe, !PT ;  /* 0x0000003409727812 */ /* 0x000fe200078efe26 */
[C---:B------:R-:W-:Y:S01]  /*0f40*/  IMAD R22, R4.reuse, R7, R22 ;  /* 0x0000000704167224 */ /* 0x040fe200078e0216 */
[----:B------:R-:W-:Y:S01]  /*0f50*/  IABS R53, R112 ;  /* 0x0000007000357213 */ /* 0x000fe20000000000 */
[----:B------:R-:W-:Y:S01]  /*0f60*/  IMAD.HI.U32 R6, R17, R26, RZ ;  /* 0x0000001a11067227 */ /* 0x000fe200078e00ff */
[----:B------:R-:W-:Y:S01]  /*0f70*/  IABS R49, R114 ;  /* 0x0000007200317213 */ /* 0x000fe20000000000 */
[----:B------:R1:W-:Y:S01]  /*0f80*/  STL [R1+0x400], R32 ;  /* 0x0004002001007387 */ /* 0x0003e20000100800 */
[C-C-:B------:R-:W-:Y:S01]  /*0f90*/  LOP3.LUT R102, R9.reuse, 0x42, R38.reuse, 0xfe, !PT ;  /* 0x0000004209667812 */ /* 0x140fe200078efe26 */
[----:B------:R-:W-:Y:S01]  /*0fa0*/  IMAD R23, R4, R10, R23 ;  /* 0x0000000a04177224 */ /* 0x000fe200078e0217 */
[----:B------:R-:W-:Y:S01]  /*0fb0*/  LOP3.LUT R106, R9, 0x3e, R38, 0xfe, !PT ;  /* 0x0000003e096a7812 */ /* 0x000fe200078efe26 */
[----:B------:R-:W-:Y:S01]  /*0fc0*/  IMAD.HI.U32 R7, R17, R28, RZ ;  /* 0x0000001c11077227 */ /* 0x000fe200078e00ff */
[----:B------:R-:W-:-:S02]  /*0fd0*/  IABS R63, R102 ;  /* 0x00000066003f7213 */ /* 0x000fc40000000000 */
[----:B------:R-:W-:Y:S01]  /*0fe0*/  IABS R59, R106 ;  /* 0x0000006a003b7213 */ /* 0x000fe20000000000 */
[C---:B------:R-:W-:Y:S01]  /*0ff0*/  IMAD R24, R4.reuse, R11, R24 ;  /* 0x0000000b04187224 */ /* 0x040fe200078e0218 */
[--C-:B------:R-:W-:Y:S01]  /*1000*/  LOP3.LUT R92, R9, 0x4c, R38.reuse, 0xfe, !PT ;  /* 0x0000004c095c7812 */ /* 0x100fe200078efe26 */
[----:B------:R-:W-:Y:S01]  /*1010*/  IMAD.HI.U32 R10, R17, R29, RZ ;  /* 0x0000001d110a7227 */ /* 0x000fe200078e00ff */
[--C-:B------:R-:W-:Y:S02]  /*1020*/  LOP3.LUT R96, R9, 0x48, R38.reuse, 0xfe, !PT ;  /* 0x0000004809607812 */ /* 0x100fe400078efe26 */
[----:B------:R-:W-:Y:S01]  /*1030*/  IABS R73, R92 ;  /* 0x0000005c00497213 */ /* 0x000fe20000000000 */
[----:B------:R-:W-:Y:S01]  /*1040*/  IMAD R25, R4, R18, R25 ;  /* 0x0000001204197224 */ /* 0x000fe200078e0219 */
[----:B------:R-:W-:Y:S01]  /*1050*/  IABS R69, R96 ;  /* 0x0000006000457213 */ /* 0x000fe20000000000 */
[----:B------:R-:W-:Y:S01]  /*1060*/  IMAD.HI.U32 R11, R17, R30, RZ ;  /* 0x0000001e110b7227 */ /* 0x000fe200078e00ff */
[----:B------:R-:W-:-:S02]  /*1070*/  LOP3.LUT R82, R9, 0x56, R38, 0xfe, !PT ;  /* 0x0000005609527812 */ /* 0x000fc400078efe26 */
[----:B------:R-:W-:Y:S01]  /*1080*/  LOP3.LUT R86, R9, 0x52, R38, 0xfe, !PT ;  /* 0x0000005209567812 */ /* 0x000fe200078efe26 */
[----:B------:R-:W-:Y:S01]  /*1090*/  IMAD.HI.U32 R18, R17, R31, RZ ;  /* 0x0000001f11127227 */ /* 0x000fe200078e00ff */
[----:B------:R-:W-:Y:S02]  /*10a0*/  IABS R83, R82 ;  /* 0x0000005200537213 */ /* 0x000fe40000000000 */
[----:B------:R-:W-:Y:S01]  /*10b0*/  IABS R79, R86 ;  /* 0x00000056004f7213 */ /* 0x000fe20000000000 */
[----:B--2---:R-:W-:Y:S01]  /*10c0*/  IMAD.MOV R27, RZ, RZ, -R6 ;  /* 0x000000ffff1b7224 */ /* 0x004fe200078e0a06 */
[C-C-:B------:R-:W-:Y:S01]  /*10d0*/  LOP3.LUT R72, R9.reuse, 0x60, R38.reuse, 0xfe, !PT ;  /* 0x0000006009487812 */ /* 0x140fe200078efe26 */
[----:B------:R-:W-:Y:S01]  /*10e0*/  IMAD.MOV R7, RZ, RZ, -R7 ;  /* 0x000000ffff077224 */ /* 0x000fe200078e0a07 */
[C---:B------:R-:W-:Y:S01]  /*10f0*/  LOP3.LUT R76, R9.reuse, 0x5c, R38, 0xfe, !PT ;  /* 0x0000005c094c7812 */ /* 0x040fe200078efe26 */
[----:B------:R-:W-:Y:S01]  /*1100*/  IMAD.MOV R10, RZ, RZ, -R10 ;  /* 0x000000ffff0a7224 */ /* 0x000fe200078e0a0a */
[----:B------:R-:W-:Y:S01]  /*1110*/  IABS R93, R72 ;  /* 0x00000048005d7213 */ /* 0x000fe20000000000 */
[----:B------:R-:W-:Y:S01]  /*1120*/  IMAD.MOV R11, RZ, RZ, -R11 ;  /* 0x000000ffff0b7224 */ /* 0x000fe200078e0a0b */
[----:B------:R-:W-:Y:S01]  /*1130*/  IABS R89, R76 ;  /* 0x0000004c00597213 */ /* 0x000fe20000000000 */
[----:B------:R-:W-:Y:S01]  /*1140*/  IMAD.MOV R18, RZ, RZ, -R18 ;  /* 0x000000ffff127224 */ /* 0x000fe200078e0a12 */
[C---:B------:R-:W-:Y:S01]  /*1150*/  LOP3.LUT R62, R9.reuse, 0x6a, R38, 0xfe, !PT ;  /* 0x0000006a093e7812 */ /* 0x040fe200078efe26 */
[C---:B------:R-:W-:Y:S01]  /*1160*/  IMAD R26, R4.reuse, R27, R26 ;  /* 0x0000001b041a7224 */ /* 0x040fe200078e021a */
[C---:B------:R-:W-:Y:S01]  /*1170*/  LOP3.LUT R58, R9.reuse, 0x6e, R38, 0xfe, !PT ;  /* 0x0000006e093a7812 */ /* 0x040fe200078efe26 */
[C---:B------:R-:W-:Y:S01]  /*1180*/  IMAD R27, R4.reuse, R7, R28 ;  /* 0x00000007041b7224 */ /* 0x040fe200078e021c */
[----:B------:R-:W-:Y:S01]  /*1190*/  IABS R103, R62 ;  /* 0x0000003e00677213 */ /* 0x000fe20000000000 */
[C---:B------:R-:W-:Y:S01]  /*11a0*/  IMAD R28, R4.reuse, R10, R29 ;  /* 0x0000000a041c7224 */ /* 0x040fe200078e021d */
[----:B------:R-:W-:Y:S01]  /*11b0*/  IABS R107, R58 ;  /* 0x0000003a006b7213 */ /* 0x000fe20000000000 */
[C---:B------:R-:W-:Y:S01]  /*11c0*/  IMAD R29, R4.reuse, R11, R30 ;  /* 0x0000000b041d7224 */ /* 0x040fe200078e021e */
[----:B------:R-:W-:Y:S01]  /*11d0*/  LOP3.LUT R56, R9, 0x70, R38, 0xfe, !PT ;  /* 0x0000007009387812 */ /* 0x000fe200078efe26 */
[----:B------:R-:W-:Y:S01]  /*11e0*/  IMAD R30, R4, R18, R31 ;  /* 0x00000012041e7224 */ /* 0x000fe200078e021f */
[----:B------:R-:W-:Y:S01]  /*11f0*/  IABS R31, R32 ;  /* 0x00000020001f7213 */ /* 0x000fe20000000000 */
[----:B------:R-:W-:Y:S01]  /*1200*/  IMAD.HI.U32 R10, R17, R33, RZ ;  /* 0x00000021110a7227 */ /* 0x000fe200078e00ff */
[----:B------:R-:W-:-:S02]  /*1210*/  IABS R109, R56 ;  /* 0x00000038006d7213 */ /* 0x000fc40000000000 */
[--C-:B------:R-:W-:Y:S01]  /*1220*/  LOP3.LUT R44, R9, 0x7e, R38.reuse, 0xfe, !PT ;  /* 0x0000007e092c7812 */ /* 0x100fe200078efe26 */
[----:B------:R-:W-:Y:S01]  /*1230*/  IMAD.HI.U32 R6, R17, R31, RZ ;  /* 0x0000001f11067227 */ /* 0x000fe200078e00ff */
[----:B------:R-:W-:Y:S02]  /*1240*/  LOP3.LUT R123, R9, 0x22, R38, 0xfe, !PT ;  /* 0x00000022097b7812 */ /* 0x000fe400078efe26 */
[C---:B------:R-:W-:Y:S01]  /*1250*/  ISETP.GT.U32.AND P1, PT, R4.reuse, R19, PT ;  /* 0x000000130400720c */ /* 0x040fe20003f24070 */
[----:B------:R-:W-:Y:S01]  /*1260*/  IMAD.MOV R10, RZ, RZ, -R10 ;  /* 0x000000ffff0a7224 */ /* 0x000fe200078e0a0a */
[----:B-1----:R-:W-:Y:S01]  /*1270*/  IABS R32, R123 ;  /* 0x0000007b00207213 */ /* 0x002fe20000000000 */
[----:B------:R-:W-:Y:S01]  /*1280*/  IMAD.MOV R6, RZ, RZ, -R6 ;  /* 0x000000ffff067224 */ /* 0x000fe200078e0a06 */
[----:B------:R-:W-:Y:S01]  /*1290*/  STL [R1+0x3fc], R123 ;  /* 0x0003fc7b01007387 */ /* 0x000fe20000100800 */
[C---:B------:R-:W-:Y:S01]  /*12a0*/  IMAD R33, R4.reuse, R10, R33 ;  /* 0x0000000a04217224 */ /* 0x040fe200078e0221 */
[----:B------:R-:W-:Y:S01]  /*12b0*/  ISETP.GT.U32.AND P4, PT, R4, R20, PT ;  /* 0x000000140400720c */ /* 0x000fe20003f84070 */
[----:B------:R-:W-:Y:S01]  /*12c0*/  IMAD.HI.U32 R10, R17, R43, RZ ;  /* 0x0000002b110a7227 */ /* 0x000fe200078e00ff */
[----:B------:R-:W-:Y:S01]  /*12d0*/  STL [R1+0x3f8], R122 ;  /* 0x0003f87a01007387 */ /* 0x000fe20000100800 */
[----:B------:R-:W-:-:S02]  /*12e0*/  LOP3.LUT R120, R9, 0x28, R38, 0xfe, !PT ;  /* 0x0000002809787812 */ /* 0x000fc400078efe26 */
[C---:B------:R-:W-:Y:S01]  /*12f0*/  IMAD R31, R4.reuse, R6, R31 ;  /* 0x00000006041f7224 */ /* 0x040fe200078e021f */
[----:B------:R1:W-:Y:S01]  /*1300*/  STL [R1+0x48c], R123 ;  /* 0x00048c7b01007387 */ /* 0x0003e20000100800 */
[----:B------:R-:W-:Y:S01]  /*1310*/  IMAD.HI.U32 R6, R17, R39, RZ ;  /* 0x0000002711067227 */ /* 0x000fe200078e00ff */
[----:B------:R-:W-:Y:S02]  /*1320*/  IABS R37, R120 ;  /* 0x0000007800257213 */ /* 0x000fe40000000000 */
[C---:B------:R-:W-:Y:S01]  /*1330*/  LOP3.LUT R121, R9.reuse, 0x26, R38, 0xfe, !PT ;  /* 0x0000002609797812 */ /* 0x040fe200078efe26 */
[----:B------:R-:W-:Y:S01]  /*1340*/  IMAD.MOV R10, RZ, RZ, -R10 ;  /* 0x000000ffff0a7224 */ /* 0x000fe200078e0a0a */
[----:B------:R-:W-:Y:S01]  /*1350*/  LOP3.LUT R115, R9, 0x32, R38, 0xfe, !PT ;  /* 0x0000003209737812 */ /* 0x000fe200078efe26 */
[----:B------:R-:W-:Y:S01]  /*1360*/  IMAD.MOV R6, RZ, RZ, -R6 ;  /* 0x000000ffff067224 */ /* 0x000fe200078e0a06 */
[----:B------:R-:W-:Y:S01]  /*1370*/  IABS R35, R121 ;  /* 0x0000007900237213 */ /* 0x000fe20000000000 */
[C---:B------:R-:W-:Y:S01]  /*1380*/  IMAD R43, R4.reuse, R10, R43 ;  /* 0x0000000a042b7224 */ /* 0x040fe200078e022b */
[----:B------:R-:W-:Y:S01]  /*1390*/  IABS R47, R115 ;  /* 0x00000073002f7213 */ /* 0x000fe20000000000 */
[----:B------:R-:W-:Y:S01]  /*13a0*/  IMAD.HI.U32 R10, R17, R53, RZ ;  /* 0x00000035110a7227 */ /* 0x000fe200078e00ff */
[C-C-:B------:R-:W-:Y:S01]  /*13b0*/  LOP3.LUT R118, R9.reuse, 0x2c, R38.reuse, 0xfe, !PT ;  /* 0x0000002c09767812 */ /* 0x140fe200078efe26 */
[----:B------:R-:W-:Y:S01]  /*13c0*/  STL [R1+0x3f4], R121 ;  /* 0x0003f47901007387 */ /* 0x000fe20000100800 */
[--C-:B------:R-:W-:Y:S01]  /*13d0*/  LOP3.LUT R116, R9, 0x30, R38.reuse, 0xfe, !PT ;  /* 0x0000003009747812 */ /* 0x100fe200078efe26 */
[C---:B------:R-:W-:Y:S01]  /*13e0*/  IMAD R39, R4.reuse, R6, R39 ;  /* 0x0000000604277224 */ /* 0x040fe200078e0227 */
[----:B------:R-:W-:Y:S01]  /*13f0*/  IABS R41, R118 ;  /* 0x0000007600297213 */ /* 0x000fe20000000000 */
[----:B------:R-:W-:Y:S01]  /*1400*/  IMAD.HI.U32 R6, R17, R49, RZ ;  /* 0x0000003111067227 */ /* 0x000fe200078e00ff */
[----:B------:R-:W-:Y:S01]  /*1410*/  IABS R45, R116 ;  /* 0x00000074002d7213 */ /* 0x000fe20000000000 */
[----:B------:R-:W-:Y:S01]  /*1420*/  STL [R1+0x490], R122 ;  /* 0x0004907a01007387 */ /* 0x000fe20000100800 */
        /* <DEDUP_REMOVED lines=15> */
[----:B------:R2:W-:Y:S01]  /*1520*/  STL [R1+0x494], R121 ;  /* 0x0004947901007387 */ /* 0x0005e20000100800 */
        /* <DEDUP_REMOVED lines=14> */
[C---:B------:R-:W-:Y:S01]  /*1610*/  LOP3.LUT R88, R9.reuse, 0x50, R38, 0xfe, !PT ;  /* 0x0000005009587812 */ /* 0x040fe200078efe26 */
[----:B------:R-:W-:Y:S01]  /*1620*/  STL [R1+0x488], R119 ;  /* 0x0004887701007387 */ /* 0x000fe20000100800 */
[----:B------:R-:W-:Y:S01]  /*1630*/  IABS R71, R94 ;  /* 0x0000005e00477213 */ /* 0x000fe20000000000 */
[----:B------:R-:W-:Y:S01]  /*1640*/  IMAD.MOV R10, RZ, RZ, -R10 ;  /* 0x000000ffff0a7224 */ /* 0x000fe200078e0a0a */
[----:B------:R-:W-:Y:S01]  /*1650*/  IABS R77, R88 ;  /* 0x00000058004d7213 */ /* 0x000fe20000000000 */
[----:B------:R-:W-:Y:S01]  /*1660*/  IMAD.MOV R6, RZ, RZ, -R6 ;  /* 0x000000ffff067224 */ /* 0x000fe200078e0a06 */
[C-C-:B------:R-:W-:Y:S01]  /*1670*/  LOP3.LUT R84, R9.reuse, 0x54, R38.reuse, 0xfe, !PT ;  /* 0x0000005409547812 */ /* 0x140fe200078efe26 */
[C---:B------:R-:W-:Y:S01]  /*1680*/  IMAD R73, R4.reuse, R10, R73 ;  /* 0x0000000a04497224 */ /* 0x040fe200078e0249 */
[--C-:B------:R-:W-:Y:S01]  /*1690*/  LOP3.LUT R74, R9, 0x5e, R38.reuse, 0xfe, !PT ;  /* 0x0000005e094a7812 */ /* 0x100fe200078efe26 */
[----:B------:R-:W-:Y:S01]  /*16a0*/  IMAD.HI.U32 R10, R17, R83, RZ ;  /* 0x00000053110a7227 */ /* 0x000fe200078e00ff */
[----:B------:R-:W-:Y:S01]  /*16b0*/  IABS R81, R84 ;  /* 0x0000005400517213 */ /* 0x000fe20000000000 */
[----:B------:R-:W-:Y:S01]  /*16c0*/  STL [R1+0x484], R118 ;  /* 0x0004847601007387 */ /* 0x000fe20000100800 */
[----:B------:R-:W-:Y:S01]  /*16d0*/  IABS R91, R74 ;  /* 0x0000004a005b7213 */ /* 0x000fe20000000000 */
[C---:B------:R-:W-:Y:S01]  /*16e0*/  IMAD R69, R4.reuse, R6, R69 ;  /* 0x0000000604457224 */ /* 0x040fe200078e0245 */
[--C-:B------:R-:W-:Y:S01]  /*16f0*/  LOP3.LUT R78, R9, 0x5a, R38.reuse, 0xfe, !PT ;  /* 0x0000005a094e7812 */ /* 0x100fe200078efe26 */
[----:B------:R-:W-:Y:S01]  /*1700*/  IMAD.HI.U32 R6, R17, R79, RZ ;  /* 0x0000004f11067227 */ /* 0x000fe200078e00ff */
[C---:B------:R-:W-:Y:S01]  /*1710*/  LOP3.LUT R68, R9.reuse, 0x64, R38, 0xfe, !PT ;  /* 0x0000006409447812 */ /* 0x040fe200078efe26 */
[----:B------:R3:W-:Y:S01]  /*1720*/  STL [R1+0x49c], R119 ;  /* 0x00049c7701007387 */ /* 0x0007e20000100800 */
        /* <DEDUP_REMOVED lines=18> */
[C---:B------:R-:W-:Y:S01]  /*1850*/  LOP3.LUT R46, R9.reuse, 0x7a, R38, 0xfe, !PT ;  /* 0x0000007a092e7812 */ /* 0x040fe200078efe26 */
[----:B------:R-:W-:Y:S01]  /*1860*/  IMAD.MOV R6, RZ, RZ, -R6 ;  /* 0x000000ffff067224 */ /* 0x000fe200078e0a06 */
[----:B------:R-:W-:Y:S01]  /*1870*/  STL [R1+0x478], R115 ;  /* 0x0004787301007387 */ /* 0x000fe20000100800 */
[----:B------:R-:W-:Y:S01]  /*1880*/  IMAD R93, R4, R10, R93 ;  /* 0x0000000a045d7224 */ /* 0x000fe200078e025d */
[--C-:B------:R-:W-:Y:S01]  /*1890*/  LOP3.LUT R80, R9, 0x58, R38.reuse, 0xfe, !PT ;  /* 0x0000005809507812 */ /* 0x100fe200078efe26 */
[----:B------:R-:W-:Y:S01]  /*18a0*/  IMAD.HI.U32 R10, R17, R103, RZ ;  /* 0x00000067110a7227 */ /* 0x000fe200078e00ff */
[----:B------:R-:W-:Y:S01]  /*18b0*/  STL [R1+0x474], R114 ;  /* 0x0004747201007387 */ /* 0x000fe20000100800 */
[----:B------:R-:W-:-:S02]  /*18c0*/  LOP3.LUT R70, R9, 0x62, R38, 0xfe, !PT ;  /* 0x0000006209467812 */ /* 0x000fc400078efe26 */
[C---:B------:R-:W-:Y:S01]  /*18d0*/  IMAD R89, R4.reuse, R6, R89 ;  /* 0x0000000604597224 */ /* 0x040fe200078e0259 */
[----:B------:R-:W-:Y:S01]  /*18e0*/  STL [R1+0x470], R113 ;  /* 0x0004707101007387 */ /* 0x000fe20000100800 */
[----:B------:R-:W-:Y:S01]  /*18f0*/  IMAD.HI.U32 R6, R17, R107, RZ ;  /* 0x0000006b11067227 */ /* 0x000fe200078e00ff */
[C---:B------:R-:W-:Y:S02]  /*1900*/  LOP3.LUT R64, R9.reuse, 0x68, R38, 0xfe, !PT ;  /* 0x0000006809407812 */ /* 0x040fe400078efe26 */
[----:B------:R-:W-:Y:S01]  /*1910*/  STL [R1+0x46c], R112 ;  /* 0x00046c7001007387 */ /* 0x000fe20000100800 */
        /* <DEDUP_REMOVED lines=10> */
[----:B------:R-:W-:Y:S01]  /*19c0*/  IABS R6, R44 ;  /* 0x0000002c00067213 */ /* 0x000fe20000000000 */
[----:B------:R-:W-:Y:S01]  /*19d0*/  IMAD.MOV R10, RZ, RZ, -R10 ;  /* 0x000000ffff0a7224 */ /* 0x000fe200078e0a0a */
[----:B------:R-:W-:Y:S01]  /*19e0*/  STL [R1+0x460], R106 ;  /* 0x0004606a01007387 */ /* 0x000fe20000100800 */
[----:B-1----:R-:W-:Y:S01]  /*19f0*/  IMAD R123, R5, 0x80, R42 ;  /* 0x00000080057b7824 */ /* 0x002fe200078e022a */
[----:B------:R-:W-:Y:S01]  /*1a00*/  IABS R85, R80 ;  /* 0x0000005000557213 */ /* 0x000fe20000000000 */
[----:B------:R-:W-:Y:S01]  /*1a10*/  IMAD R109, R4, R10, R109 ;  /* 0x0000000a046d7224 */ /* 0x000fe200078e026d */
[----:B------:R-:W-:Y:S01]  /*1a20*/  STL [R1+0x45c], R104 ;  /* 0x00045c6801007387 */ /* 0x000fe20000100800 */
[----:B------:R-:W-:Y:S01]  /*1a30*/  IMAD.HI.U32 R10, R17, R6, RZ ;  /* 0x00000006110a7227 */ /* 0x000fe200078e00ff */
[----:B------:R-:W-:Y:S02]  /*1a40*/  IABS R5, R123 ;  /* 0x0000007b00057213 */ /* 0x000fe40000000000 */
[----:B------:R-:W-:Y:S01]  /*1a50*/  STL [R1+0x458], R102 ;  /* 0x0004586601007387 */ /* 0x000fe20000100800 */
[----:B------:R-:W-:Y:S01]  /*1a60*/  IMAD.MOV R10, RZ, RZ, -R10 ;  /* 0x000000ffff0a7224 */ /* 0x000fe200078e0a0a */
[----:B------:R-:W-:Y:S01]  /*1a70*/  IABS R95, R70 ;  /* 0x00000046005f7213 */ /* 0x000fe20000000000 */
[----:B------:R-:W-:Y:S01]  /*1a80*/  IMAD.HI.U32 R8, R8, R5, RZ ;  /* 0x0000000508087227 */ /* 0x000fe200078e00ff */
[----:B------:R-:W-:Y:S01]  /*1a90*/  STL [R1+0x454], R100 ;  /* 0x0004546401007387 */ /* 0x000fe20000100800 */
[----:B------:R-:W-:-:S02]  /*1aa0*/  IABS R101, R64 ;  /* 0x0000004000657213 */ /* 0x000fc40000000000 */
[C---:B------:R-:W-:Y:S01]  /*1ab0*/  IMAD R6, R4.reuse, R10, R6 ;  /* 0x0000000a04067224 */ /* 0x040fe200078e0206 */
[----:B------:R-:W-:Y:S01]  /*1ac0*/  IABS R10, R46 ;  /* 0x0000002e000a7213 */ /* 0x000fe20000000000 */
[----:B------:R-:W-:Y:S01]  /*1ad0*/  IMAD.MOV R8, RZ, RZ, -R8 ;  /* 0x000000ffff087224 */ /* 0x000fe200078e0a08 */
[----:B------:R-:W-:Y:S01]  /*1ae0*/  STL [R1+0x450], R98 ;  /* 0x0004506201007387 */ /* 0x000fe20000100800 */
[--C-:B------:R-:W-:Y:S01]  /*1af0*/  @!P1 IMAD.IADD R19, R19, 0x1, -R4.reuse ;  /* 0x0000000113139824 */ /* 0x100fe200078e0a04 */
[----:B------:R-:W-:Y:S01]  /*1b00*/  ISETP.GT.U32.AND P3, PT, R4, R6, PT ;  /* 0x000000060400720c */ /* 0x000fe20003f64070 */
[----:B------:R-:W-:Y:S01]  /*1b10*/  IMAD R5, R16, R8, R5 ;  /* 0x0000000810057224 */ /* 0x000fe200078e0205 */
[----:B------:R-:W-:Y:S01]  /*1b20*/  ISETP.GT.U32.AND P1, PT, R4, R15, PT ;  /* 0x0000000f0400720c */ /* 0x000fe20003f24070 */
[----:B------:R-:W-:Y:S01]  /*1b30*/  @!P4 IMAD.IADD R20, R20, 0x1, -R4 ;  /* 0x000000011414c824 */ /* 0x000fe200078e0a04 */
[----:B------:R-:W-:Y:S01]  /*1b40*/  ISETP.GT.U32.AND P6, PT, R4, R19, PT ;  /* 0x000000130400720c */ /* 0x000fe20003fc4070 */
[C---:B------:R-:W-:Y:S01]  /*1b50*/  IMAD.HI.U32 R18, R17.reuse, R37, RZ ;  /* 0x0000002511127227 */ /* 0x040fe200078e00ff */
[----:B------:R-:W-:Y:S01]  /*1b60*/  ISETP.GT.U32.AND P0, PT, R16, R5, PT ;  /* 0x000000051000720c */ /* 0x000fe20003f04070 */
[----:B------:R-:W-:Y:S01]  /*1b70*/  STL [R1+0x44c], R96 ;  /* 0x00044c6001007387 */ /* 0x000fe20000100800 */
[----:B------:R-:W-:Y:S01]  /*1b80*/  ISETP.GT.U32.AND P4, PT, R4, R27, PT ;  /* 0x0000001b0400720c */ /* 0x000fe20003f84070 */
[----:B------:R-:W-:Y:S01]  /*1b90*/  IMAD.MOV R18, RZ, RZ, -R18 ;  /* 0x000000ffff127224 */ /* 0x000fe200078e0a12 */
[----:B------:R-:W-:Y:S01]  /*1ba0*/  IABS R8, R50 ;  /* 0x0000003200087213 */ /* 0x000fe20000000000 */
[----:B------:R-:W-:Y:S01]  /*1bb0*/  IMAD.HI.U32 R11, R17, R35, RZ ;  /* 0x00000023110b7227 */ /* 0x000fe200078e00ff */
[----:B------:R-:W-:Y:S01]  /*1bc0*/  STL [R1+0x448], R94 ;  /* 0x0004485e01007387 */ /* 0x000fe20000100800 */
[----:B------:R-:W-:-:S02]  /*1bd0*/  IABS R9, R48 ;  /* 0x0000003000097213 */ /* 0x000fc40000000000 */
[--C-:B------:R-:W-:Y:S01]  /*1be0*/  @!P3 IMAD.IADD R6, R6, 0x1, -R4.reuse ;  /* 0x000000010606b824 */ /* 0x100fe200078e0a04 */
[C---:B------:R-:W-:Y:S01]  /*1bf0*/  ISETP.GT.U32.AND P3, PT, R4.reuse, R12, PT ;  /* 0x0000000c0400720c */ /* 0x040fe20003f64070 */
[----:B------:R-:W-:Y:S01]  /*1c00*/  @!P6 IMAD.IADD R19, R19, 0x1, -R4 ;  /* 0x000000011313e824 */ /* 0x000fe200078e0a04 */
[C---:B------:R-:W-:Y:S01]  /*1c10*/  ISETP.GT.U32.AND P6, PT, R4.reuse, R22, PT ;  /* 0x000000160400720c */ /* 0x040fe20003fc4070 */
[----:B------:R-:W-:Y:S01]  /*1c20*/  @!P0 IMAD.IADD R5, R5, 0x1, -R16 ;  /* 0x0000000105058824 */ /* 0x000fe200078e0a10 */
[C---:B------:R-:W-:Y:S01]  /*1c30*/  ISETP.GT.U32.AND P5, PT, R4.reuse, R6, PT ;  /* 0x000000060400720c */ /* 0x040fe20003fa4070 */
[--C-:B------:R-:W-:Y:S01]  /*1c40*/  @!P4 IMAD.IADD R27, R27, 0x1, -R4.reuse ;  /* 0x000000011b1bc824 */ /* 0x100fe200078e0a04 */
[C---:B------:R-:W-:Y:S01]  /*1c50*/  ISETP.GT.U32.AND P0, PT, R4.reuse, R13, PT ;  /* 0x0000000d0400720c */ /* 0x040fe20003f04070 */
[--C-:B------:R-:W-:Y:S01]  /*1c60*/  @!P1 IMAD.IADD R15, R15, 0x1, -R4.reuse ;  /* 0x000000010f0f9824 */ /* 0x100fe200078e0a04 */
[----:B------:R-:W-:Y:S01]  /*1c70*/  STL [R1+0x444], R92 ;  /* 0x0004445c01007387 */ /* 0x000fe20000100800 */
[----:B------:R-:W-:Y:S01]  /*1c80*/  IMAD R37, R4, R18, R37 ;  /* 0x0000001204257224 */ /* 0x000fe200078e0225 */
[----:B------:R-:W-:Y:S01]  /*1c90*/  ISETP.GT.U32.AND P2, PT, R16, R5, PT ;  /* 0x000000051000720c */ /* 0x000fe20003f44070 */
[----:B------:R-:W-:Y:S01]  /*1ca0*/  IMAD.MOV R11, RZ, RZ, -R11 ;  /* 0x000000ffff0b7224 */ /* 0x000fe200078e0a0b */
[----:B------:R-:W-:Y:S01]  /*1cb0*/  STL [R1+0x440], R90 ;  /* 0x0004405a01007387 */ /* 0x000fe20000100800 */
[--C-:B------:R-:W-:Y:S01]  /*1cc0*/  @!P3 IMAD.IADD R12, R12, 0x1, -R4.reuse ;  /* 0x000000010c0cb824 */ /* 0x100fe200078e0a04 */
[----:B------:R-:W-:Y:S01]  /*1cd0*/  ISETP.GT.U32.AND P3, PT, R4, R26, PT ;  /* 0x0000001a0400720c */ /* 0x000fe20003f64070 */
[--C-:B------:R-:W-:Y:S01]  /*1ce0*/  @!P6 IMAD.IADD R22, R22, 0x1, -R4.reuse ;  /* 0x000000011616e824 */ /* 0x100fe200078e0a04 */
[----:B------:R-:W-:Y:S01]  /*1cf0*/  STL [R1+0x3ec], R88 ;  /* 0x0003ec5801007387 */ /* 0x000fe20000100800 */
[--C-:B------:R-:W-:Y:S01]  /*1d00*/  @!P5 IMAD.IADD R6, R6, 0x1, -R4.reuse ;  /* 0x000000010606d824 */ /* 0x100fe200078e0a04 */
[C---:B------:R-:W-:Y:S01]  /*1d10*/  ISETP.GT.U32.AND P5, PT, R4.reuse, R21, PT ;  /* 0x000000150400720c */ /* 0x040fe20003fa4070 */
[----:B------:R-:W-:Y:S01]  /*1d20*/  @!P0 IMAD.IADD R13, R13, 0x1, -R4 ;  /* 0x000000010d0d8824 */ /* 0x000fe200078e0a04 */
[C---:B------:R-:W-:Y:S01]  /*1d30*/  ISETP.GT.U32.AND P0, PT, R4.reuse, R23, PT ;  /* 0x000000170400720c */ /* 0x040fe20003f04070 */
[----:B------:R-:W-:Y:S01]  /*1d40*/  IMAD.HI.U32 R18, R17, R47, RZ ;  /* 0x0000002f11127227 */ /* 0x000fe200078e00ff */
[----:B------:R-:W-:Y:S01]  /*1d50*/  STL [R1+0x3e8], R86 ;  /* 0x0003e85601007387 */ /* 0x000fe20000100800 */
[----:B------:R-:W-:-:S02]  /*1d60*/  ISETP.GT.U32.AND P1, PT, R4, R24, PT ;  /* 0x000000180400720c */ /* 0x000fc40003f24070 */
[C---:B------:R-:W-:Y:S01]  /*1d70*/  ISETP.GT.U32.AND P6, PT, R4.reuse, R13, PT ;  /* 0x0000000d0400720c */ /* 0x040fe20003fc4070 */
[----:B------:R-:W-:Y:S01]  /*1d80*/  IMAD R35, R4, R11, R35 ;  /* 0x0000000b04237224 */ /* 0x000fe200078e0223 */
[----:B------:R-:W-:Y:S01]  /*1d90*/  STL [R1+0x3e4], R84 ;  /* 0x0003e45401007387 */ /* 0x000fe20000100800 */
[----:B------:R-:W-:Y:S01]  /*1da0*/  @!P3 IMAD.IADD R26, R26, 0x1, -R4 ;  /* 0x000000011a1ab824 */ /* 0x000fe200078e0a04 */
[C---:B------:R-:W-:Y:S01]  /*1db0*/  ISETP.GT.U32.AND P3, PT, R4.reuse, R20, PT ;  /* 0x000000140400720c */ /* 0x040fe20003f64070 */
[----:B------:R-:W-:Y:S01]  /*1dc0*/  IMAD.MOV R18, RZ, RZ, -R18 ;  /* 0x000000ffff127224 */ /* 0x000fe200078e0a12 */
[----:B------:R-:W-:Y:S01]  /*1dd0*/  STL [R1+0x3dc], R82 ;  /* 0x0003dc5201007387 */ /* 0x000fe20000100800 */
[--C-:B------:R-:W-:Y:S01]  /*1de0*/  @!P5 IMAD.IADD R21, R21, 0x1, -R4.reuse ;  /* 0x000000011515d824 */ /* 0x100fe200078e0a04 */
[C---:B------:R-:W-:Y:S01]  /*1df0*/  ISETP.GT.U32.AND P5, PT, R4.reuse, R28, PT ;  /* 0x0000001c0400720c */ /* 0x040fe20003fa4070 */
[--C-:B------:R-:W-:Y:S01]  /*1e00*/  @!P0 IMAD.IADD R23, R23, 0x1, -R4.reuse ;  /* 0x0000000117178824 */ /* 0x100fe200078e0a04 */
[C---:B------:R-:W-:Y:S01]  /*1e10*/  ISETP.GT.U32.AND P0, PT, R4.reuse, R15, PT ;  /* 0x0000000f0400720c */ /* 0x040fe20003f04070 */
[C---:B------:R-:W-:Y:S01]  /*1e20*/  IMAD R47, R4.reuse, R18, R47 ;  /* 0x00000012042f7224 */ /* 0x040fe200078e022f */
[----:B------:R-:W-:Y:S01]  /*1e30*/  ISETP.GT.U32.AND P4, PT, R4, R21, PT ;  /* 0x000000150400720c */ /* 0x000fe20003f84070 */
[----:B------:R-:W-:Y:S01]  /*1e40*/  @!P6 IMAD.IADD R13, R13, 0x1, -R4 ;  /* 0x000000010d0de824 */ /* 0x000fe200078e0a04 */
[----:B------:R-:W-:Y:S01]  /*1e50*/  STL [R1+0x3d8], R80 ;  /* 0x0003d85001007387 */ /* 0x000fe20000100800 */
[----:B------:R-:W-:Y:S01]  /*1e60*/  IMAD.HI.U32 R7, R17, R32, RZ ;  /* 0x0000002011077227 */ /* 0x000fe200078e00ff */
[----:B--2---:R-:W-:-:S02]  /*1e70*/  SHF.R.U32.HI R121, RZ, 0x5, R40 ;  /* 0x00000005ff797819 */ /* 0x004fc40000011628 */
[----:B------:R-:W-:Y:S01]  /*1e80*/  STL [R1+0x3d0], R78 ;  /* 0x0003d04e01007387 */ /* 0x000fe20000100800 */
[--C-:B------:R-:W-:Y:S01]  /*1e90*/  @!P3 IMAD.IADD R20, R20, 0x1, -R4.reuse ;  /* 0x000000011414b824 */ /* 0x100fe200078e0a04 */
[----:B------:R-:W-:Y:S01]  /*1ea0*/  ISETP.GT.U32.AND P3, PT, R4, R26, PT ;  /* 0x0000001a0400720c */ /* 0x000fe20003f64070 */
[--C-:B------:R-:W-:Y:S01]  /*1eb0*/  @!P5 IMAD.IADD R28, R28, 0x1, -R4.reuse ;  /* 0x000000011c1cd824 */ /* 0x100fe200078e0a04 */
[C---:B------:R-:W-:Y:S01]  /*1ec0*/  ISETP.GT.U32.AND P5, PT, R4.reuse, R22, PT ;  /* 0x000000160400720c */ /* 0x040fe20003fa4070 */
[--C-:B------:R-:W-:Y:S01]  /*1ed0*/  @!P0 IMAD.IADD R15, R15, 0x1, -R4.reuse ;  /* 0x000000010f0f8824 */ /* 0x100fe200078e0a04 */
[C---:B------:R-:W-:Y:S01]  /*1ee0*/  ISETP.GT.U32.AND P0, PT, R4.reuse, R23, PT ;  /* 0x000000170400720c */ /* 0x040fe20003f04070 */
[--C-:B------:R-:W-:Y:S01]  /*1ef0*/  @!P4 IMAD.IADD R21, R21, 0x1, -R4.reuse ;  /* 0x000000011515c824 */ /* 0x100fe200078e0a04 */
[C---:B------:R-:W-:Y:S01]  /*1f00*/  ISETP.GT.U32.AND P4, PT, R4.reuse, R27, PT ;  /* 0x0000001b0400720c */ /* 0x040fe20003f84070 */
[----:B------:R-:W-:Y:S01]  /*1f10*/  IMAD.MOV R7, RZ, RZ, -R7 ;  /* 0x000000ffff077224 */ /* 0x000fe200078e0a07 */
[----:B------:R-:W-:Y:S01]  /*1f20*/  ISETP.GT.U32.AND P6, PT, R4, R28, PT ;  /* 0x0000001c0400720c */ /* 0x000fe20003fc4070 */
[----:B------:R-:W-:Y:S01]  /*1f30*/  IMAD.HI.U32 R11, R17, R45, RZ ;  /* 0x0000002d110b7227 */ /* 0x000fe200078e00ff */
[----:B------:R-:W-:Y:S03]  /*1f40*/  STL [R1+0x3cc], R76 ;  /* 0x0003cc4c01007387 */ /* 0x000fe60000100800 */
[--C-:B------:R-:W-:Y:S01]  /*1f50*/  @!P3 IMAD.IADD R26, R26, 0x1, -R4.reuse ;  /* 0x000000011a1ab824 */ /* 0x100fe200078e0a04 */
[----:B------:R-:W-:Y:S01]  /*1f60*/  ISETP.GT.U32.AND P3, PT, R4, R33, PT ;  /* 0x000000210400720c */ /* 0x000fe20003f64070 */
[--C-:B------:R-:W-:Y:S01]  /*1f70*/  @!P5 IMAD.IADD R22, R22, 0x1, -R4.reuse ;  /* 0x000000011616d824 */ /* 0x100fe200078e0a04 */
[C---:B------:R-:W-:Y:S01]  /*1f80*/  ISETP.GT.U32.AND P5, PT, R4.reuse, R29, PT ;  /* 0x0000001d0400720c */ /* 0x040fe20003fa4070 */
[--C-:B------:R-:W-:Y:S01]  /*1f90*/  @!P0 IMAD.IADD R23, R23, 0x1, -R4.reuse ;  /* 0x0000000117178824 */ /* 0x100fe200078e0a04 */
[C---:B------:R-:W-:Y:S01]  /*1fa0*/  ISETP.GT.U32.AND P0, PT, R4.reuse, R30, PT ;  /* 0x0000001e0400720c */ /* 0x040fe20003f04070 */
[--C-:B------:R-:W-:Y:S01]  /*1fb0*/  @!P4 IMAD.IADD R27, R27, 0x1, -R4.reuse ;  /* 0x000000011b1bc824 */ /* 0x100fe200078e0a04 */
[----:B------:R-:W-:Y:S01]  /*1fc0*/  ISETP.GT.U32.AND P4, PT, R4, R35, PT ;  /* 0x000000230400720c */ /* 0x000fe20003f84070 */
[----:B------:R-:W-:Y:S01]  /*1fd0*/  @!P6 IMAD.IADD R28, R28, 0x1, -R4 ;  /* 0x000000011c1ce824 */ /* 0x000fe200078e0a04 */
[C---:B------:R-:W-:Y:S01]  /*1fe0*/  ISETP.GT.U32.AND P6, PT, R4.reuse, R37, PT ;  /* 0x000000250400720c */ /* 0x040fe20003fc4070 */
[----:B------:R-:W-:Y:S01]  /*1ff0*/  IMAD R32, R4, R7, R32 ;  /* 0x0000000704207224 */ /* 0x000fe200078e0220 */
[----:B------:R-:W-:Y:S01]  /*2000*/  STL [R1+0x3c8], R74 ;  /* 0x0003c84a01007387 */ /* 0x000fe20000100800 */
[----:B------:R-:W-:-:S03]  /*2010*/  IMAD.HI.U32 R7, R17, R41, RZ ;  /* 0x0000002911077227 */ /* 0x000fc600078e00ff */
[----:B------:R-:W-:Y:S01]  /*2020*/  STL [R1+0x3c4], R72 ;  /* 0x0003c44801007387 */ /* 0x000fe20000100800 */
[--C-:B------:R-:W-:Y:S01]  /*2030*/  @!P3 IMAD.IADD R33, R33, 0x1, -R4.reuse ;  /* 0x000000012121b824 */ /* 0x100fe200078e0a04 */
[C---:B------:R-:W-:Y:S01]  /*2040*/  ISETP.GT.U32.AND P3, PT, R4.reuse, R47, PT ;  /* 0x0000002f0400720c */ /* 0x040fe20003f64070 */
[--C-:B------:R-:W-:Y:S01]  /*2050*/  @!P5 IMAD.IADD R29, R29, 0x1, -R4.reuse ;  /* 0x000000011d1dd824 */ /* 0x100fe200078e0a04 */
[C---:B------:R-:W-:Y:S01]  /*2060*/  ISETP.GT.U32.AND P5, PT, R4.reuse, R39, PT ;  /* 0x000000270400720c */ /* 0x040fe20003fa4070 */
[--C-:B------:R-:W-:Y:S01]  /*2070*/  @!P4 IMAD.IADD R35, R35, 0x1, -R4.reuse ;  /* 0x000000012323c824 */ /* 0x100fe200078e0a04 */
[----:B------:R-:W-:Y:S01]  /*2080*/  ISETP.GT.U32.AND P4, PT, R4, R49, PT ;  /* 0x000000310400720c */ /* 0x000fe20003f84070 */
[----:B------:R-:W-:Y:S01]  /*2090*/  IMAD.MOV R7, RZ, RZ, -R7 ;  /* 0x000000ffff077224 */ /* 0x000fe200078e0a07 */
[----:B------:R-:W-:Y:S01]  /*20a0*/  STL [R1+0x3c0], R70 ;  /* 0x0003c04601007387 */ /* 0x000fe20000100800 */
[--C-:B------:R-:W-:Y:S02]  /*20b0*/  @!P0 IMAD.IADD R30, R30, 0x1, -R4.reuse ;  /* 0x000000011e1e8824 */ /* 0x100fe400078e0a04 */
[C---:B------:R-:W-:Y:S01]  /*20c0*/  IMAD R41, R4.reuse, R7, R41 ;  /* 0x0000000704297224 */ /* 0x040fe200078e0229 */
[----:B------:R-:W-:Y:S01]  /*20d0*/  STL [R1+0x3bc], R68 ;  /* 0x0003bc4401007387 */ /* 0x000fe20000100800 */
[--C-:B------:R-:W-:Y:S01]  /*20e0*/  @!P6 IMAD.IADD R37, R37, 0x1, -R4.reuse ;  /* 0x000000012525e824 */ /* 0x100fe200078e0a04 */
[C---:B------:R-:W-:Y:S01]  /*20f0*/  ISETP.GT.U32.AND P6, PT, R4.reuse, R29, PT ;  /* 0x0000001d0400720c */ /* 0x040fe20003fc4070 */
[--C-:B------:R-:W-:Y:S01]  /*2100*/  @!P3 IMAD.IADD R47, R47, 0x1, -R4.reuse ;  /* 0x000000012f2fb824 */ /* 0x100fe200078e0a04 */
[C---:B------:R-:W-:Y:S01]  /*2110*/  ISETP.GT.U32.AND P3, PT, R4.reuse, R35, PT ;  /* 0x000000230400720c */ /* 0x040fe20003f64070 */
[----:B------:R-:W-:Y:S01]  /*2120*/  @!P5 IMAD.IADD R39, R39, 0x1, -R4 ;  /* 0x000000012727d824 */ /* 0x000fe200078e0a04 */
[C---:B------:R-:W-:Y:S01]  /*2130*/  ISETP.GT.U32.AND P5, PT, R4.reuse, R30, PT ;  /* 0x0000001e0400720c */ /* 0x040fe20003fa4070 */
[----:B------:R-:W-:Y:S01]  /*2140*/  IMAD.MOV R11, RZ, RZ, -R11 ;  /* 0x000000ffff0b7224 */ /* 0x000fe200078e0a0b */
[----:B------:R-:W-:Y:S01]  /*2150*/  STL [R1+0x3b8], R66 ;  /* 0x0003b84201007387 */ /* 0x000fe20000100800 */
[----:B------:R-:W-:Y:S01]  /*2160*/  IMAD.HI.U32 R7, R17, R51, RZ ;  /* 0x0000003311077227 */ /* 0x000fe200078e00ff */
[----:B------:R-:W-:-:S02]  /*2170*/  ISETP.GT.U32.AND P0, PT, R4, R41, PT ;  /* 0x000000290400720c */ /* 0x000fc40003f04070 */
[----:B------:R-:W-:Y:S01]  /*2180*/  STL [R1+0x3b4], R64 ;  /* 0x0003b44001007387 */ /* 0x000fe20000100800 */
[--C-:B------:R-:W-:Y:S01]  /*2190*/  @!P4 IMAD.IADD R49, R49, 0x1, -R4.reuse ;  /* 0x000000013131c824 */ /* 0x100fe200078e0a04 */
[C---:B------:R-:W-:Y:S01]  /*21a0*/  ISETP.GT.U32.AND P4, PT, R4.reuse, R37, PT ;  /* 0x000000250400720c */ /* 0x040fe20003f84070 */
[C---:B------:R-:W-:Y:S01]  /*21b0*/  IMAD R45, R4.reuse, R11, R45 ;  /* 0x0000000b042d7224 */ /* 0x040fe200078e022d */
[----:B------:R-:W-:Y:S01]  /*21c0*/  STL [R1+0x3b0], R62 ;  /* 0x0003b03e01007387 */ /* 0x000fe20000100800 */
[----:B------:R-:W-:Y:S02]  /*21d0*/  IMAD.MOV R7, RZ, RZ, -R7 ;  /* 0x000000ffff077224 */ /* 0x000fe400078e0a07 */
[----:B------:R-:W-:Y:S01]  /*21e0*/  IMAD.HI.U32 R11, R17, R55, RZ ;  /* 0x00000037110b7227 */ /* 0x000fe200078e00ff */
[----:B------:R-:W-:Y:S03]  /*21f0*/  STL [R1+0x3ac], R60 ;  /* 0x0003ac3c01007387 */ /* 0x000fe60000100800 */
[----:B------:R-:W-:Y:S01]  /*2200*/  @!P3 IMAD.IADD R35, R35, 0x1, -R4 ;  /* 0x000000012323b824 */ /* 0x000fe200078e0a04 */
[C---:B------:R-:W-:Y:S01]  /*2210*/  ISETP.GT.U32.AND P3, PT, R4.reuse, R47, PT ;  /* 0x0000002f0400720c */ /* 0x040fe20003f64070 */
[----:B------:R-:W-:Y:S01]  /*2220*/  IMAD R51, R4, R7, R51 ;  /* 0x0000000704337224 */ /* 0x000fe200078e0233 */
[----:B------:R-:W-:Y:S01]  /*2230*/  STL [R1+0x3a8], R58 ;  /* 0x0003a83a01007387 */ /* 0x000fe20000100800 */
[----:B------:R-:W-:-:S02]  /*2240*/  IMAD.MOV R11, RZ, RZ, -R11 ;  /* 0x000000ffff0b7224 */ /* 0x000fc400078e0a0b */
[C---:B------:R-:W-:Y:S01]  /*2250*/  IMAD.HI.U32 R7, R17.reuse, R61, RZ ;  /* 0x0000003d11077227 */ /* 0x040fe200078e00ff */
[----:B------:R-:W-:Y:S03]  /*2260*/  STL [R1+0x3a4], R56 ;  /* 0x0003a43801007387 */ /* 0x000fe60000100800 */
[----:B------:R-:W-:Y:S01]  /*2270*/  IMAD R55, R4, R11, R55 ;  /* 0x0000000b04377224 */ /* 0x000fe200078e0237 */
[----:B------:R-:W-:Y:S01]  /*2280*/  STL [R1+0x3a0], R54 ;  /* 0x0003a03601007387 */ /* 0x000fe20000100800 */
[----:B------:R-:W-:Y:S02]  /*2290*/  IMAD.MOV R7, RZ, RZ, -R7 ;  /* 0x000000ffff077224 */ /* 0x000fe400078e0a07 */
[--C-:B------:R-:W-:Y:S01]  /*22a0*/  @!P5 IMAD.IADD R30, R30, 0x1, -R4.reuse ;  /* 0x000000011e1ed824 */ /* 0x100fe200078e0a04 */
[C---:B------:R-:W-:Y:S01]  /*22b0*/  ISETP.GT.U32.AND P5, PT, R4.reuse, R39, PT ;  /* 0x000000270400720c */ /* 0x040fe20003fa4070 */
[----:B------:R-:W-:Y:S01]  /*22c0*/  IMAD.HI.U32 R11, R17, R65, RZ ;  /* 0x00000041110b7227 */ /* 0x000fe200078e00ff */
[----:B------:R1:W-:Y:S03]  /*22d0*/  STL [R1+0x3d4], R123 ;  /* 0x0003d47b01007387 */ /* 0x0003e60000100800 */
[C---:B------:R-:W-:Y:S01]  /*22e0*/  IMAD R61, R4.reuse, R7, R61 ;  /* 0x00000007043d7224 */ /* 0x040fe200078e023d */
[----:B------:R-:W-:Y:S01]  /*22f0*/  STL [R1+0x39c], R52 ;  /* 0x00039c3401007387 */ /* 0x000fe20000100800 */
[--C-:B------:R-:W-:Y:S01]  /*2300*/  @!P6 IMAD.IADD R29, R29, 0x1, -R4.reuse ;  /* 0x000000011d1de824 */ /* 0x100fe200078e0a04 */
[C---:B------:R-:W-:Y:S01]  /*2310*/  ISETP.GT.U32.AND P6, PT, R4.reuse, R49, PT ;  /* 0x000000310400720c */ /* 0x040fe20003fc4070 */
[--C-:B------:R-:W-:Y:S01]  /*2320*/  @!P4 IMAD.IADD R37, R37, 0x1, -R4.reuse ;  /* 0x000000012525c824 */ /* 0x100fe200078e0a04 */
[C---:B------:R-:W-:Y:S01]  /*2330*/  ISETP.GT.U32.AND P4, PT, R4.reuse, R51, PT ;  /* 0x000000330400720c */ /* 0x040fe20003f84070 */
[----:B------:R-:W-:Y:S01]  /*2340*/  IMAD.MOV R11, RZ, RZ, -R11 ;  /* 0x000000ffff0b7224 */ /* 0x000fe200078e0a0b */
[----:B------:R-:W-:Y:S01]  /*2350*/  STL [R1+0x388], R44 ;  /* 0x0003882c01007387 */ /* 0x000fe20000100800 */
[----:B------:R-:W-:Y:S01]  /*2360*/  @!P3 IMAD.IADD R47, R47, 0x1, -R4 ;  /* 0x000000012f2fb824 */ /* 0x000fe200078e0a04 */
[C---:B------:R-:W-:Y:S01]  /*2370*/  ISETP.GT.U32.AND P3, PT, R4.reuse, R61, PT ;  /* 0x0000003d0400720c */ /* 0x040fe20003f64070 */
[----:B------:R-:W-:Y:S01]  /*2380*/  IMAD R65, R4, R11, R65 ;  /* 0x0000000b04417224 */ /* 0x000fe200078e0241 */
[----:B------:R-:W-:Y:S01]  /*2390*/  STL [R1+0x398], R50 ;  /* 0x0003983201007387 */ /* 0x000fe20000100800 */
[----:B------:R-:W-:-:S03]  /*23a0*/  IMAD.HI.U32 R11, R17, R75, RZ ;  /* 0x0000004b110b7227 */ /* 0x000fc600078e00ff */
[----:B------:R-:W-:Y:S01]  /*23b0*/  STL [R1+0x394], R48 ;  /* 0x0003943001007387 */ /* 0x000fe20000100800 */
[----:B------:R-:W-:Y:S02]  /*23c0*/  IMAD.MOV R11, RZ, RZ, -R11 ;  /* 0x000000ffff0b7224 */ /* 0x000fe400078e0a0b */
[--C-:B------:R-:W-:Y:S01]  /*23d0*/  @!P5 IMAD.IADD R39, R39, 0x1, -R4.reuse ;  /* 0x000000012727d824 */ /* 0x100fe200078e0a04 */
[C---:B------:R-:W-:Y:S01]  /*23e0*/  ISETP.GT.U32.AND P5, PT, R4.reuse, R53, PT ;  /* 0x000000350400720c */ /* 0x040fe20003fa4070 */
[C---:B------:R-:W-:Y:S01]  /*23f0*/  IMAD R75, R4.reuse, R11, R75 ;  /* 0x0000000b044b7224 */ /* 0x040fe200078e024b */
[----:B------:R-:W-:Y:S01]  /*2400*/  STL [R1+0x390], R46 ;  /* 0x0003902e01007387 */ /* 0x000fe20000100800 */
[--C-:B------:R-:W-:Y:S01]  /*2410*/  @!P6 IMAD.IADD R49, R49, 0x1, -R4.reuse ;  /* 0x000000013131e824 */ /* 0x100fe200078e0a04 */
[C---:B------:R-:W-:Y:S01]  /*2420*/  ISETP.GT.U32.AND P6, PT, R4.reuse, R63, PT ;  /* 0x0000003f0400720c */ /* 0x040fe20003fc4070 */
[--C-:B------:R-:W-:Y:S01]  /*2430*/  @!P4 IMAD.IADD R51, R51, 0x1, -R4.reuse ;  /* 0x000000013333c824 */ /* 0x100fe200078e0a04 */
[C---:B------:R-:W-:Y:S01]  /*2440*/  ISETP.GT.U32.AND P4, PT, R4.reuse, R65, PT ;  /* 0x000000410400720c */ /* 0x040fe20003f84070 */
[----:B------:R-:W-:Y:S01]  /*2450*/  IMAD.HI.U32 R18, R17, R57, RZ ;  /* 0x0000003911127227 */ /* 0x000fe200078e00ff */
[----:B------:R-:W-:Y:S03]  /*2460*/  STL [R1+0x38c], R36 ;  /* 0x00038c2401007387 */ /* 0x000fe60000100800 */
[----:B------:R-:W-:Y:S01]  /*2470*/  @!P3 IMAD.IADD R61, R61, 0x1, -R4 ;  /* 0x000000013d3db824 */ /* 0x000fe200078e0a04 */
[----:B------:R-:W-:Y:S01]  /*2480*/  ISETP.GT.U32.AND P3, PT, R4, R75, PT ;  /* 0x0000004b0400720c */ /* 0x000fe20003f64070 */
[----:B------:R-:W-:Y:S01]  /*2490*/  IMAD.MOV R18, RZ, RZ, -R18 ;  /* 0x000000ffff127224 */ /* 0x000fe200078e0a12 */
[----:B---3--:R-:W2:Y:S01]  /*24a0*/  LDL R119, [R1+0x428] ;  /* 0x0004280001777983 */ /* 0x008ea20000100800 */
[----:B------:R-:W-:-:S02]  /*24b0*/  @!P5 IMAD.IADD R53, R53, 0x1, -R4 ;  /* 0x000000013535d824 */ /* 0x000fc400078e0a04 */
[----:B------:R-:W-:Y:S01]  /*24c0*/  IMAD R57, R4, R18, R57 ;  /* 0x0000001204397224 */ /* 0x000fe200078e0239 */
[----:B------:R-:W3:Y:S01]  /*24d0*/  LDL R120, [R1+0x424] ;  /* 0x0004240001787983 */ /* 0x000ee20000100800 */
[----:B------:R-:W-:-:S04]  /*24e0*/  IMAD.HI.U32 R18, R17, R67, RZ ;  /* 0x0000004311127227 */ /* 0x000fc800078e00ff */
[--C-:B------:R-:W-:Y:S01]  /*24f0*/  @!P6 IMAD.IADD R63, R63, 0x1, -R4.reuse ;  /* 0x000000013f3fe824 */ /* 0x100fe200078e0a04 */
[C---:B------:R-:W-:Y:S01]  /*2500*/  ISETP.GT.U32.AND P6, PT, R4.reuse, R51, PT ;  /* 0x000000330400720c */ /* 0x040fe20003fc4070 */
[----:B------:R-:W-:Y:S01]  /*2510*/  @!P4 IMAD.IADD R65, R65, 0x1, -R4 ;  /* 0x000000014141c824 */ /* 0x000fe200078e0a04 */
[----:B------:R-:W-:Y:S01]  /*2520*/  ISETP.GT.U32.AND P4, PT, R4, R53, PT ;  /* 0x000000350400720c */ /* 0x000fe20003f84070 */
[----:B------:R-:W-:Y:S02]  /*2530*/  IMAD.MOV R18, RZ, RZ, -R18 ;  /* 0x000000ffff127224 */ /* 0x000fe400078e0a12 */
[----:B------:R-:W-:-:S04]  /*2540*/  IMAD.HI.U32 R7, R17, R71, RZ ;  /* 0x0000004711077227 */ /* 0x000fc800078e00ff */
[----:B------:R-:W-:Y:S01]  /*2550*/  @!P3 IMAD.IADD R75, R75, 0x1, -R4 ;  /* 0x000000014b4bb824 */ /* 0x000fe200078e0a04 */
[C---:B------:R-:W-:Y:S01]  /*2560*/  ISETP.GT.U32.AND P3, PT, R4.reuse, R63, PT ;  /* 0x0000003f0400720c */ /* 0x040fe20003f64070 */
[----:B------:R-:W-:Y:S02]  /*2570*/  IMAD R67, R4, R18, R67 ;  /* 0x0000001204437224 */ /* 0x000fe400078e0243 */
[----:B------:R-:W-:-:S03]  /*2580*/  IMAD.HI.U32 R18, R17, R77, RZ ;  /* 0x0000004d11127227 */ /* 0x000fc600078e00ff */
[C---:B------:R-:W-:Y:S01]  /*2590*/  ISETP.GT.U32.AND P5, PT, R4.reuse, R67, PT ;  /* 0x000000430400720c */ /* 0x040fe20003fa4070 */
[----:B------:R-:W-:Y:S02]  /*25a0*/  IMAD.MOV R7, RZ, RZ, -R7 ;  /* 0x000000ffff077224 */ /* 0x000fe400078e0a07 */
[----:B------:R-:W-:Y:S02]  /*25b0*/  IMAD.MOV R18, RZ, RZ, -R18 ;  /* 0x000000ffff127224 */ /* 0x000fe400078e0a12 */
[----:B------:R-:W-:Y:S02]  /*25c0*/  IMAD R71, R4, R7, R71 ;  /* 0x0000000704477224 */ /* 0x000fe400078e0247 */
[----:B------:R-:W-:-:S04]  /*25d0*/  IMAD.HI.U32 R7, R17, R81, RZ ;  /* 0x0000005111077227 */ /* 0x000fc800078e00ff */
[C---:B------:R-:W-:Y:S02]  /*25e0*/  IMAD R77, R4.reuse, R18, R77 ;  /* 0x00000012044d7224 */ /* 0x040fe400078e024d */
[--C-:B------:R-:W-:Y:S01]  /*25f0*/  @!P4 IMAD.IADD R53, R53, 0x1, -R4.reuse ;  /* 0x000000013535c824 */ /* 0x100fe200078e0a04 */
[C---:B------:R-:W-:Y:S01]  /*2600*/  ISETP.GT.U32.AND P4, PT, R4.reuse, R65, PT ;  /* 0x000000410400720c */ /* 0x040fe20003f84070 */
[----:B------:R-:W-:Y:S02]  /*2610*/  IMAD.MOV R7, RZ, RZ, -R7 ;  /* 0x000000ffff077224 */ /* 0x000fe400078e0a07 */
[----:B------:R-:W-:Y:S01]  /*2620*/  @!P3 IMAD.IADD R63, R63, 0x1, -R4 ;  /* 0x000000013f3fb824 */ /* 0x000fe200078e0a04 */
[C---:B------:R-:W-:Y:S01]  /*2630*/  ISETP.GT.U32.AND P3, PT, R4.reuse, R77, PT ;  /* 0x0000004d0400720c */ /* 0x040fe20003f64070 */
[----:B------:R-:W-:Y:S02]  /*2640*/  IMAD R81, R4, R7, R81 ;  /* 0x0000000704517224 */ /* 0x000fe400078e0251 */
[----:B------:R-:W-:-:S04]  /*2650*/  IMAD.HI.U32 R7, R17, R91, RZ ;  /* 0x0000005b11077227 */ /* 0x000fc800078e00ff */
[----:B------:R-:W-:Y:S02]  /*2660*/  IMAD.MOV R7, RZ, RZ, -R7 ;  /* 0x000000ffff077224 */ /* 0x000fe400078e0a07 */
[----:B------:R-:W-:Y:S01]  /*2670*/  @!P4 IMAD.IADD R65, R65, 0x1, -R4 ;  /* 0x000000014141c824 */ /* 0x000fe200078e0a04 */
[C---:B------:R-:W-:Y:S01]  /*2680*/  ISETP.GT.U32.AND P4, PT, R4.reuse, R79, PT ;  /* 0x0000004f0400720c */ /* 0x040fe20003f84070 */
[----:B------:R-:W-:Y:S02]  /*2690*/  IMAD R91, R4, R7, R91 ;  /* 0x00000007045b7224 */ /* 0x000fe400078e025b */
[----:B------:R-:W-:-:S04]  /*26a0*/  IMAD.HI.U32 R18, R17, R87, RZ ;  /* 0x0000005711127227 */ /* 0x000fc800078e00ff */
[----:B------:R-:W-:Y:S01]  /*26b0*/  @!P3 IMAD.IADD R77, R77, 0x1, -R4 ;  /* 0x000000014d4db824 */ /* 0x000fe200078e0a04 */
[----:B------:R-:W-:Y:S01]  /*26c0*/  ISETP.GT.U32.AND P3, PT, R4, R91, PT ;  /* 0x0000005b0400720c */ /* 0x000fe20003f64070 */
[----:B------:R-:W-:Y:S02]  /*26d0*/  IMAD.MOV R18, RZ, RZ, -R18 ;  /* 0x000000ffff127224 */ /* 0x000fe400078e0a12 */
[----:B------:R-:W-:-:S04]  /*26e0*/  IMAD.HI.U32 R7, R17, R105, RZ ;  /* 0x0000006911077227 */ /* 0x000fc800078e00ff */
[----:B------:R-:W-:Y:S02]  /*26f0*/  IMAD R87, R4, R18, R87 ;  /* 0x0000001204577224 */ /* 0x000fe400078e0257 */
[----:B------:R-:W-:-:S04]  /*2700*/  IMAD.HI.U32 R18, R17, R97, RZ ;  /* 0x0000006111127227 */ /* 0x000fc800078e00ff */
[----:B------:R-:W-:Y:S01]  /*2710*/  @!P4 IMAD.IADD R79, R79, 0x1, -R4 ;  /* 0x000000014f4fc824 */ /* 0x000fe200078e0a04 */
[C---:B------:R-:W-:Y:S01]  /*2720*/  ISETP.GT.U32.AND P4, PT, R4.reuse, R93, PT ;  /* 0x0000005d0400720c */ /* 0x040fe20003f84070 */
[----:B------:R-:W-:Y:S02]  /*2730*/  IMAD.MOV R18, RZ, RZ, -R18 ;  /* 0x000000ffff127224 */ /* 0x000fe400078e0a12 */
[----:B------:R-:W-:Y:S01]  /*2740*/  @!P3 IMAD.IADD R91, R91, 0x1, -R4 ;  /* 0x000000015b5bb824 */ /* 0x000fe200078e0a04 */
[C---:B------:R-:W-:Y:S01]  /*2750*/  ISETP.GT.U32.AND P3, PT, R4.reuse, R79, PT ;  /* 0x0000004f0400720c */ /* 0x040fe20003f64070 */
[----:B------:R-:W-:Y:S02]  /*2760*/  IMAD R97, R4, R18, R97 ;  /* 0x0000001204617224 */ /* 0x000fe400078e0261 */
[----:B------:R-:W-:-:S04]  /*2770*/  IMAD.HI.U32 R18, R17, R99, RZ ;  /* 0x0000006311127227 */ /* 0x000fc800078e00ff */
[----:B------:R-:W-:Y:S02]  /*2780*/  IMAD.MOV R18, RZ, RZ, -R18 ;  /* 0x000000ffff127224 */ /* 0x000fe400078e0a12 */
[----:B------:R-:W-:Y:S02]  /*2790*/  IMAD.MOV R7, RZ, RZ, -R7 ;  /* 0x000000ffff077224 */ /* 0x000fe400078e0a07 */
[----:B------:R-:W-:Y:S02]  /*27a0*/  IMAD R99, R4, R18, R99 ;  /* 0x0000001204637224 */ /* 0x000fe400078e0263 */
[----:B------:R-:W-:-:S04]  /*27b0*/  IMAD.HI.U32 R18, R17, R111, RZ ;  /* 0x0000006f11127227 */ /* 0x000fc800078e00ff */
[----:B------:R-:W-:Y:S01]  /*27c0*/  @!P3 IMAD.IADD R79, R79, 0x1, -R4 ;  /* 0x000000014f4fb824 */ /* 0x000fe200078e0a04 */
[C---:B------:R-:W-:Y:S01]  /*27d0*/  ISETP.GT.U32.AND P3, PT, R4.reuse, R91, PT ;  /* 0x0000005b0400720c */ /* 0x040fe20003f64070 */
[----:B------:R-:W-:Y:S02]  /*27e0*/  IMAD.MOV R18, RZ, RZ, -R18 ;  /* 0x000000ffff127224 */ /* 0x000fe400078e0a12 */
[C---:B------:R-:W-:Y:S01]  /*27f0*/  IMAD R105, R4.reuse, R7, R105 ;  /* 0x0000000704697224 */ /* 0x040fe200078e0269 */
[----:B------:R-:W-:Y:S01]  /*2800*/  IABS R7, R52 ;  /* 0x0000003400077213 */ /* 0x000fe20000000000 */
[----:B------:R-:W-:Y:S02]  /*2810*/  IMAD R111, R4, R18, R111 ;  /* 0x00000012046f7224 */ /* 0x000fe400078e026f */
[----:B------:R-:W-:-:S04]  /*2820*/  IMAD.HI.U32 R18, R17, R8, RZ ;  /* 0x0000000811127227 */ /* 0x000fc800078e00ff */
        /* <DEDUP_REMOVED lines=8> */
[----:B------:R-:W-:Y:S01]  /*28b0*/  IMAD R10, R4, R18, R10 ;  /* 0x00000012040a7224 */ /* 0x000fe200078e020a */
[----:B------:R-:W4:Y:S01]  /*28c0*/  LDS R16, [UR10] ;  /* 0x0000000aff107984 */ /* 0x000f220008000800 */
[--C-:B------:R-:W-:Y:S02]  /*28d0*/  @!P3 IMAD.IADD R105, R105, 0x1, -R4.reuse ;  /* 0x000000016969b824 */ /* 0x100fe400078e0a04 */
[--C-:B------:R-:W-:Y:S01]  /*28e0*/  @!P1 IMAD.IADD R24, R24, 0x1, -R4.reuse ;  /* 0x0000000118189824 */ /* 0x100fe200078e0a04 */
[----:B------:R-:W-:Y:S01]  /*28f0*/  ISETP.GT.U32.AND P3, PT, R4, R10, PT ;  /* 0x0000000a0400720c */ /* 0x000fe20003f64070 */
[----:B------:R-:W-:-:S02]  /*2900*/  @!P0 IMAD.IADD R41, R41, 0x1, -R4 ;  /* 0x0000000129298824 */ /* 0x000fc400078e0a04 */
[----:B------:R-:W-:Y:S02]  /*2910*/  @!P5 IMAD.IADD R67, R67, 0x1, -R4 ;  /* 0x000000014343d824 */ /* 0x000fe400078e0a04 */
[----:B------:R-:W-:-:S04]  /*2920*/  IMAD.HI.U32 R11, R17, R85, RZ ;  /* 0x00000055110b7227 */ /* 0x000fc800078e00ff */
[--C-:B------:R-:W-:Y:S01]  /*2930*/  @!P2 IMAD.IADD R14, R14, 0x1, -R4.reuse ;  /* 0x000000010e0ea824 */ /* 0x100fe200078e0a04 */
[----:B------:R-:W-:Y:S01]  /*2940*/  ISETP.GT.U32.AND P2, PT, R4, R25, PT ;  /* 0x000000190400720c */ /* 0x000fe20003f44070 */
[--C-:B------:R-:W-:Y:S02]  /*2950*/  @!P6 IMAD.IADD R51, R51, 0x1, -R4.reuse ;  /* 0x000000013333e824 */ /* 0x100fe400078e0a04 */
[--C-:B------:R-:W-:Y:S01]  /*2960*/  @!P3 IMAD.IADD R10, R10, 0x1, -R4.reuse ;  /* 0x000000010a0ab824 */ /* 0x100fe200078e0a04 */
[----:B------:R-:W-:Y:S01]  /*2970*/  ISETP.GE.AND P3, PT, R123, RZ, PT ;  /* 0x000000ff7b00720c */ /* 0x000fe20003f66270 */
[----:B------:R-:W-:Y:S01]  /*2980*/  IMAD.MOV R11, RZ, RZ, -R11 ;  /* 0x000000ffff0b7224 */ /* 0x000fe200078e0a0b */
[----:B-1----:R-:W5:Y:S01]  /*2990*/  LDL R123, [R1+0x43c] ;  /* 0x00043c00017b7983 */ /* 0x002f620000100800 */
[C---:B------:R-:W-:Y:S01]  /*29a0*/  ISETP.GT.U32.AND P1, PT, R4.reuse, R14, PT ;  /* 0x0000000e0400720c */ /* 0x040fe20003f24070 */
[----:B------:R-:W-:Y:S02]  /*29b0*/  @!P4 IMAD.IADD R93, R93, 0x1, -R4 ;  /* 0x000000015d5dc824 */ /* 0x000fe400078e0a04 */
[----:B------:R-:W-:-:S02]  /*29c0*/  IMAD R85, R4, R11, R85 ;  /* 0x0000000b04557224 */ /* 0x000fc400078e0255 */
[----:B------:R-:W-:-:S04]  /*29d0*/  IMAD.HI.U32 R11, R17, R95, RZ ;  /* 0x0000005f110b7227 */ /* 0x000fc800078e00ff */
[--C-:B------:R-:W-:Y:S01]  /*29e0*/  @!P2 IMAD.IADD R25, R25, 0x1, -R4.reuse ;  /* 0x000000011919a824 */ /* 0x100fe200078e0a04 */
[----:B------:R-:W-:Y:S01]  /*29f0*/  ISETP.GT.U32.AND P2, PT, R4, R12, PT ;  /* 0x0000000c0400720c */ /* 0x000fe20003f44070 */
[----:B------:R-:W-:Y:S02]  /*2a00*/  IMAD.MOV R11, RZ, RZ, -R11 ;  /* 0x000000ffff0b7224 */ /* 0x000fe400078e0a0b */
[----:B------:R-:W-:Y:S01]  /*2a10*/  @!P1 IMAD.IADD R14, R14, 0x1, -R4 ;  /* 0x000000010e0e9824 */ /* 0x000fe200078e0a04 */
[C---:B------:R-:W-:Y:S01]  /*2a20*/  ISETP.GT.U32.AND P1, PT, R4.reuse, R24, PT ;  /* 0x000000180400720c */ /* 0x040fe20003f24070 */
[----:B------:R-:W-:Y:S02]  /*2a30*/  IMAD R95, R4, R11, R95 ;  /* 0x0000000b045f7224 */ /* 0x000fe400078e025f */
[----:B------:R-:W-:-:S04]  /*2a40*/  IMAD.HI.U32 R11, R17, R101, RZ ;  /* 0x00000065110b7227 */ /* 0x000fc800078e00ff */
[----:B------:R-:W-:Y:S02]  /*2a50*/  IMAD.MOV R11, RZ, RZ, -R11 ;  /* 0x000000ffff0b7224 */ /* 0x000fe400078e0a0b */
[--C-:B------:R-:W-:Y:S01]  /*2a60*/  @!P2 IMAD.IADD R12, R12, 0x1, -R4.reuse ;  /* 0x000000010c0ca824 */ /* 0x100fe200078e0a04 */
[C---:B------:R-:W-:Y:S01]  /*2a70*/  ISETP.GT.U32.AND P2, PT, R4.reuse, R25, PT ;  /* 0x000000190400720c */ /* 0x040fe20003f44070 */
[----:B------:R-:W-:Y:S02]  /*2a80*/  IMAD R101, R4, R11, R101 ;  /* 0x0000000b04657224 */ /* 0x000fe400078e0265 */
[----:B------:R-:W-:Y:S01]  /*2a90*/  @!P1 IMAD.IADD R24, R24, 0x1, -R4 ;  /* 0x0000000118189824 */ /* 0x000fe200078e0a04 */
[----:B------:R-:W-:Y:S01]  /*2aa0*/  ISETP.GT.U32.AND P1, PT, R4, R31, PT ;  /* 0x0000001f0400720c */ /* 0x000fe20003f24070 */
[----:B------:R-:W-:-:S04]  /*2ab0*/  IMAD.HI.U32 R11, R17, R7, RZ ;  /* 0x00000007110b7227 */ /* 0x000fc800078e00ff */
[----:B------:R-:W-:Y:S02]  /*2ac0*/  IMAD.MOV R11, RZ, RZ, -R11 ;  /* 0x000000ffff0b7224 */ /* 0x000fe400078e0a0b */
[----:B------:R-:W-:Y:S02]  /*2ad0*/  IMAD.MOV.U32 R122, RZ, RZ, R34 ;  /* 0x000000ffff7a7224 */ /* 0x000fe400078e0022 */
[--C-:B------:R-:W-:Y:S01]  /*2ae0*/  @!P2 IMAD.IADD R25, R25, 0x1, -R4.reuse ;  /* 0x000000011919a824 */ /* 0x100fe200078e0a04 */
[C---:B------:R-:W-:Y:S01]  /*2af0*/  ISETP.GT.U32.AND P2, PT, R4.reuse, R32, PT ;  /* 0x000000200400720c */ /* 0x040fe20003f44070 */
[C---:B------:R-:W-:Y:S01]  /*2b00*/  IMAD R7, R4.reuse, R11, R7 ;  /* 0x0000000b04077224 */ /* 0x040fe200078e0207 */
[----:B------:R-:W-:Y:S01]  /*2b10*/  IABS R11, R36 ;  /* 0x00000024000b7213 */ /* 0x000fe20000000000 */
[----:B------:R-:W-:Y:S01]  /*2b20*/  @!P1 IMAD.IADD R31, R31, 0x1, -R4 ;  /* 0x000000011f1f9824 */ /* 0x000fe200078e0a04 */
[----:B------:R-:W-:Y:S01]  /*2b30*/  ISETP.GT.U32.AND P1, PT, R4, R43, PT ;  /* 0x0000002b0400720c */ /* 0x000fe20003f24070 */
[----:B------:R-:W-:-:S03]  /*2b40*/  IMAD.HI.U32 R34, R17, R9, RZ ;  /* 0x0000000911227227 */ /* 0x000fc600078e00ff */
[----:B------:R-:W-:Y:S01]  /*2b50*/  ISETP.GT.U32.AND P0, PT, R4, R31, PT ;  /* 0x0000001f0400720c */ /* 0x000fe20003f04070 */
[----:B------:R-:W-:-:S04]  /*2b60*/  IMAD.HI.U32 R17, R17, R11, RZ ;  /* 0x0000000b11117227 */ /* 0x000fc800078e00ff */
[--C-:B------:R-:W-:Y:S01]  /*2b70*/  @!P2 IMAD.IADD R32, R32, 0x1, -R4.reuse ;  /* 0x000000012020a824 */ /* 0x100fe200078e0a04 */
[C---:B------:R-:W-:Y:S01]  /*2b80*/  ISETP.GT.U32.AND P2, PT, R4.reuse, R45, PT ;  /* 0x0000002d0400720c */ /* 0x040fe20003f44070 */
[----:B------:R-:W-:Y:S02]  /*2b90*/  IMAD.MOV R17, RZ, RZ, -R17 ;  /* 0x000000ffff117224 */ /* 0x000fe400078e0a11 */
[--C-:B------:R-:W-:Y:S01]  /*2ba0*/  @!P1 IMAD.IADD R43, R43, 0x1, -R4.reuse ;  /* 0x000000012b2b9824 */ /* 0x100fe200078e0a04 */
[C---:B------:R-:W-:Y:S01]  /*2bb0*/  ISETP.GT.U32.AND P1, PT, R4.reuse, R32, PT ;  /* 0x000000200400720c */ /* 0x040fe20003f24070 */
[C---:B------:R-:W-:Y:S02]  /*2bc0*/  IMAD R11, R4.reuse, R17, R11 ;  /* 0x00000011040b7224 */ /* 0x040fe400078e020b */
[----:B------:R-:W-:Y:S01]  /*2bd0*/  @!P0 IMAD.IADD R31, R31, 0x1, -R4 ;  /* 0x000000011f1f8824 */ /* 0x000fe200078e0a04 */
[----:B------:R-:W-:Y:S01]  /*2be0*/  ISETP.GT.U32.AND P0, PT, R4, R41, PT ;  /* 0x000000290400720c */ /* 0x000fe20003f04070 */
[----:B------:R-:W-:-:S02]  /*2bf0*/  IMAD.SHL.U32 R18, R121, 0x10, RZ ;  /* 0x0000001079127824 */ /* 0x000fc400078e00ff */
[----:B------:R-:W-:Y:S02]  /*2c00*/  IMAD.SHL.U32 R17, R121, 0x200000, RZ ;  /* 0x0020000079117824 */ /* 0x000fe400078e00ff */
[--C-:B------:R-:W-:Y:S01]  /*2c10*/  @!P2 IMAD.IADD R45, R45, 0x1, -R4.reuse ;  /* 0x000000012d2da824 */ /* 0x100fe200078e0a04 */
[----:B------:R-:W-:Y:S01]  /*2c20*/  ISETP.GT.U32.AND P2, PT, R4, R33, PT ;  /* 0x000000210400720c */ /* 0x000fe20003f44070 */
[----:B------:R-:W3:Y:S01]  /*2c30*/  LDL R121, [R1+0x420] ;  /* 0x0004200001797983 */ /* 0x000ee20000100800 */
[----:B------:R-:W-:Y:S01]  /*2c40*/  LOP3.LUT R18, R18, 0x40, RZ, 0xc0, !PT ;  /* 0x0000004012127812 */ /* 0x000fe200078ec0ff */
[--C-:B------:R-:W-:Y:S01]  /*2c50*/  @!P1 IMAD.IADD R32, R32, 0x1, -R4.reuse ;  /* 0x0000000120209824 */ /* 0x100fe200078e0a04 */
[C---:B------:R-:W-:Y:S01]  /*2c60*/  ISETP.GT.U32.AND P1, PT, R4.reuse, R43, PT ;  /* 0x0000002b0400720c */ /* 0x040fe20003f24070 */
[----:B------:R-:W-:Y:S01]  /*2c70*/  @!P3 IMAD.MOV R5, RZ, RZ, -R5 ;  /* 0x000000ffff05b224 */ /* 0x000fe200078e0a05 */
[----:B------:R-:W-:Y:S01]  /*2c80*/  LOP3.LUT R17, R17, 0x600000, RZ, 0xc0, !PT ;  /* 0x0060000011117812 */ /* 0x000fe200078ec0ff */
[----:B------:R-:W-:Y:S01]  /*2c90*/  @!P0 IMAD.IADD R41, R41, 0x1, -R4 ;  /* 0x0000000129298824 */ /* 0x000fe200078e0a04 */
[----:B------:R-:W-:Y:S01]  /*2ca0*/  ISETP.GT.U32.AND P0, PT, R4, R55, PT ;  /* 0x000000370400720c */ /* 0x000fe20003f04070 */
[----:B------:R-:W-:-:S04]  /*2cb0*/  IMAD.MOV R34, RZ, RZ, -R34 ;  /* 0x000000ffff227224 */ /* 0x000fc800078e0a22 */
[--C-:B------:R-:W-:Y:S01]  /*2cc0*/  @!P2 IMAD.IADD R33, R33, 0x1, -R4.reuse ;  /* 0x000000012121a824 */ /* 0x100fe200078e0a04 */
[C---:B------:R-:W-:Y:S01]  /*2cd0*/  ISETP.GT.U32.AND P2, PT, R4.reuse, R45, PT ;  /* 0x0000002d0400720c */ /* 0x040fe20003f44070 */
[C---:B------:R-:W-:Y:S02]  /*2ce0*/  IMAD R9, R4.reuse, R34, R9 ;  /* 0x0000002204097224 */ /* 0x040fe400078e0209 */
[--C-:B------:R-:W-:Y:S01]  /*2cf0*/  @!P1 IMAD.IADD R43, R43, 0x1, -R4.reuse ;  /* 0x000000012b2b9824 */ /* 0x100fe200078e0a04 */
[----:B------:R-:W-:Y:S01]  /*2d00*/  ISETP.GT.U32.AND P1, PT, R4, R57, PT ;  /* 0x000000390400720c */ /* 0x000fe20003f24070 */
[----:B------:R-:W-:Y:S02]  /*2d10*/  IMAD.SHL.U32 R34, R40, 0x100, RZ ;  /* 0x0000010028227824 */ /* 0x000fe400078e00ff */
[--C-:B------:R-:W-:Y:S01]  /*2d20*/  @!P0 IMAD.IADD R55, R55, 0x1, -R4.reuse ;  /* 0x0000000137378824 */ /* 0x100fe200078e0a04 */
[----:B------:R-:W-:Y:S02]  /*2d30*/  R2UR UR11, R18 ;  /* 0x00000000120b72ca */ /* 0x000fe400000e0000 */
[----:B------:R-:W-:Y:S01]  /*2d40*/  R2UR UR5, R17 ;  /* 0x00000000110572ca */ /* 0x000fe200000e0000 */
[----:B------:R-:W3:Y:S01]  /*2d50*/  LDL R18, [R1+0x430] ;  /* 0x0004300001127983 */ /* 0x000ee20000100800 */
[C---:B------:R-:W-:Y:S01]  /*2d60*/  ISETP.GT.U32.AND P5, PT, R4.reuse, R55, PT ;  /* 0x000000370400720c */ /* 0x040fe20003fa4070 */
[--C-:B------:R-:W-:Y:S01]  /*2d70*/  @!P2 IMAD.IADD R45, R45, 0x1, -R4.reuse ;  /* 0x000000012d2da824 */ /* 0x100fe200078e0a04 */
[C---:B------:R-:W-:Y:S01]  /*2d80*/  ISETP.GT.U32.AND P2, PT, R4.reuse, R59, PT ;  /* 0x0000003b0400720c */ /* 0x040fe20003f44070 */
[----:B------:R-:W3:Y:S01]  /*2d90*/  LDL R17, [R1+0x42c] ;  /* 0x00042c0001117983 */ /* 0x000ee20000100800 */
[C---:B------:R-:W-:Y:S01]  /*2da0*/  ISETP.GT.U32.AND P0, PT, R4.reuse, R69, PT ;  /* 0x000000450400720c */ /* 0x040fe20003f04070 */
[----:B------:R-:W-:Y:S01]  /*2db0*/  @!P1 IMAD.IADD R57, R57, 0x1, -R4 ;  /* 0x0000000139399824 */ /* 0x000fe200078e0a04 */
[----:B------:R-:W-:-:S07]  /*2dc0*/  ISETP.GT.U32.AND P1, PT, R4, R71, PT ;  /* 0x000000470400720c */ /* 0x000fce0003f24070 */
[--C-:B------:R-:W-:Y:S01]  /*2dd0*/  @!P5 IMAD.IADD R55, R55, 0x1, -R4.reuse ;  /* 0x000000013737d824 */ /* 0x100fe200078e0a04 */
[C---:B------:R-:W-:Y:S01]  /*2de0*/  ISETP.GT.U32.AND P5, PT, R4.reuse, R67, PT ;  /* 0x000000430400720c */ /* 0x040fe20003fa4070 */
[--C-:B------:R-:W-:Y:S01]  /*2df0*/  @!P2 IMAD.IADD R59, R59, 0x1, -R4.reuse ;  /* 0x000000013b3ba824 */ /* 0x100fe200078e0a04 */
[C---:B------:R-:W-:Y:S01]  /*2e00*/  ISETP.GT.U32.AND P2, PT, R4.reuse, R73, PT ;  /* 0x000000490400720c */ /* 0x040fe20003f44070 */
[--C-:B------:R-:W-:Y:S01]  /*2e10*/  @!P0 IMAD.IADD R69, R69, 0x1, -R4.reuse ;  /* 0x0000000145458824 */ /* 0x100fe200078e0a04 */
        /* <DEDUP_REMOVED lines=10> */
[C---:B------:R-:W-:Y:S02]  /*2ec0*/  ISETP.GT.U32.AND P1, PT, R4.reuse, R71, PT ;  /* 0x000000470400720c */ /* 0x040fe40003f24070 */
[----:B------:R-:W-:-:S05]  /*2ed0*/  ISETP.GT.U32.AND P6, PT, R4, R73, PT ;  /* 0x000000490400720c */ /* 0x000fca0003fc4070 */
[--C-:B------:R-:W-:Y:S01]  /*2ee0*/  @!P5 IMAD.IADD R81, R81, 0x1, -R4.reuse ;  /* 0x000000015151d824 */ /* 0x100fe200078e0a04 */
[C---:B------:R-:W-:Y:S01]  /*2ef0*/  ISETP.GT.U32.AND P5, PT, R4.reuse, R95, PT ;  /* 0x0000005f0400720c */ /* 0x040fe20003fa4070 */
        /* <DEDUP_REMOVED lines=8> */
[----:B------:R-:W-:-:S03]  /*2f80*/  ISETP.GT.U32.AND P0, PT, R4, R83, PT ;  /* 0x000000530400720c */ /* 0x000fc60003f04070 */
[--C-:B------:R-:W-:Y:S02]  /*2f90*/  @!P5 IMAD.IADD R95, R95, 0x1, -R4.reuse ;  /* 0x000000015f5fd824 */ /* 0x100fe400078e0a04 */
        /* <DEDUP_REMOVED lines=9> */
[----:B------:R-:W-:-:S04]  /*3030*/  ISETP.GT.U32.AND P0, PT, R4, R97, PT ;  /* 0x000000610400720c */ /* 0x000fc80003f04070 */
[C---:B------:R-:W-:Y:S01]  /*3040*/  ISETP.GT.U32.AND P5, PT, R4.reuse, R83, PT ;  /* 0x000000530400720c */ /* 0x040fe20003fa4070 */
[--C-:B------:R-:W-:Y:S01]  /*3050*/  @!P2 IMAD.IADD R89, R89, 0x1, -R4.reuse ;  /* 0x000000015959a824 */ /* 0x100fe200078e0a04 */
[C---:B------:R-:W-:Y:S01]  /*3060*/  ISETP.GT.U32.AND P2, PT, R4.reuse, R77, PT ;  /* 0x0000004d0400720c */ /* 0x040fe20003f44070 */
[--C-:B------:R-:W-:Y:S01]  /*3070*/  @!P4 IMAD.IADD R93, R93, 0x1, -R4.reuse ;  /* 0x000000015d5dc824 */ /* 0x100fe200078e0a04 */
[C---:B------:R-:W-:Y:S01]  /*3080*/  ISETP.GT.U32.AND P4, PT, R4.reuse, R107, PT ;  /* 0x0000006b0400720c */ /* 0x040fe20003f84070 */
[--C-:B------:R-:W-:Y:S01]  /*3090*/  @!P1 IMAD.IADD R99, R99, 0x1, -R4.reuse ;  /* 0x0000000163639824 */ /* 0x100fe200078e0a04 */
[C---:B------:R-:W-:Y:S01]  /*30a0*/  ISETP.GT.U32.AND P1, PT, R4.reuse, R87, PT ;  /* 0x000000570400720c */ /* 0x040fe20003f24070 */
[--C-:B------:R-:W-:Y:S02]  /*30b0*/  @!P6 IMAD.IADD R101, R101, 0x1, -R4.reuse ;  /* 0x000000016565e824 */ /* 0x100fe400078e0a04 */
[----:B------:R-:W-:Y:S01]  /*30c0*/  @!P0 IMAD.IADD R97, R97, 0x1, -R4 ;  /* 0x0000000161618824 */ /* 0x000fe200078e0a04 */
[----:B------:R-:W-:-:S02]  /*30d0*/  ISETP.GT.U32.AND P6, PT, R4, R99, PT ;  /* 0x000000630400720c */ /* 0x000fc40003fc4070 */
        /* <DEDUP_REMOVED lines=8> */
[----:B------:R-:W-:-:S03]  /*3160*/  ISETP.GT.U32.AND P1, PT, R4, R101, PT ;  /* 0x000000650400720c */ /* 0x000fc60003f24070 */
        /* <DEDUP_REMOVED lines=19> */
[----:B------:R-:W-:Y:S01]  /*32a0*/  @!P1 IMAD.IADD R8, R8, 0x1, -R4 ;  /* 0x0000000108089824 */ /* 0x000fe200078e0a04 */
[C---:B------:R-:W-:Y:S02]  /*32b0*/  ISETP.GT.U32.AND P5, PT, R4.reuse, R103, PT ;  /* 0x000000670400720c */ /* 0x040fe40003fa4070 */
[----:B------:R-:W-:-:S03]  /*32c0*/  ISETP.GT.U32.AND P1, PT, R4, R109, PT ;  /* 0x0000006d0400720c */ /* 0x000fc60003f24070 */
[--C-:B------:R-:W-:Y:S01]  /*32d0*/  @!P0 IMAD.IADD R111, R111, 0x1, -R4.reuse ;  /* 0x000000016f6f8824 */ /* 0x100fe200078e0a04 */
[----:B------:R-:W-:Y:S01]  /*32e0*/  ISETP.GT.U32.AND P0, PT, R4, R105, PT ;  /* 0x000000690400720c */ /* 0x000fe20003f04070 */
[--C-:B------:R-:W-:Y:S01]  /*32f0*/  @!P4 IMAD.IADD R7, R7, 0x1, -R4.reuse ;  /* 0x000000010707c824 */ /* 0x100fe200078e0a04 */
[----:B------:R-:W-:Y:S01]  /*3300*/  ISETP.GE.AND P4, PT, R122, RZ, PT ;  /* 0x000000ff7a00720c */ /* 0x000fe20003f86270 */
[--C-:B------:R-:W-:Y:S01]  /*3310*/  @!P2 IMAD.IADD R9, R9, 0x1, -R4.reuse ;  /* 0x000000010909a824 */ /* 0x100fe200078e0a04 */
[----:B------:R-:W3:Y:S01]  /*3320*/  LDL R122, [R1+0x41c] ;  /* 0x00041c00017a7983 */ /* 0x000ee20000100800 */
[C---:B------:R-:W-:Y:S02]  /*3330*/  ISETP.GT.U32.AND P2, PT, R4.reuse, R111, PT ;  /* 0x0000006f0400720c */ /* 0x040fe40003f44070 */
[----:B-----5:R-:W-:Y:S02]  /*3340*/  ISETP.GE.AND P3, PT, R123, RZ, PT ;  /* 0x000000ff7b00720c */ /* 0x020fe40003f66270 */
[----:B------:R-:W5:Y:S01]  /*3350*/  LDL R123, [R1+0x418] ;  /* 0x00041800017b7983 */ /* 0x000f620000100800 */
[--C-:B------:R-:W-:Y:S01]  /*3360*/  @!P5 IMAD.IADD R103, R103, 0x1, -R4.reuse ;  /* 0x000000016767d824 */ /* 0x100fe200078e0a04 */
[C---:B------:R-:W-:Y:S01]  /*3370*/  ISETP.GT.U32.AND P5, PT, R4.reuse, R9, PT ;  /* 0x000000090400720c */ /* 0x040fe20003fa4070 */
[--C-:B------:R-:W-:Y:S01]  /*3380*/  @!P1 IMAD.IADD R109, R109, 0x1, -R4.reuse ;  /* 0x000000016d6d9824 */ /* 0x100fe200078e0a04 */
[C---:B------:R-:W-:Y:S01]  /*3390*/  ISETP.GT.U32.AND P1, PT, R4.reuse, R11, PT ;  /* 0x0000000b0400720c */ /* 0x040fe20003f24070 */
[--C-:B------:R-:W-:Y:S01]  /*33a0*/  @!P0 IMAD.IADD R105, R105, 0x1, -R4.reuse ;  /* 0x0000000169698824 */ /* 0x100fe200078e0a04 */
[C---:B------:R-:W-:Y:S01]  /*33b0*/  ISETP.GT.U32.AND P0, PT, R4.reuse, R8, PT ;  /* 0x000000080400720c */ /* 0x040fe20003f04070 */
[--C-:B------:R-:W-:Y:S01]  /*33c0*/  @!P6 IMAD.IADD R107, R107, 0x1, -R4.reuse ;  /* 0x000000016b6be824 */ /* 0x100fe200078e0a04 */
[----:B------:R-:W-:Y:S01]  /*33d0*/  ISETP.GT.U32.AND P6, PT, R4, R10, PT ;  /* 0x0000000a0400720c */ /* 0x000fe20003fc4070 */
[----:B------:R-:W-:Y:S01]  /*33e0*/  @!P2 IMAD.IADD R111, R111, 0x1, -R4 ;  /* 0x000000016f6fa824 */ /* 0x000fe200078e0a04 */
[----:B------:R-:W-:-:S05]  /*33f0*/  ISETP.NE.AND P2, PT, R2, RZ, PT ;  /* 0x000000ff0200720c */ /* 0x000fca0003f45270 */
[--C-:B------:R-:W-:Y:S01]  /*3400*/  @!P5 IMAD.IADD R9, R9, 0x1, -R4.reuse ;  /* 0x000000010909d824 */ /* 0x100fe200078e0a04 */
[----:B------:R-:W-:Y:S01]  /*3410*/  ISETP.GE.AND P5, PT, R125, RZ, PT ;  /* 0x000000ff7d00720c */ /* 0x000fe20003fa6270 */
[--C-:B------:R-:W-:Y:S02]  /*3420*/  @!P1 IMAD.IADD R11, R11, 0x1, -R4.reuse ;  /* 0x000000010b0b9824 */ /* 0x100fe400078e0a04 */
[--C-:B------:R-:W-:Y:S01]  /*3430*/  @!P0 IMAD.IADD R8, R8, 0x1, -R4.reuse ;  /* 0x0000000108088824 */ /* 0x100fe200078e0a04 */
[----:B------:R-:W-:Y:S01]  /*3440*/  ISETP.NE.AND P0, PT, R3, RZ, PT ;  /* 0x000000ff0300720c */ /* 0x000fe20003f05270 */
[----:B------:R-:W-:Y:S01]  /*3450*/  @!P6 IMAD.IADD R10, R10, 0x1, -R4 ;  /* 0x000000010a0ae824 */ /* 0x000fe200078e0a04 */
[----:B------:R-:W-:Y:S02]  /*3460*/  LOP3.LUT R4, RZ, R3, RZ, 0x33, !PT ;  /* 0x00000003ff047212 */ /* 0x000fe400078e33ff */
[----:B------:R-:W-:Y:S01]  /*3470*/  @!P2 LOP3.LUT R5, RZ, R2, RZ, 0x33, !PT ;  /* 0x00000002ff05a212 */ /* 0x000fe200078e33ff */
[----:B------:R-:W5:Y:S04]  /*3480*/  LDL R3, [R1+0x414] ;  /* 0x0004140001037983 */ /* 0x000f680000100800 */
[----:B------:R-:W5:Y:S01]  /*3490*/  LDL R2, [R1+0x410] ;  /* 0x0004100001027983 */ /* 0x000f620000100800 */
[----:B------:R-:W-:Y:S01]  /*34a0*/  LOP3.LUT R0, R0, 0x4000, R34, 0xf8, !PT ;  /* 0x0000400000007812 */ /* 0x000fe200078ef822 */
[----:B------:R-:W-:Y:S01]  /*34b0*/  @!P3 IMAD.MOV R13, RZ, RZ, -R13 ;  /* 0x000000ffff0db224 */ /* 0x000fe200078e0a0d */
[----:B----4-:R-:W-:Y:S01]  /*34c0*/  R2UR UR9, R16 ;  /* 0x00000000100972ca */ /* 0x010fe200000e0000 */
[----:B------:R-:W4:Y:S01]  /*34d0*/  LDL R34, [R1+0x408] ;  /* 0x0004080001227983 */ /* 0x000f220000100800 */
[----:B--2---:R-:W-:Y:S01]  /*34e0*/  ISETP.GE.AND P3, PT, R119, RZ, PT ;  /* 0x000000ff7700720c */ /* 0x004fe20003f66270 */
[----:B------:R-:W-:Y:S01]  /*34f0*/  @!P5 IMAD.MOV R15, RZ, RZ, -R15 ;  /* 0x000000ffff0fd224 */ /* 0x000fe200078e0a0f */
[----:B---3--:R-:W-:Y:S01]  /*3500*/  ISETP.GE.AND P5, PT, R120, RZ, PT ;  /* 0x000000ff7800720c */ /* 0x008fe20003fa6270 */
[----:B------:R-:W2:Y:S01]  /*3510*/  LDL R16, [R1+0x40c] ;  /* 0x00040c0001107983 */ /* 0x000ea20000100800 */
[----:B------:R-:W-:Y:S01]  /*3520*/  @!P4 IMAD.MOV R19, RZ, RZ, -R19 ;  /* 0x000000ffff13c224 */ /* 0x000fe200078e0a13 */
[----:B------:R-:W-:-:S02]  /*3530*/  ISETP.GE.AND P4, PT, R121, RZ, PT ;  /* 0x000000ff7900720c */ /* 0x000fc40003f86270 */
[----:B------:R-:W-:Y:S02]  /*3540*/  ISETP.GE.AND P1, PT, R18, RZ, PT ;  /* 0x000000ff1200720c */ /* 0x000fe40003f26270 */
[----:B------:R-:W3:Y:S01]  /*3550*/  LDL R18, [R1+0x404] ;  /* 0x0004040001127983 */ /* 0x000ee20000100800 */
[----:B------:R-:W-:-:S03]  /*3560*/  ISETP.GE.AND P2, PT, R17, RZ, PT ;  /* 0x000000ff1100720c */ /* 0x000fc60003f46270 */
[----:B------:R-:W3:Y:S04]  /*3570*/  LDL R17, [R1+0x400] ;  /* 0x0004000001117983 */ /* 0x000ee80000100800 */
[----:B------:R-:W3:Y:S03]  /*3580*/  LDL.LU R119, [R1+0x49c] ;  /* 0x00049c0001777983 */ /* 0x000ee60000300800 */
[----:B------:R-:W-:Y:S01]  /*3590*/  @!P1 IMAD.MOV R12, RZ, RZ, -R12 ;  /* 0x000000ffff0c9224 */ /* 0x000fe200078e0a0c */
[----:B------:R-:W3:Y:S02]  /*35a0*/  LDL.LU R120, [R1+0x498] ;  /* 0x0004980001787983 */ /* 0x000ee40000300800 */
[----:B------:R-:W-:-:S02]  /*35b0*/  @!P2 IMAD.MOV R20, RZ, RZ, -R20 ;  /* 0x000000ffff14a224 */ /* 0x000fc400078e0a14 */
[----:B------:R-:W3:Y:S01]  /*35c0*/  LDL.LU R121, [R1+0x494] ;  /* 0x0004940001797983 */ /* 0x000ee20000300800 */
[----:B------:R-:W-:-:S03]  /*35d0*/  ISETP.GE.AND P1, PT, R122, RZ, PT ;  /* 0x000000ff7a00720c */ /* 0x000fc60003f26270 */
[----:B------:R-:W3:Y:S01]  /*35e0*/  LDL.LU R122, [R1+0x490] ;  /* 0x00049000017a7983 */ /* 0x000ee20000300800 */
[----:B-----5:R-:W-:-:S03]  /*35f0*/  ISETP.GE.AND P2, PT, R123, RZ, PT ;  /* 0x000000ff7b00720c */ /* 0x020fc60003f46270 */
[----:B------:R-:W5:Y:S01]  /*3600*/  LDL.LU R123, [R1+0x48c] ;  /* 0x00048c00017b7983 */ /* 0x000f620000300800 */
[----:B------:R-:W-:Y:S02]  /*3610*/  @!P3 IMAD.MOV R21, RZ, RZ, -R21 ;  /* 0x000000ffff15b224 */ /* 0x000fe400078e0a15 */
[----:B------:R-:W-:Y:S02]  /*3620*/  @!P5 IMAD.MOV R22, RZ, RZ, -R22 ;  /* 0x000000ffff16d224 */ /* 0x000fe400078e0a16 */
[----:B------:R-:W-:Y:S02]  /*3630*/  @!P4 IMAD.MOV R23, RZ, RZ, -R23 ;  /* 0x000000ffff17c224 */ /* 0x000fe400078e0a17 */
[----:B------:R-:W-:Y:S01]  /*3640*/  @!P1 IMAD.MOV R24, RZ, RZ, -R24 ;  /* 0x000000ffff189224 */ /* 0x000fe200078e0a18 */
[----:B------:R-:W-:Y:S02]  /*3650*/  ISETP.GE.AND P3, PT, R3, RZ, PT ;  /* 0x000000ff0300720c */ /* 0x000fe40003f66270 */
[----:B------:R-:W-:Y:S01]  /*3660*/  ISETP.GE.AND P5, PT, R2, RZ, PT ;  /* 0x000000ff0200720c */ /* 0x000fe20003fa6270 */
[----:B------:R-:W-:Y:S01]  /*3670*/  @!P2 IMAD.MOV R25, RZ, RZ, -R25 ;  /* 0x000000ffff19a224 */ /* 0x000fe200078e0a19 */
[----:B------:R-:W-:Y:S01]  /*3680*/  ISETP.GE.AND P6, PT, R124, RZ, PT ;  /* 0x000000ff7c00720c */ /* 0x000fe20003fc6270 */
[----:B------:R-:W1:Y:S01]  /*3690*/  LDC.64 R2, c[0x0][0x3a8] ;  /* 0x0000ea00ff027b82 */ /* 0x000e620000000a00 */
[----:B----4-:R-:W-:-:S02]  /*36a0*/  ISETP.GE.AND P1, PT, R34, RZ, PT ;  /* 0x000000ff2200720c */ /* 0x010fc40003f26270 */
[----:B--2---:R-:W-:-:S05]  /*36b0*/  ISETP.GE.AND P4, PT, R16, RZ, PT ;  /* 0x000000ff1000720c */ /* 0x004fca0003f86270 */
[----:B------:R-:W-:Y:S01]  /*36c0*/  @!P3 IMAD.MOV R26, RZ, RZ, -R26 ;  /* 0x000000ffff1ab224 */ /* 0x000fe200078e0a1a */
[----:B------:R-:W2:Y:S01]  /*36d0*/  LDC.64 R124, c[0x0][0x3a0] ;  /* 0x0000e800ff7c7b82 */ /* 0x000ea20000000a00 */
[----:B------:R-:W-:-:S04]  /*36e0*/  @!P5 IMAD.MOV R27, RZ, RZ, -R27 ;  /* 0x000000ffff1bd224 */ /* 0x000fc800078e0a1b */
[----:B------:R-:W-:Y:S02]  /*36f0*/  @!P1 IMAD.MOV R29, RZ, RZ, -R29 ;  /* 0x000000ffff1d9224 */ /* 0x000fe400078e0a1d */
[----:B------:R-:W-:Y:S01]  /*3700*/  @!P4 IMAD.MOV R28, RZ, RZ, -R28 ;  /* 0x000000ffff1cc224 */ /* 0x000fe200078e0a1c */
[----:B---3--:R-:W-:Y:S02]  /*3710*/  ISETP.GE.AND P2, PT, R18, RZ, PT ;  /* 0x000000ff1200720c */ /* 0x008fe40003f46270 */
[----:B------:R-:W-:-:S11]  /*3720*/  ISETP.GE.AND P3, PT, R17, RZ, PT ;  /* 0x000000ff1100720c */ /* 0x000fd60003f66270 */
[----:B------:R-:W-:Y:S01]  /*3730*/  @!P2 IMAD.MOV R30, RZ, RZ, -R30 ;  /* 0x000000ffff1ea224 */ /* 0x000fe200078e0a1e */
[----:B------:R-:W-:Y:S02]  /*3740*/  ISETP.GE.AND P2, PT, R120, RZ, PT ;  /* 0x000000ff7800720c */ /* 0x000fe40003f46270 */
[----:B------:R-:W-:Y:S01]  /*3750*/  ISETP.GE.AND P1, PT, R121, RZ, PT ;  /* 0x000000ff7900720c */ /* 0x000fe20003f26270 */
[----:B------:R-:W-:Y:S01]  /*3760*/  @!P3 IMAD.MOV R31, RZ, RZ, -R31 ;  /* 0x000000ffff1fb224 */ /* 0x000fe200078e0a1f */
[----:B------:R-:W-:-:S09]  /*3770*/  ISETP.GE.AND P3, PT, R119, RZ, PT ;  /* 0x000000ff7700720c */ /* 0x000fd20003f66270 */
[----:B------:R-:W-:Y:S01]  /*3780*/  @!P2 IMAD.MOV R37, RZ, RZ, -R37 ;  /* 0x000000ffff25a224 */ /* 0x000fe200078e0a25 */
[----:B------:R-:W-:Y:S01]  /*3790*/  ISETP.GE.AND P2, PT, R115, RZ, PT ;  /* 0x000000ff7300720c */ /* 0x000fe20003f46270 */
[----:B------:R-:W-:Y:S01]  /*37a0*/  @!P1 IMAD.MOV R35, RZ, RZ, -R35 ;  /* 0x000000ffff239224 */ /* 0x000fe200078e0a23 */
        /* <DEDUP_REMOVED lines=20> */
[----:B------:R-:W-:-:S13]  /*38f0*/  ISETP.GE.AND P4, PT, R122, RZ, PT ;  /* 0x000000ff7a00720c */ /* 0x000fda0003f86270 */
[----:B------:R-:W-:Y:S01]  /*3900*/  @!P4 IMAD.MOV R33, RZ, RZ, -R33 ;  /* 0x000000ffff21c224 */ /* 0x000fe200078e0a21 */
[----:B------:R-:W-:-:S13]  /*3910*/  ISETP.GE.AND P4, PT, R117, RZ, PT ;  /* 0x000000ff7500720c */ /* 0x000fda0003f86270 */
[----:B------:R-:W-:Y:S01]  /*3920*/  @!P4 IMAD.MOV R43, RZ, RZ, -R43 ;  /* 0x000000ffff2bc224 */ /* 0x000fe200078e0a2b */
[----:B------:R-:W-:Y:S02]  /*3930*/  ISETP.GE.AND P4, PT, R112, RZ, PT ;  /* 0x000000ff7000720c */ /* 0x000fe40003f86270 */
[----:B-----5:R-:W-:-:S13]  /*3940*/  ISETP.GE.AND P5, PT, R123, RZ, PT ;  /* 0x000000ff7b00720c */ /* 0x020fda0003fa6270 */
[----:B------:R-:W-:Y:S01]  /*3950*/  @!P5 IMAD.MOV R32, RZ, RZ, -R32 ;  /* 0x000000ffff20d224 */ /* 0x000fe200078e0a20 */
[----:B------:R-:W-:-:S13]  /*3960*/  ISETP.GE.AND P5, PT, R118, RZ, PT ;  /* 0x000000ff7600720c */ /* 0x000fda0003fa6270 */
[----:B------:R-:W-:Y:S01]  /*3970*/  @!P5 IMAD.MOV R41, RZ, RZ, -R41 ;  /* 0x000000ffff29d224 */ /* 0x000fe200078e0a29 */
[----:B------:R-:W-:-:S13]  /*3980*/  ISETP.GE.AND P5, PT, R113, RZ, PT ;  /* 0x000000ff7100720c */ /* 0x000fda0003fa6270 */
[----:B------:R-:W-:Y:S01]  /*3990*/  @!P5 IMAD.MOV R51, RZ, RZ, -R51 ;  /* 0x000000ffff33d224 */ /* 0x000fe200078e0a33 */
[----:B------:R-:W-:Y:S01]  /*39a0*/  ISETP.GE.AND P5, PT, R104, RZ, PT ;  /* 0x000000ff6800720c */ /* 0x000fe20003fa6270 */
[----:B------:R-:W-:Y:S01]  /*39b0*/  @!P4 IMAD.MOV R53, RZ, RZ, -R53 ;  /* 0x000000ffff35c224 */ /* 0x000fe200078e0a35 */
[----:B------:R-:W-:-:S11]  /*39c0*/  ISETP.GE.AND P4, PT, R102, RZ, PT ;  /* 0x000000ff6600720c */ /* 0x000fd60003f86270 */
[----:B------:R-:W-:Y:S01]  /*39d0*/  @!P5 IMAD.MOV R61, RZ, RZ, -R61 ;  /* 0x000000ffff3dd224 */ /* 0x000fe200078e0a3d */
[----:B------:R-:W-:Y:S01]  /*39e0*/  ISETP.GE.AND P5, PT, R94, RZ, PT ;  /* 0x000000ff5e00720c */ /* 0x000fe20003fa6270 */
[----:B------:R-:W-:Y:S01]  /*39f0*/  @!P4 IMAD.MOV R63, RZ, RZ, -R63 ;  /* 0x000000ffff3fc224 */ /* 0x000fe200078e0a3f */
[----:B------:R-:W-:Y:S02]  /*3a00*/  ISETP.GE.AND P4, PT, R92, RZ, PT ;  /* 0x000000ff5c00720c */ /* 0x000fe40003f86270 */
[----:B------:R-:W-:-:S09]  /*3a10*/  ISETP.GE.AND P3, PT, R86, RZ, PT ;  /* 0x000000ff5600720c */ /* 0x000fd20003f66270 */
[----:B------:R-:W-:Y:S01]  /*3a20*/  @!P5 IMAD.MOV R71, RZ, RZ, -R71 ;  /* 0x000000ffff47d224 */ /* 0x000fe200078e0a47 */
[----:B------:R-:W-:Y:S01]  /*3a30*/  ISETP.GE.AND P5, PT, R84, RZ, PT ;  /* 0x000000ff5400720c */ /* 0x000fe20003fa6270 */
[----:B------:R-:W-:Y:S01]  /*3a40*/  @!P4 IMAD.MOV R73, RZ, RZ, -R73 ;  /* 0x000000ffff49c224 */ /* 0x000fe200078e0a49 */
[----:B------:R-:W-:Y:S01]  /*3a50*/  ISETP.GE.AND P4, PT, R82, RZ, PT ;  /* 0x000000ff5200720c */ /* 0x000fe20003f86270 */
[----:B------:R-:W-:Y:S01]  /*3a60*/  @!P1 IMAD.MOV R75, RZ, RZ, -R75 ;  /* 0x000000ffff4b9224 */ /* 0x000fe200078e0a4b */
[----:B------:R-:W-:Y:S01]  /*3a70*/  ISETP.GE.AND P1, PT, R80, RZ, PT ;  /* 0x000000ff5000720c */ /* 0x000fe20003f26270 */
[----:B------:R-:W-:Y:S01]  /*3a80*/  @!P2 IMAD.MOV R77, RZ, RZ, -R77 ;  /* 0x000000ffff4da224 */ /* 0x000fe200078e0a4d */
[----:B------:R-:W-:Y:S01]  /*3a90*/  ISETP.GE.AND P2, PT, R78, RZ, PT ;  /* 0x000000ff4e00720c */ /* 0x000fe20003f46270 */
[----:B------:R-:W-:Y:S01]  /*3aa0*/  @!P3 IMAD.MOV R79, RZ, RZ, -R79 ;  /* 0x000000ffff4fb224 */ /* 0x000fe200078e0a4f */
[----:B------:R-:W-:-:S05]  /*3ab0*/  ISETP.GE.AND P3, PT, R76, RZ, PT ;  /* 0x000000ff4c00720c */ /* 0x000fca0003f66270 */
        /* <DEDUP_REMOVED lines=31> */
[----:B------:R-:W-:-:S03]  /*3cb0*/  ISETP.GE.AND P3, PT, R46, RZ, PT ;  /* 0x000000ff2e00720c */ /* 0x000fc60003f66270 */
[----:B------:R-:W-:Y:S01]  /*3cc0*/  @!P5 IMAD.MOV R111, RZ, RZ, -R111 ;  /* 0x000000ffff6fd224 */ /* 0x000fe200078e0a6f */
[----:B------:R-:W-:Y:S01]  /*3cd0*/  ISETP.GE.AND P5, PT, R36, RZ, PT ;  /* 0x000000ff2400720c */ /* 0x000fe20003fa6270 */
[----:B------:R-:W-:Y:S02]  /*3ce0*/  @!P6 IMAD.MOV R6, RZ, RZ, -R6 ;  /* 0x000000ffff06e224 */ /* 0x000fe400078e0a06 */
[----:B------:R-:W-:Y:S02]  /*3cf0*/  @!P4 IMAD.MOV R7, RZ, RZ, -R7 ;  /* 0x000000ffff07c224 */ /* 0x000fe400078e0a07 */
[----:B------:R-:W-:Y:S02]  /*3d00*/  @!P1 IMAD.MOV R8, RZ, RZ, -R8 ;  /* 0x000000ffff089224 */ /* 0x000fe400078e0a08 */
[----:B------:R-:W-:Y:S02]  /*3d10*/  @!P2 IMAD.MOV R9, RZ, RZ, -R9 ;  /* 0x000000ffff09a224 */ /* 0x000fe400078e0a09 */
[----:B------:R-:W-:-:S04]  /*3d20*/  @!P3 IMAD.MOV R10, RZ, RZ, -R10 ;  /* 0x000000ffff0ab224 */ /* 0x000fc800078e0a0a */
[----:B------:R-:W-:Y:S01]  /*3d30*/  @!P5 IMAD.MOV R11, RZ, RZ, -R11 ;  /* 0x000000ffff0bd224 */ /* 0x000fe200078e0a0b */
[C---:B------:R-:W-:Y:S01]  /*3d40*/  SEL R19, R4.reuse, R19, !P0 ;  /* 0x0000001304137207 */ /* 0x040fe20004000000 */
[----:B--2---:R-:W-:Y:S01]  /*3d50*/  IMAD R5, R5, R125, RZ ;  /* 0x0000007d05057224 */ /* 0x004fe200078e02ff */
[----:B------:R-:W-:Y:S01]  /*3d60*/  SEL R13, R4, R13, !P0 ;  /* 0x0000000d040d7207 */ /* 0x000fe20004000000 */
[----:B------:R-:W-:Y:S01]  /*3d70*/  VIADD R16, R124, 0x7f ;  /* 0x0000007f7c107836 */ /* 0x000fe20000000000 */
[C---:B------:R-:W-:Y:S02]  /*3d80*/  SEL R15, R4.reuse, R15, !P0 ;  /* 0x0000000f040f7207 */ /* 0x040fe40004000000 */
[C---:B------:R-:W-:Y:S02]  /*3d90*/  SEL R14, R4.reuse, R14, !P0 ;  /* 0x0000000e040e7207 */ /* 0x040fe40004000000 */
[C---:B------:R-:W-:Y:S02]  /*3da0*/  SEL R12, R4.reuse, R12, !P0 ;  /* 0x0000000c040c7207 */ /* 0x040fe40004000000 */
[----:B------:R-:W-:-:S02]  /*3db0*/  SEL R20, R4, R20, !P0 ;  /* 0x0000001404147207 */ /* 0x000fc40004000000 */
[C---:B------:R-:W-:Y:S02]  /*3dc0*/  SEL R21, R4.reuse, R21, !P0 ;  /* 0x0000001504157207 */ /* 0x040fe40004000000 */
[C---:B------:R-:W-:Y:S02]  /*3dd0*/  SEL R22, R4.reuse, R22, !P0 ;  /* 0x0000001604167207 */ /* 0x040fe40004000000 */
        /* <DEDUP_REMOVED lines=55> */
[----:B------:R-:W-:Y:S02]  /*4150*/  SEL R123, R4, R6, !P0 ;  /* 0x00000006047b7207 */ /* 0x000fe40004000000 */
[----:B------:R-:W-:Y:S01]  /*4160*/  PRMT R4, RZ, 0x7610, R4 ;  /* 0x00007610ff047816 */ /* 0x000fe20000000004 */
[----:B------:R-:W-:Y:S04]  /*4170*/  STL [R1+0x8], R5 ;  /* 0x0000080501007387 */ /* 0x000fe80000100800 */
[----:B------:R2:W-:Y:S04]  /*4180*/  STL [R1+0x384], R16 ;  /* 0x0003841001007387 */ /* 0x0005e80000100800 */
[----:B------:R3:W-:Y:S01]  /*4190*/  STL.S16 [R1+0x24], R4 ;  /* 0x0000240401007387 */ /* 0x0007e20000100600 */
[----:B-1----:R-:W-:Y:S01]  /*41a0*/  IMAD R36, R38, R2, RZ ;  /* 0x0000000226247224 */ /* 0x002fe200078e02ff */
[----:B------:R-:W-:Y:S03]  /*41b0*/  BAR.SYNC.DEFER_BLOCKING 0x0 ;  /* 0x0000000000007b1d */ /* 0x000fe60000010000 */
[----:B------:R-:W-:Y:S01]  /*41c0*/  IMAD R10, R2, 0x2, R36 ;  /* 0x00000002020a7824 */ /* 0x000fe200078e0224 */
[----:B------:R-:W-:-:S02]  /*41d0*/  ISETP.GT.AND P0, PT, R16, 0x7f, PT ;  /* 0x0000007f1000780c */ /* 0x000fc40003f04270 */
[----:B------:R-:W-:Y:S01]  /*41e0*/  LOP3.LUT P1, RZ, R40, 0xff, RZ, 0xc0, !PT ;  /* 0x000000ff28ff7812 */ /* 0x000fe2000782c0ff */
[----:B--2---:R-:W-:Y:S01]  /*41f0*/  IMAD R16, R2, 0x2, R10 ;  /* 0x0000000202107824 */ /* 0x004fe200078e020a */
[C---:B------:R-:W-:Y:S02]  /*4200*/  LOP3.LUT R7, R38.reuse, 0x8, RZ, 0xfc, !PT ;  /* 0x0000000826077812 */ /* 0x040fe400078efcff */
[----:B------:R-:W-:Y:S01]  /*4210*/  LOP3.LUT R6, R38, 0xa, RZ, 0xfc, !PT ;  /* 0x0000000a26067812 */ /* 0x000fe200078efcff */
[----:B------:R-:W-:Y:S02]  /*4220*/  UIADD3 UR6, UPT, UPT, UR10, 0x20000, URZ ;  /* 0x000200000a067890 */ /* 0x000fe4000fffe0ff */
[----:B------:R-:W-:Y:S01]  /*4230*/  UIADD3 UR11, UPT, UPT, UR11, UR5, UR9 ;  /* 0x000000050b0b7290 */ /* 0x000fe2000fffe009 */
[----:B0--3--:R-:W-:Y:S11]  /*4240*/  BRA.U UP0, `(.L_x_5) ;  /* 0x0000000100187547 */ /* 0x009ff6000b800000 */
[----:B------:R-:W-:Y:S01]  /*4250*/  ELECT P2, URZ, PT ;  /* 0x0000000000ff782f */ /* 0x000fe20003840000 */
[----:B------:R-:W-:Y:S01]  /*4260*/  IMAD.MOV.U32 R4, RZ, RZ, 0x1 ;  /* 0x00000001ff047424 */ /* 0x000fe200078e00ff */
[----:B------:R-:W-:Y:S01]  /*4270*/  UMOV UR5, 0x40 ;  /* 0x0000004000057882 */ /* 0x000fe20000000000 */
[----:B------:R-:W-:Y:S01]  /*4280*/  UVIRTCOUNT.DEALLOC.SMPOOL 0x80 ;  /* 0x000000800000784c */ /* 0x000fe20000000000 */
[----:B------:R-:W-:-:S09]  /*4290*/  ULEA UR5, UR4, UR5, 0x18 ;  /* 0x0000000504057291 */ /* 0x000fd2000f8ec0ff */
[----:B------:R0:W-:Y:S03]  /*42a0*/  @P2 STS.U8 [UR5], R4 ;  /* 0x00000004ff002988 */ /* 0x0001e60008000005 */
.L_x_5:
[----:B------:R1:W-:Y:S01]  /*42b0*/  STL [R1+0x6f4], R111 ;  /* 0x0006f46f01007387 */ /* 0x0003e20000100800 */
[----:B------:R-:W-:Y:S01]  /*42c0*/  VOTEU.ALL UP1, P1 ;  /* 0x0000000000ff7886 */ /* 0x000fe20000820000 */
[----:B------:R-:W-:Y:S01]  /*42d0*/  UMOV UR12, UR6 ;  /* 0x00000006000c7c82 */ /* 0x000fe20008000000 */
[----:B------:R-:W-:Y:S01]  /*42e0*/  IMAD.SHL.U32 R125, R5, 0x2, RZ ;  /* 0x00000002057d7824 */ /* 0x000fe200078e00ff */
[----:B------:R-:W-:Y:S01]  /*42f0*/  STL [R1+0x6f0], R113 ;  /* 0x0006f07101007387 */ /* 0x000fe20000100800 */
[----:B------:R-:W-:Y:S01]  /*4300*/  IMAD R11, R2, 0x2, R16 ;  /* 0x00000002020b7824 */ /* 0x000fe200078e0210 */
[-C--:B------:R-:W-:Y:S01]  /*4310*/  ISETP.LT.AND P3, PT, R7, R124.reuse, P0 ;  /* 0x0000007c0700720c */ /* 0x080fe20000761270 */
[----:B------:R-:W-:Y:S01]  /*4320*/  STTM.x64 tmem[UR11], RZ ;  /* 0x000000ff000079ed */ /* 0x000fe2000834000b */
[----:B------:R2:W-:Y:S01]  /*4330*/  STL [R1+0x6ec], R115 ;  /* 0x0006ec7301007387 */ /* 0x0005e20000100800 */
[----:B------:R-:W-:Y:S01]  /*4340*/  VOTEU.ALL UP2, P1 ;  /* 0x0000000000ff7886 */ /* 0x000fe20000840000 */
[----:B------:R-:W-:Y:S01]  /*4350*/  ISETP.LT.AND P2, PT, R6, R124, P0 ;  /* 0x0000007c0600720c */ /* 0x000fe20000741270 */
[----:B------:R-:W3:Y:S01]  /*4360*/  LDCU UR8, c[0x0][0x3b0] ;  /* 0x00007600ff0877ac */ /* 0x000ee20008000800 */
[----:B------:R4:W-:Y:S04]  /*4370*/  STL [R1+0x6e8], R123 ;  /* 0x0006e87b01007387 */ /* 0x0009e80000100800 */
[----:B------:R-:W-:Y:S04]  /*4380*/  STL [R1+0x6e4], R117 ;  /* 0x0006e47501007387 */ /* 0x000fe80000100800 */
[----:B------:R-:W-:Y:S04]  /*4390*/  STL [R1+0x6e0], R119 ;  /* 0x0006e07701007387 */ /* 0x000fe80000100800 */
[----:B------:R0:W-:Y:S04]  /*43a0*/  STL [R1+0x6dc], R121 ;  /* 0x0006dc7901007387 */ /* 0x0001e80000100800 */
[----:B------:R0:W-:Y:S04]  /*43b0*/  STL [R1+0x6d4], R0 ;  /* 0x0006d40001007387 */ /* 0x0001e80000100800 */
[----:B------:R-:W3:Y:S01]  /*43c0*/  LDL R9, [R1+0x24] ;  /* 0x0000240001097983 */ /* 0x000ee20000100800 */
[----:B------:R-:W-:-:S04]  /*43d0*/  @!UP1 UIADD3 UR4, UPT, UPT, -UR7, 0x100000, URZ ;  /* 0x0010000007049890 */ /* 0x000fc8000fffe1ff */
[----:B------:R-:W-:Y:S02]  /*43e0*/  @!UP1 USHF.L.U32 UR5, UR4, 0xb, URZ ;  /* 0x0000000b04059899 */ /* 0x000fe400080006ff */
[----:B------:R-:W-:Y:S01]  /*43f0*/  @!UP1 USHF.L.U32 UR4, UR4, 0x1, URZ ;  /* 0x0000000104049899 */ /* 0x000fe200080006ff */
[C---:B0-----:R-:W-:Y:S01]  /*4400*/  IMAD R4, R2.reuse, 0x2, R11 ;  /* 0x0000000202047824 */ /* 0x041fe200078e020b */
[----:B------:R-:W-:Y:S01]  /*4410*/  IADD3 R18, P4, PT, R125, UR16, RZ ;  /* 0x000000107d127c10 */ /* 0x000fe2000ff9e0ff */
[----:B------:R-:W0:Y:S02]  /*4420*/  FENCE.VIEW.ASYNC.T ;  /* 0x00000000000073c6 */ /* 0x000e240000000200 */
[----:B0-----:R-:W-:Y:S01]  /*4430*/  BAR.SYNC.DEFER_BLOCKING 0x0 ;  /* 0x0000000000007b1d */ /* 0x001fe20000010000 */
[----:B------:R-:W-:Y:S01]  /*4440*/  IMAD R8, R2, 0x2, R4 ;  /* 0x0000000202087824 */ /* 0x000fe200078e0204 */
[----:B------:R-:W-:Y:S02]  /*4450*/  LEA.HI.X.SX32 R17, R5, UR17, 0x1, P4 ;  /* 0x0000001105117c11 */ /* 0x000fe4000a0f0eff */
[----:B------:R-:W-:-:S02]  /*4460*/  LEA R6, P4, R4, R18, 0x1 ;  /* 0x0000001204067211 */ /* 0x000fc400078808ff */
[----:B-1----:R-:W-:Y:S02]  /*4470*/  PRMT R111, RZ, 0x7610, R111 ;  /* 0x00007610ff6f7816 */ /* 0x002fe4000000006f */
[----:B--2---:R-:W-:Y:S01]  /*4480*/  PRMT R115, RZ, 0x7610, R115 ;  /* 0x00007610ff737816 */ /* 0x004fe20000000073 */
[----:B------:R-:W-:Y:S01]  /*4490*/  STL [R1+0x610], R125 ;  /* 0x0006107d01007387 */ /* 0x000fe20000100800 */
[-C--:B------:R-:W-:Y:S02]  /*44a0*/  LEA.HI.X.SX32 R7, R4, R17.reuse, 0x1, P4 ;  /* 0x0000001104077211 */ /* 0x080fe400020f0eff */
[----:B------:R-:W-:Y:S01]  /*44b0*/  PRMT R113, RZ, 0x7610, R113 ;  /* 0x00007610ff717816 */ /* 0x000fe20000000071 */
[----:B------:R-:W-:Y:S01]  /*44c0*/  STL [R1+0x680], R125 ;  /* 0x0006807d01007387 */ /* 0x000fe20000100800 */
[C---:B------:R-:W-:Y:S02]  /*44d0*/  LEA R4, P4, R8.reuse, R18, 0x1 ;  /* 0x0000001208047211 */ /* 0x040fe400078808ff */
[----:B------:R-:W-:Y:S01]  /*44e0*/  PRMT R122, RZ, 0x7610, R122 ;  /* 0x00007610ff7a7816 */ /* 0x000fe2000000007a */
[----:B------:R-:W-:Y:S04]  /*44f0*/  STL [R1+0x684], R125 ;  /* 0x0006847d01007387 */ /* 0x000fe80000100800 */
[----:B------:R-:W0:Y:S02]  /*4500*/  FENCE.VIEW.ASYNC.S ;  /* 0x00000000000073c6 */ /* 0x000e240000000000 */
[----:B0-----:R0:W1:Y:S02]  /*4510*/  @!UP2 SYNCS.EXCH.64 URZ, [UR12], UR4 ;  /* 0x000000040cffa5b2 */ /* 0x0010640008000100 */
[----:B-1----:R-:W-:Y:S01]  /*4520*/  BAR.SYNC.DEFER_BLOCKING 0x0 ;  /* 0x0000000000007b1d */ /* 0x002fe20000010000 */
[----:B------:R-:W-:-:S02]  /*4530*/  LEA.HI.X.SX32 R5, R8, R17, 0x1, P4 ;  /* 0x0000001108057211 */ /* 0x000fc400020f0eff */
[----:B----4-:R-:W-:Y:S02]  /*4540*/  PRMT R123, RZ, 0x7610, R123 ;  /* 0x00007610ff7b7816 */ /* 0x010fe4000000007b */
[----:B------:R-:W-:Y:S02]  /*4550*/  PRMT R121, RZ, 0x7610, R121 ;  /* 0x00007610ff797816 */ /* 0x000fe40000000079 */
[----:B------:R-:W-:Y:S01]  /*4560*/  PRMT R120, RZ, 0x7610, R120 ;  /* 0x00007610ff787816 */ /* 0x000fe20000000078 */
[----:B------:R-:W-:Y:S01]  /*4570*/  STL [R1+0x688], R125 ;  /* 0x0006887d01007387 */ /* 0x000fe20000100800 */
[----:B------:R-:W-:Y:S02]  /*4580*/  PRMT R119, RZ, 0x7610, R119 ;  /* 0x00007610ff777816 */ /* 0x000fe40000000077 */
[----:B------:R-:W-:Y:S01]  /*4590*/  PRMT R118, RZ, 0x7610, R118 ;  /* 0x00007610ff767816 */ /* 0x000fe20000000076 */
[----:B------:R-:W-:Y:S01]  /*45a0*/  STL [R1+0x68c], R125 ;  /* 0x00068c7d01007387 */ /* 0x000fe20000100800 */
[----:B------:R-:W-:-:S02]  /*45b0*/  PRMT R116, RZ, 0x7610, R116 ;  /* 0x00007610ff747816 */ /* 0x000fc40000000074 */
[----:B------:R-:W-:Y:S01]  /*45c0*/  PRMT R114, RZ, 0x7610, R114 ;  /* 0x00007610ff727816 */ /* 0x000fe20000000072 */
[----:B------:R-:W-:Y:S01]  /*45d0*/  STL [R1+0x690], R125 ;  /* 0x0006907d01007387 */ /* 0x000fe20000100800 */
        /* <DEDUP_REMOVED lines=46> */
[----:B------:R-:W-:Y:S02]  /*48c0*/  PRMT R54, RZ, 0x7610, R54 ;  /* 0x00007610ff367816 */ /* 0x000fe40000000036 */
[----:B------:R-:W-:Y:S02]  /*48d0*/  PRMT R50, RZ, 0x7610, R50 ;  /* 0x00007610ff327816 */ /* 0x000fe40000000032 */
[----:B------:R-:W-:Y:S02]  /*48e0*/  PRMT R44, RZ, 0x7610, R44 ;  /* 0x00007610ff2c7816 */ /* 0x000fe4000000002c */
[----:B------:R-:W-:-:S02]  /*48f0*/  PRMT R48, RZ, 0x7610, R48 ;  /* 0x00007610ff307816 */ /* 0x000fc40000000030 */
[----:B------:R-:W-:Y:S02]  /*4900*/  PRMT R46, RZ, 0x7610, R46 ;  /* 0x00007610ff2e7816 */ /* 0x000fe4000000002e */
[----:B------:R-:W-:Y:S02]  /*4910*/  PRMT R34, RZ, 0x7610, R34 ;  /* 0x00007610ff227816 */ /* 0x000fe40000000022 */
[----:B------:R-:W-:Y:S01]  /*4920*/  PRMT R40, RZ, 0x7610, R40 ;  /* 0x00007610ff287816 */ /* 0x000fe20000000028 */
[----:B---3--:R-:W-:Y:S01]  /*4930*/  IMAD R14, R14, UR8, RZ ;  /* 0x000000080e0e7c24 */ /* 0x008fe2000f8e02ff */
[----:B------:R-:W-:Y:S01]  /*4940*/  PRMT R0, RZ, 0x7610, R0 ;  /* 0x00007610ff007816 */ /* 0x000fe20000000000 */
[----:B------:R-:W-:Y:S01]  /*4950*/  IMAD R12, R12, UR8, RZ ;  /* 0x000000080c0c7c24 */ /* 0x000fe2000f8e02ff */
[----:B------:R-:W1:Y:S01]  /*4960*/  LDCU.64 UR16, c[0x0][0x380] ;  /* 0x00007000ff1077ac */ /* 0x000e620008000a00 */
[----:B------:R2:W3:Y:S02]  /*4970*/  @P3 LDG.E.U16 R9, desc[UR20][R6.64] ;  /* 0x0000001406093981 */ /* 0x0004e4000c1e1500 */
[----:B--2---:R-:W-:-:S02]  /*4980*/  PRMT R6, RZ, 0x7610, R6 ;  /* 0x00007610ff067816 */ /* 0x004fc40000000006 */
[----:B------:R-:W-:-:S04]  /*4990*/  LOP3.LUT R7, R38, 0xc, RZ, 0xfc, !PT ;  /* 0x0000000c26077812 */ /* 0x000fc800078efcff */
[----:B------:R2:W4:Y:S04]  /*49a0*/  @P2 LDG.E.U16 R6, desc[UR20][R4.64] ;  /* 0x0000001404062981 */ /* 0x000528000c1e1500 */
[----:B---3--:R3:W-:Y:S01]  /*49b0*/  @P3 STL [R1+0x24], R9 ;  /* 0x0000240901003387 */ /* 0x0087e20000100800 */
[----:B------:R-:W-:Y:S01]  /*49c0*/  ISETP.LT.AND P3, PT, R7, R124, P0 ;  /* 0x0000007c0700720c */ /* 0x000fe20000761270 */
[----:B------:R-:W-:Y:S01]  /*49d0*/  IMAD R7, R2, 0x2, R8 ;  /* 0x0000000202077824 */ /* 0x000fe200078e0208 */
[----:B---3--:R-:W-:-:S04]  /*49e0*/  LOP3.LUT R9, R38, 0xe, RZ, 0xfc, !PT ;  /* 0x0000000e26097812 */ /* 0x008fc800078efcff */
[----:B------:R-:W-:Y:S01]  /*49f0*/  ISETP.LT.AND P4, PT, R9, R124, P0 ;  /* 0x0000007c0900720c */ /* 0x000fe20000781270 */
[----:B------:R-:W-:Y:S01]  /*4a00*/  IMAD R9, R2, 0x2, R7 ;  /* 0x0000000202097824 */ /* 0x000fe200078e0207 */
[C---:B--2---:R-:W-:Y:S01]  /*4a10*/  LEA R4, P2, R7.reuse, R18, 0x1 ;  /* 0x0000001207047211 */ /* 0x044fe200078408ff */
[----:B----4-:R2:W-:Y:S01]  /*4a20*/  STL [R1+0x218], R6 ;  /* 0x0002180601007387 */ /* 0x0105e20000100800 */
[----:B------:R-:W-:Y:S02]  /*4a30*/  LOP3.LUT R8, R38, 0x10, RZ, 0xfc, !PT ;  /* 0x0000001026087812 */ /* 0x000fe400078efcff */
[-C--:B------:R-:W-:Y:S02]  /*4a40*/  LEA.HI.X.SX32 R5, R7, R17.reuse, 0x1, P2 ;  /* 0x0000001107057211 */ /* 0x080fe400010f0eff */
[----:B------:R-:W-:Y:S02]  /*4a50*/  ISETP.LT.AND P2, PT, R8, R124, P0 ;  /* 0x0000007c0800720c */ /* 0x000fe40000741270 */
[C---:B--2---:R-:W-:Y:S01]  /*4a60*/  LEA R6, P5, R9.reuse, R18, 0x1 ;  /* 0x0000001209067211 */ /* 0x044fe200078a08ff */
[----:B------:R-:W-:Y:S01]  /*4a70*/  IMAD R8, R2, 0x2, R9 ;  /* 0x0000000202087824 */ /* 0x000fe200078e0209 */
[----:B------:R2:W3:Y:S02]  /*4a80*/  @P3 LDG.E.U16 R111, desc[UR20][R4.64] ;  /* 0x00000014046f3981 */ /* 0x0004e4000c1e1500 */
[----:B------:R-:W-:-:S05]  /*4a90*/  LEA.HI.X.SX32 R7, R9, R17, 0x1, P5 ;  /* 0x0000001109077211 */ /* 0x000fca00028f0eff */
[----:B------:R4:W3:Y:S01]  /*4aa0*/  @P4 LDG.E.U16 R115, desc[UR20][R6.64] ;  /* 0x0000001406734981 */ /* 0x0008e2000c1e1500 */
[----:B--2---:R-:W-:-:S04]  /*4ab0*/  LEA R4, P3, R8, R18, 0x1 ;  /* 0x0000001208047211 */ /* 0x004fc800078608ff */
[----:B------:R-:W-:Y:S02]  /*4ac0*/  LEA.HI.X.SX32 R5, R8, R17, 0x1, P3 ;  /* 0x0000001108057211 */ /* 0x000fe400018f0eff */
[----:B----4-:R-:W-:-:S06]  /*4ad0*/  PRMT R6, RZ, 0x7610, R6 ;  /* 0x00007610ff067816 */ /* 0x010fcc0000000006 */
[----:B------:R2:W4:Y:S01]  /*4ae0*/  @P2 LDG.E.U16 R6, desc[UR20][R4.64] ;  /* 0x0000001404062981 */ /* 0x000522000c1e1500 */
[----:B------:R-:W-:-:S04]  /*4af0*/  LOP3.LUT R7, R38, 0x12, RZ, 0xfc, !PT ;  /* 0x0000001226077812 */ /* 0x000fc800078efcff */
[----:B------:R-:W-:Y:S01]  /*4b00*/  ISETP.LT.AND P3, PT, R7, R124, P0 ;  /* 0x0000007c0700720c */ /* 0x000fe20000761270 */
[----:B------:R-:W-:-:S04]  /*4b10*/  IMAD R7, R2, 0x2, R8 ;  /* 0x0000000202077824 */ /* 0x000fc800078e0208 */
[----:B------:R-:W-:Y:S01]  /*4b20*/  IMAD R8, R2, 0x2, R7 ;  /* 0x0000000202087824 */ /* 0x000fe200078e0207 */
[----:B--2---:R-:W-:-:S04]  /*4b30*/  LEA R4, P2, R7, R18, 0x1 ;  /* 0x0000001207047211 */ /* 0x004fc800078408ff */
[----:B------:R-:W-:-:S05]  /*4b40*/  LEA.HI.X.SX32 R5, R7, R17, 0x1, P2 ;  /* 0x0000001107057211 */ /* 0x000fca00010f0eff */
[----:B------:R2:W2:Y:S01]  /*4b50*/  @P3 LDG.E.U16 R113, desc[UR20][R4.64] ;  /* 0x0000001404713981 */ /* 0x0004a2000c1e1500 */
[----:B------:R-:W-:-:S03]  /*4b60*/  PRMT R9, RZ, 0x7610, R9 ;  /* 0x00007610ff097816 */ /* 0x000fc60000000009 */
[----:B---3--:R3:W-:Y:S04]  /*4b70*/  STL [R1+0x220], R111 ;  /* 0x0002206f01007387 */ /* 0x0087e80000100800 */
[----:B---3--:R-:W3:Y:S04]  /*4b80*/  LDL.LU R111, [R1+0x6f4] ;  /* 0x0006f400016f7983 */ /* 0x008ee80000300800 */
[----:B------:R0:W-:Y:S02]  /*4b90*/  STL [R1+0x224], R115 ;  /* 0x0002247301007387 */ /* 0x0001e40000100800 */
[----:B0-----:R-:W-:-:S04]  /*4ba0*/  LOP3.LUT R115, R38, 0x14, RZ, 0xfc, !PT ;  /* 0x0000001426737812 */ /* 0x001fc800078efcff */
[-C--:B------:R-:W-:Y:S02]  /*4bb0*/  ISETP.LT.AND P4, PT, R115, R124.reuse, P0 ;  /* 0x0000007c7300720c */ /* 0x080fe40000781270 */
[----:B------:R-:W-:Y:S01]  /*4bc0*/  LOP3.LUT R115, R38, 0x16, RZ, 0xfc, !PT ;  /* 0x0000001626737812 */ /* 0x000fe200078efcff */
[----:B----4-:R0:W-:Y:S03]  /*4bd0*/  STL [R1+0x20], R6 ;  /* 0x0000200601007387 */ /* 0x0101e60000100800 */
[----:B------:R-:W-:Y:S01]  /*4be0*/  ISETP.LT.AND P2, PT, R115, R124, P0 ;  /* 0x0000007c7300720c */ /* 0x000fe20000741270 */
[----:B------:R-:W-:Y:S01]  /*4bf0*/  IMAD R115, R2, 0x2, R8 ;  /* 0x0000000202737824 */ /* 0x000fe200078e0208 */
[----:B0-----:R-:W-:-:S04]  /*4c00*/  LEA R6, P5, R8, R18, 0x1 ;  /* 0x0000001208067211 */ /* 0x001fc800078a08ff */
[C---:B--2---:R-:W-:Y:S02]  /*4c10*/  LEA R4, P3, R115.reuse, R18, 0x1 ;  /* 0x0000001273047211 */ /* 0x044fe400078608ff */
[-C--:B------:R-:W-:Y:S02]  /*4c20*/  LEA.HI.X.SX32 R7, R8, R17.reuse, 0x1, P5 ;  /* 0x0000001108077211 */ /* 0x080fe400028f0eff */
[----:B------:R-:W-:Y:S02]  /*4c30*/  PRMT R8, RZ, 0x7610, R8 ;  /* 0x00007610ff087816 */ /* 0x000fe40000000008 */
[----:B------:R-:W-:-:S04]  /*4c40*/  LEA.HI.X.SX32 R5, R115, R17, 0x1, P3 ;  /* 0x0000001173057211 */ /* 0x000fc800018f0eff */
[----:B------:R0:W2:Y:S04]  /*4c50*/  @P4 LDG.E.U16 R8, desc[UR20][R6.64] ;  /* 0x0000001406084981 */ /* 0x0000a8000c1e1500 */
[----:B------:R4:W3:Y:S04]  /*4c60*/  @P2 LDG.E.U16 R9, desc[UR20][R4.64] ;  /* 0x0000001404092981 */ /* 0x0008e8000c1e1500 */
[----:B------:R1:W-:Y:S01]  /*4c70*/  STL [R1+0x214], R113 ;  /* 0x0002147101007387 */ /* 0x0003e20000100800 */
[----:B0-----:R-:W-:-:S04]  /*4c80*/  LOP3.LUT R7, R38, 0x18, RZ, 0xfc, !PT ;  /* 0x0000001826077812 */ /* 0x001fc800078efcff */
[----:B------:R-:W-:Y:S01]  /*4c90*/  ISETP.LT.AND P3, PT, R7, R124, P0 ;  /* 0x0000007c0700720c */ /* 0x000fe20000761270 */
[----:B------:R-:W-:Y:S01]  /*4ca0*/  IMAD R7, R2, 0x2, R115 ;  /* 0x0000000202077824 */ /* 0x000fe200078e0273 */
[----:B-1----:R-:W3:Y:S04]  /*4cb0*/  LDL.LU R113, [R1+0x6f0] ;  /* 0x0006f00001717983 */ /* 0x002ee80000300800 */
[----:B------:R0:W-:Y:S01]  /*4cc0*/  STL [R1+0x4], R115 ;  /* 0x0000047301007387 */ /* 0x0001e20000100800 */
[----:B----4-:R-:W-:-:S04]  /*4cd0*/  LEA R4, P2, R7, R18, 0x1 ;  /* 0x0000001207047211 */ /* 0x010fc800078408ff */
[----:B------:R-:W-:-:S05]  /*4ce0*/  LEA.HI.X.SX32 R5, R7, R17, 0x1, P2 ;  /* 0x0000001107057211 */ /* 0x000fca00010f0eff */
[----:B------:R-:W4:Y:S04]  /*4cf0*/  @P3 LDG.E.U16 R123, desc[UR20][R4.64] ;  /* 0x00000014047b3981 */ /* 0x000f28000c1e1500 */
[----:B--2---:R1:W-:Y:S04]  /*4d00*/  STL [R1+0x21c], R8 ;  /* 0x00021c0801007387 */ /* 0x0043e80000100800 */
[----:B0-----:R-:W2:Y:S04]  /*4d10*/  LDL.LU R115, [R1+0x6ec] ;  /* 0x0006ec0001737983 */ /* 0x001ea80000300800 */
[----:B---3--:R0:W-:Y:S01]  /*4d20*/  STL [R1+0x210], R9 ;  /* 0x0002100901007387 */ /* 0x0081e20000100800 */
[----:B-1----:R-:W-:-:S04]  /*4d30*/  LOP3.LUT R8, R38, 0x1a, RZ, 0xfc, !PT ;  /* 0x0000001a26087812 */ /* 0x002fc800078efcff */
[----:B------:R-:W-:Y:S01]  /*4d40*/  ISETP.LT.AND P4, PT, R8, R124, P0 ;  /* 0x0000007c0800720c */ /* 0x000fe20000781270 */
[----:B0-----:R-:W-:-:S05]  /*4d50*/  IMAD R9, R2, 0x2, R7 ;  /* 0x0000000202097824 */ /* 0x001fca00078e0207 */
[----:B------:R-:W-:-:S04]  /*4d60*/  LEA R6, P5, R9, R18, 0x1 ;  /* 0x0000001209067211 */ /* 0x000fc800078a08ff */
[----:B------:R-:W-:-:S05]  /*4d70*/  LEA.HI.X.SX32 R7, R9, R17, 0x1, P5 ;  /* 0x0000001109077211 */ /* 0x000fca00028f0eff */
[----:B------:R0:W3:Y:S01]  /*4d80*/  @P4 LDG.E.U16 R122, desc[UR20][R6.64] ;  /* 0x00000014067a4981 */ /* 0x0000e2000c1e1500 */
[----:B------:R-:W-:-:S04]  /*4d90*/  LOP3.LUT R8, R38, 0x1c, RZ, 0xfc, !PT ;  /* 0x0000001c26087812 */ /* 0x000fc800078efcff */
[----:B------:R-:W-:Y:S01]  /*4da0*/  ISETP.LT.AND P2, PT, R8, R124, P0 ;  /* 0x0000007c0800720c */ /* 0x000fe20000741270 */
[----:B------:R-:W-:Y:S01]  /*4db0*/  IMAD R8, R2, 0x2, R9 ;  /* 0x0000000202087824 */ /* 0x000fe200078e0209 */
[----:B----4-:R1:W-:Y:S01]  /*4dc0*/  STL [R1+0x1c], R123 ;  /* 0x00001c7b01007387 */ /* 0x0103e20000100800 */
[----:B------:R-:W-:-:S03]  /*4dd0*/  LOP3.LUT R9, R38, 0x20, RZ, 0xfc, !PT ;  /* 0x0000002026097812 */ /* 0x000fc600078efcff */
[----:B------:R-:W-:Y:S01]  /*4de0*/  LEA R4, P3, R8, R18, 0x1 ;  /* 0x0000001208047211 */ /* 0x000fe200078608ff */
[----:B0-----:R-:W-:Y:S01]  /*4df0*/  IMAD R7, R2, 0x2, R8 ;  /* 0x0000000202077824 */ /* 0x001fe200078e0208 */
[----:B------:R-:W-:Y:S02]  /*4e00*/  ISETP.LT.AND P4, PT, R9, R124, P0 ;  /* 0x0000007c0900720c */ /* 0x000fe40000781270 */
[----:B------:R-:W-:Y:S01]  /*4e10*/  LEA.HI.X.SX32 R5, R8, R17, 0x1, P3 ;  /* 0x0000001108057211 */ /* 0x000fe200018f0eff */
[----:B-1----:R-:W4:Y:S01]  /*4e20*/  LDL.LU R123, [R1+0x6e8] ;  /* 0x0006e800017b7983 */ /* 0x002f220000300800 */
[----:B------:R-:W-:-:S03]  /*4e30*/  IMAD R9, R2, 0x2, R7 ;  /* 0x0000000202097824 */ /* 0x000fc600078e0207 */
[----:B------:R0:W2:Y:S01]  /*4e40*/  @P2 LDG.E.U16 R121, desc[UR20][R4.64] ;  /* 0x0000001404792981 */ /* 0x0000a2000c1e1500 */
[----:B------:R-:W-:Y:S02]  /*4e50*/  LOP3.LUT R8, R38, 0x22, RZ, 0xfc, !PT ;  /* 0x0000002226087812 */ /* 0x000fe400078efcff */
[-C--:B------:R-:W-:Y:S02]  /*4e60*/  LEA R6, P5, R9, R18.reuse, 0x1 ;  /* 0x0000001209067211 */ /* 0x080fe400078a08ff */
[----:B0-----:R-:W-:-:S04]  /*4e70*/  LEA R4, P2, R7, R18, 0x1 ;  /* 0x0000001207047211 */ /* 0x001fc800078408ff */
[-C--:B------:R-:W-:Y:S02]  /*4e80*/  LEA.HI.X.SX32 R5, R7, R17.reuse, 0x1, P2 ;  /* 0x0000001107057211 */ /* 0x080fe400010f0eff */
[----:B------:R-:W-:Y:S02]  /*4e90*/  LEA.HI.X.SX32 R7, R9, R17, 0x1, P5 ;  /* 0x0000001109077211 */ /* 0x000fe400028f0eff */
[----:B------:R-:W-:Y:S01]  /*4ea0*/  ISETP.LT.AND P2, PT, R8, R124, P0 ;  /* 0x0000007c0800720c */ /* 0x000fe20000741270 */
[----:B------:R-:W-:Y:S02]  /*4eb0*/  IMAD R8, R2, 0x2, R9 ;  /* 0x0000000202087824 */ /* 0x000fe400078e0209 */
[----:B------:R0:W2:Y:S01]  /*4ec0*/  @P4 LDG.E.U16 R119, desc[UR20][R6.64] ;  /* 0x0000001406774981 */ /* 0x0000a2000c1e1500 */
[----:B------:R-:W-:-:S04]  /*4ed0*/  LOP3.LUT R9, R38, 0x26, RZ, 0xfc, !PT ;  /* 0x0000002626097812 */ /* 0x000fc800078efcff */
[----:B------:R-:W-:Y:S01]  /*4ee0*/  ISETP.LT.AND P4, PT, R9, R124, P0 ;  /* 0x0000007c0900720c */ /* 0x000fe20000781270 */
[----:B0-----:R-:W-:-:S04]  /*4ef0*/  IMAD R7, R2, 0x2, R8 ;  /* 0x0000000202077824 */ /* 0x001fc800078e0208 */
[----:B------:R-:W-:-:S05]  /*4f00*/  IMAD R9, R2, 0x2, R7 ;  /* 0x0000000202097824 */ /* 0x000fca00078e0207 */
[----:B------:R-:W-:Y:S01]  /*4f10*/  LEA R6, P5, R9, R18, 0x1 ;  /* 0x0000001209067211 */ /* 0x000fe200078a08ff */
[----:B---3--:R0:W-:Y:S02]  /*4f20*/  STL [R1+0x204], R122 ;  /* 0x0002047a01007387 */ /* 0x0081e40000100800 */
[----:B0-----:R-:W-:-:S04]  /*4f30*/  LOP3.LUT R122, R38, 0x1e, RZ, 0xfc, !PT ;  /* 0x0000001e267a7812 */ /* 0x001fc800078efcff */
[----:B------:R-:W-:-:S13]  /*4f40*/  ISETP.LT.AND P3, PT, R122, R124, P0 ;  /* 0x0000007c7a00720c */ /* 0x000fda0000761270 */
[----:B------:R0:W3:Y:S02]  /*4f50*/  @P3 LDG.E.U16 R120, desc[UR20][R4.64] ;  /* 0x0000001404783981 */ /* 0x0000e4000c1e1500 */
[----:B0-----:R-:W-:-:S04]  /*4f60*/  LEA R4, P3, R8, R18, 0x1 ;  /* 0x0000001208047211 */ /* 0x001fc800078608ff */
[----:B------:R-:W-:-:S05]  /*4f70*/  LEA.HI.X.SX32 R5, R8, R17, 0x1, P3 ;  /* 0x0000001108057211 */ /* 0x000fca00018f0eff */
[----:B------:R0:W3:Y:S02]  /*4f80*/  @P2 LDG.E.U16 R118, desc[UR20][R4.64] ;  /* 0x0000001404762981 */ /* 0x0000e4000c1e1500 */
[----:B0-----:R-:W-:-:S04]  /*4f90*/  LEA R4, P2, R7, R18, 0x1 ;  /* 0x0000001207047211 */ /* 0x001fc800078408ff */
[-C--:B------:R-:W-:Y:S02]  /*4fa0*/  LEA.HI.X.SX32 R5, R7, R17.reuse, 0x1, P2 ;  /* 0x0000001107057211 */ /* 0x080fe400010f0eff */
[----:B------:R-:W-:-:S05]  /*4fb0*/  LEA.HI.X.SX32 R7, R9, R17, 0x1, P5 ;  /* 0x0000001109077211 */ /* 0x000fca00028f0eff */
[----:B------:R0:W3:Y:S04]  /*4fc0*/  @P4 LDG.E.U16 R116, desc[UR20][R6.64] ;  /* 0x0000001406744981 */ /* 0x0000e8000c1e1500 */
[----:B--2---:R1:W-:Y:S01]  /*4fd0*/  STL [R1+0x18], R119 ;  /* 0x0000187701007387 */ /* 0x0043e20000100800 */
[C---:B------:R-:W-:Y:S02]  /*4fe0*/  LOP3.LUT R8, R38.reuse, 0x28, RZ, 0xfc, !PT ;  /* 0x0000002826087812 */ /* 0x040fe400078efcff */
[----:B-1----:R-:W-:-:S04]  /*4ff0*/  LOP3.LUT R119, R38, 0x24, RZ, 0xfc, !PT ;  /* 0x0000002426777812 */ /* 0x002fc800078efcff */
[-C--:B------:R-:W-:Y:S02]  /*5000*/  ISETP.LT.AND P3, PT, R119, R124.reuse, P0 ;  /* 0x0000007c7700720c */ /* 0x080fe40000761270 */
[----:B------:R-:W-:Y:S01]  /*5010*/  ISETP.LT.AND P2, PT, R8, R124, P0 ;  /* 0x0000007c0800720c */ /* 0x000fe20000741270 */
[----:B------:R-:W-:Y:S01]  /*5020*/  IMAD R8, R2, 0x2, R9 ;  /* 0x0000000202087824 */ /* 0x000fe200078e0209 */
[----:B------:R-:W-:Y:S01]  /*5030*/  LOP3.LUT R9, R38, 0x2c, RZ, 0xfc, !PT ;  /* 0x0000002c26097812 */ /* 0x000fe200078efcff */
[----:B------:R-:W-:Y:S02]  /*5040*/  STL [R1+0x200], R121 ;  /* 0x0002007901007387 */ /* 0x000fe40000100800 */
[----:B0-----:R-:W-:-:S06]  /*5050*/  IMAD R7, R2, 0x2, R8 ;  /* 0x0000000202077824 */ /* 0x001fcc00078e0208 */
[----:B------:R0:W2:Y:S01]  /*5060*/  @P3 LDG.E.U16 R117, desc[UR20][R4.64] ;  /* 0x0000001404753981 */ /* 0x0000a2000c1e1500 */
[----:B------:R-:W-:Y:S01]  /*5070*/  ISETP.LT.AND P4, PT, R9, R124, P0 ;  /* 0x0000007c0900720c */ /* 0x000fe20000781270 */
[----:B------:R-:W-:Y:S01]  /*5080*/  IMAD R9, R2, 0x2, R7 ;  /* 0x0000000202097824 */ /* 0x000fe200078e0207 */
[----:B0-----:R-:W-:-:S04]  /*5090*/  LEA R4, P3, R8, R18, 0x1 ;  /* 0x0000001208047211 */ /* 0x001fc800078608ff */
[----:B------:R-:W-:Y:S02]  /*50a0*/  LEA.HI.X.SX32 R5, R8, R17, 0x1, P3 ;  /* 0x0000001108057211 */ /* 0x000fe400018f0eff */
[----:B------:R-:W-:-:S03]  /*50b0*/  LEA R6, P5, R9, R18, 0x1 ;  /* 0x0000001209067211 */ /* 0x000fc600078a08ff */
[----:B------:R0:W2:Y:S01]  /*50c0*/  @P2 LDG.E.U16 R114, desc[UR20][R4.64] ;  /* 0x0000001404722981 */ /* 0x0000a2000c1e1500 */
[----:B------:R-:W-:Y:S02]  /*50d0*/  LOP3.LUT R8, R38, 0x2e, RZ, 0xfc, !PT ;  /* 0x0000002e26087812 */ /* 0x000fe400078efcff */
        /* <DEDUP_REMOVED lines=22> */
[----:B------:R-:W-:Y:S04]  /*5240*/  STL [R1+0x1f4], R120 ;  /* 0x0001f47801007387 */ /* 0x000fe80000100800 */
[----:B------:R-:W-:Y:S04]  /*5250*/  STL [R1+0x1e0], R118 ;  /* 0x0001e07601007387 */ /* 0x000fe80000100800 */
[----:B--2---:R1:W-:Y:S01]  /*5260*/  STL [R1+0x1d4], R110 ;  /* 0x0001d46e01007387 */ /* 0x0043e20000100800 */
[----:B------:R-:W-:-:S02]  /*5270*/  LOP3.LUT R8, R38, 0x34, RZ, 0xfc, !PT ;  /* 0x0000003426087812 */ /* 0x000fc400078efcff */
[----:B-1----:R-:W-:-:S04]  /*5280*/  LOP3.LUT R110, R38, 0x30, RZ, 0xfc, !PT ;  /* 0x00000030266e7812 */ /* 0x002fc800078efcff */
[-C--:B------:R-:W-:Y:S02]  /*5290*/  ISETP.LT.AND P3, PT, R110, R124.reuse, P0 ;  /* 0x0000007c6e00720c */ /* 0x080fe40000761270 */
[-C--:B------:R-:W-:Y:S01]  /*52a0*/  ISETP.LT.AND P2, PT, R8, R124.reuse, P0 ;  /* 0x0000007c0800720c */ /* 0x080fe20000741270 */
[----:B------:R-:W-:Y:S01]  /*52b0*/  IMAD R8, R2, 0x2, R9 ;  /* 0x0000000202087824 */ /* 0x000fe200078e0209 */
[----:B------:R-:W-:Y:S01]  /*52c0*/  STL [R1+0x1e4], R117 ;  /* 0x0001e47501007387 */ /* 0x000fe20000100800 */
[----:B------:R-:W-:Y:S02]  /*52d0*/  LOP3.LUT R9, R38, 0x38, RZ, 0xfc, !PT ;  /* 0x0000003826097812 */ /* 0x000fe400078efcff */
[C---:B0-----:R-:W-:Y:S01]  /*52e0*/  IMAD R7, R2.reuse, 0x2, R8 ;  /* 0x0000000202077824 */ /* 0x041fe200078e0208 */
[----:B------:R-:W-:Y:S05]  /*52f0*/  STL [R1+0x14], R114 ;  /* 0x0000147201007387 */ /* 0x000fea0000100800 */
[----:B------:R0:W2:Y:S01]  /*5300*/  @P3 LDG.E.U16 R106, desc[UR20][R4.64] ;  /* 0x00000014046a3981 */ /* 0x0000a2000c1e1500 */
[----:B------:R-:W-:Y:S01]  /*5310*/  ISETP.LT.AND P4, PT, R9, R124, P0 ;  /* 0x0000007c0900720c */ /* 0x000fe20000781270 */
[----:B------:R-:W-:Y:S01]  /*5320*/  IMAD R9, R2, 0x2, R7 ;  /* 0x0000000202097824 */ /* 0x000fe200078e0207 */
[----:B0-----:R-:W-:-:S04]  /*5330*/  LEA R4, P3, R8, R18, 0x1 ;  /* 0x0000001208047211 */ /* 0x001fc800078608ff */
[----:B------:R-:W-:Y:S02]  /*5340*/  LEA.HI.X.SX32 R5, R8, R17, 0x1, P3 ;  /* 0x0000001108057211 */ /* 0x000fe400018f0eff */
[----:B------:R-:W-:-:S03]  /*5350*/  LEA R6, P5, R9, R18, 0x1 ;  /* 0x0000001209067211 */ /* 0x000fc600078a08ff */
[----:B------:R0:W2:Y:S01]  /*5360*/  @P2 LDG.E.U16 R102, desc[UR20][R4.64] ;  /* 0x0000001404662981 */ /* 0x0000a2000c1e1500 */
[----:B------:R-:W-:Y:S02]  /*5370*/  PRMT R125, RZ, 0x7610, R125 ;  /* 0x00007610ff7d7816 */ /* 0x000fe4000000007d */
[----:B0-----:R-:W-:-:S04]  /*5380*/  LEA R4, P2, R7, R18, 0x1 ;  /* 0x0000001207047211 */ /* 0x001fc800078408ff */
[-C--:B------:R-:W-:Y:S02]  /*5390*/  LEA.HI.X.SX32 R5, R7, R17.reuse, 0x1, P2 ;  /* 0x0000001107057211 */ /* 0x080fe400010f0eff */
[----:B------:R-:W-:-:S05]  /*53a0*/  LEA.HI.X.SX32 R7, R9, R17, 0x1, P5 ;  /* 0x0000001109077211 */ /* 0x000fca00028f0eff */
[----:B------:R-:W2:Y:S04]  /*53b0*/  @P4 LDG.E.U16 R125, desc[UR20][R6.64] ;  /* 0x00000014067d4981 */ /* 0x000ea8000c1e1500 */
[----:B---3--:R0:W-:Y:S02]  /*53c0*/  STL [R1+0x1c0], R104 ;  /* 0x0001c06801007387 */ /* 0x0081e40000100800 */
[----:B0-----:R-:W-:-:S04]  /*53d0*/  LOP3.LUT R104, R38, 0x36, RZ, 0xfc, !PT ;  /* 0x0000003626687812 */ /* 0x001fc800078efcff */
[----:B------:R-:W-:-:S13]  /*53e0*/  ISETP.LT.AND P3, PT, R104, R124, P0 ;  /* 0x0000007c6800720c */ /* 0x000fda0000761270 */
[----:B------:R0:W3:Y:S01]  /*53f0*/  @P3 LDG.E.U16 R100, desc[UR20][R4.64] ;  /* 0x0000001404643981 */ /* 0x0000e2000c1e1500 */
[----:B------:R-:W-:-:S04]  /*5400*/  LOP3.LUT R8, R38, 0x3a, RZ, 0xfc, !PT ;  /* 0x0000003a26087812 */ /* 0x000fc800078efcff */
[----:B------:R-:W-:Y:S01]  /*5410*/  ISETP.LT.AND P2, PT, R8, R124, P0 ;  /* 0x0000007c0800720c */ /* 0x000fe20000741270 */
[----:B------:R-:W-:Y:S01]  /*5420*/  IMAD R8, R2, 0x2, R9 ;  /* 0x0000000202087824 */ /* 0x000fe200078e0209 */
[----:B------:R-:W-:Y:S01]  /*5430*/  STL [R1+0x1d0], R112 ;  /* 0x0001d07001007387 */ /* 0x000fe20000100800 */
[----:B------:R-:W-:-:S03]  /*5440*/  LOP3.LUT R9, R38, 0x3e, RZ, 0xfc, !PT ;  /* 0x0000003e26097812 */ /* 0x000fc600078efcff */
[----:B------:R-:W-:Y:S01]  /*5450*/  STL [R1+0x1c4], R108 ;  /* 0x0001c46c01007387 */ /* 0x000fe20000100800 */
[----:B0-----:R-:W-:Y:S01]  /*5460*/  LEA R4, P3, R8, R18, 0x1 ;  /* 0x0000001208047211 */ /* 0x001fe200078608ff */
[----:B------:R-:W-:Y:S01]  /*5470*/  IMAD R7, R2, 0x2, R8 ;  /* 0x0000000202077824 */ /* 0x000fe200078e0208 */
[----:B------:R-:W-:Y:S02]  /*5480*/  ISETP.LT.AND P4, PT, R9, R124, P0 ;  /* 0x0000007c0900720c */ /* 0x000fe40000781270 */
[----:B------:R-:W-:Y:S01]  /*5490*/  LEA.HI.X.SX32 R5, R8, R17, 0x1, P3 ;  /* 0x0000001108057211 */ /* 0x000fe200018f0eff */
[----:B------:R-:W-:Y:S01]  /*54a0*/  IMAD R9, R2, 0x2, R7 ;  /* 0x0000000202097824 */ /* 0x000fe200078e0207 */
[----:B------:R-:W-:-:S03]  /*54b0*/  LOP3.LUT R8, R38, 0x40, RZ, 0xfc, !PT ;  /* 0x0000004026087812 */ /* 0x000fc600078efcff */
[----:B------:R0:W4:Y:S01]  /*54c0*/  @P2 LDG.E.U16 R98, desc[UR20][R4.64] ;  /* 0x0000001404622981 */ /* 0x000122000c1e1500 */
[-C--:B------:R-:W-:Y:S02]  /*54d0*/  LEA R6, P5, R9, R18.reuse, 0x1 ;  /* 0x0000001209067211 */ /* 0x080fe400078a08ff */
[----:B0-----:R-:W-:-:S04]  /*54e0*/  LEA R4, P2, R7, R18, 0x1 ;  /* 0x0000001207047211 */ /* 0x001fc800078408ff */
[-C--:B------:R-:W-:Y:S02]  /*54f0*/  LEA.HI.X.SX32 R5, R7, R17.reuse, 0x1, P2 ;  /* 0x0000001107057211 */ /* 0x080fe400010f0eff */
[----:B------:R-:W-:Y:S01]  /*5500*/  ISETP.LT.AND P2, PT, R8, R124, P0 ;  /* 0x0000007c0800720c */ /* 0x000fe20000741270 */
[----:B--2---:R-:W-:Y:S01]  /*5510*/  STL [R1+0x6d0], R125 ;  /* 0x0006d07d01007387 */ /* 0x004fe20000100800 */
[----:B------:R-:W-:Y:S01]  /*5520*/  LEA.HI.X.SX32 R7, R9, R17, 0x1, P5 ;  /* 0x0000001109077211 */ /* 0x000fe200028f0eff */
[----:B------:R-:W-:Y:S01]  /*5530*/  IMAD R8, R2, 0x2, R9 ;  /* 0x0000000202087824 */ /* 0x000fe200078e0209 */
[----:B------:R-:W-:-:S03]  /*5540*/  LOP3.LUT R9, R38, 0x44, RZ, 0xfc, !PT ;  /* 0x0000004426097812 */ /* 0x000fc600078efcff */
[----:B------:R0:W2:Y:S01]  /*5550*/  @P4 LDG.E.U16 R94, desc[UR20][R6.64] ;  /* 0x00000014065e4981 */ /* 0x0000a2000c1e1500 */
        /* <DEDUP_REMOVED lines=21> */
[----:B------:R-:W-:Y:S01]  /*56b0*/  ISETP.LT.AND P2, PT, R8, R124, P0 ;  /* 0x0000007c0800720c */ /* 0x000fe20000741270 */
[----:B------:R-:W-:Y:S01]  /*56c0*/  IMAD R8, R2, 0x2, R9 ;  /* 0x0000000202087824 */ /* 0x000fe200078e0209 */
[----:B----4-:R-:W-:Y:S01]  /*56d0*/  STL [R1+0x19c], R98 ;  /* 0x00019c6201007387 */ /* 0x010fe20000100800 */
[----:B------:R-:W-:Y:S02]  /*56e0*/  LOP3.LUT R9, R38, 0x4a, RZ, 0xfc, !PT ;  /* 0x0000004a26097812 */ /* 0x000fe400078efcff */
[----:B0-----:R-:W-:-:S06]  /*56f0*/  IMAD R7, R2, 0x2, R8 ;  /* 0x0000000202077824 */ /* 0x001fcc00078e0208 */
[----:B------:R0:W2:Y:S01]  /*5700*/  @P3 LDG.E.U16 R90, desc[UR20][R4.64] ;  /* 0x00000014045a3981 */ /* 0x0000a2000c1e1500 */
[----:B------:R-:W-:Y:S01]  /*5710*/  ISETP.LT.AND P4, PT, R9, R124, P0 ;  /* 0x0000007c0900720c */ /* 0x000fe20000781270 */
[----:B------:R-:W-:Y:S01]  /*5720*/  IMAD R9, R2, 0x2, R7 ;  /* 0x0000000202097824 */ /* 0x000fe200078e0207 */
[----:B0-----:R-:W-:-:S04]  /*5730*/  LEA R4, P3, R8, R18, 0x1 ;  /* 0x0000001208047211 */ /* 0x001fc800078608ff */
[----:B------:R-:W-:Y:S02]  /*5740*/  LEA.HI.X.SX32 R5, R8, R17, 0x1, P3 ;  /* 0x0000001108057211 */ /* 0x000fe400018f0eff */
[----:B------:R-:W-:-:S03]  /*5750*/  LOP3.LUT R8, R38, 0x4c, RZ, 0xfc, !PT ;  /* 0x0000004c26087812 */ /* 0x000fc600078efcff */
[----:B------:R0:W4:Y:S01]  /*5760*/  @P2 LDG.E.U16 R86, desc[UR20][R4.64] ;  /* 0x0000001404562981 */ /* 0x000122000c1e1500 */
[-C--:B------:R-:W-:Y:S02]  /*5770*/  LEA R6, P5, R9, R18.reuse, 0x1 ;  /* 0x0000001209067211 */ /* 0x080fe400078a08ff */
[----:B0-----:R-:W-:-:S04]  /*5780*/  LEA R4, P2, R7, R18, 0x1 ;  /* 0x0000001207047211 */ /* 0x001fc800078408ff */
[-C--:B------:R-:W-:Y:S02]  /*5790*/  LEA.HI.X.SX32 R5, R7, R17.reuse, 0x1, P2 ;  /* 0x0000001107057211 */ /* 0x080fe400010f0eff */
[----:B------:R-:W-:Y:S01]  /*57a0*/  ISETP.LT.AND P2, PT, R8, R124, P0 ;  /* 0x0000007c0800720c */ /* 0x000fe20000741270 */
[----:B------:R-:W-:Y:S01]  /*57b0*/  IMAD R8, R2, 0x2, R9 ;  /* 0x0000000202087824 */ /* 0x000fe200078e0209 */
[----:B------:R-:W-:Y:S02]  /*57c0*/  LEA.HI.X.SX32 R7, R9, R17, 0x1, P5 ;  /* 0x0000001109077211 */ /* 0x000fe400028f0eff */
        /* <DEDUP_REMOVED lines=28> */
[----:B----4-:R-:W-:Y:S05]  /*5990*/  STL [R1+0x18c], R86 ;  /* 0x00018c5601007387 */ /* 0x010fea0000100800 */
        /* <DEDUP_REMOVED lines=38> */
[----:B------:R-:W-:Y:S01]  /*5c00*/  STL [R1+0x17c], R78 ;  /* 0x00017c4e01007387 */ /* 0x000fe20000100800 */
[----:B------:R-:W-:-:S03]  /*5c10*/  LOP3.LUT R9, R38, 0x62, RZ, 0xfc, !PT ;  /* 0x0000006226097812 */ /* 0x000fc600078efcff */
[----:B----4-:R-:W-:Y:S01]  /*5c20*/  STL [R1+0x16c], R74 ;  /* 0x00016c4a01007387 */ /* 0x010fe20000100800 */
[----:B0-----:R-:W-:-:S04]  /*5c30*/  IMAD R7, R2, 0x2, R8 ;  /* 0x0000000202077824 */ /* 0x001fc800078e0208 */
        /* <DEDUP_REMOVED lines=31> */
[----:B------:R-:W-:Y:S01]  /*5e30*/  STL [R1+0x164], R68 ;  /* 0x0001644401007387 */ /* 0x000fe20000100800 */
[----:B------:R-:W-:-:S03]  /*5e40*/  LOP3.LUT R8, R38, 0x6a, RZ, 0xfc, !PT ;  /* 0x0000006a26087812 */ /* 0x000fc600078efcff */
[----:B--2---:R1:W-:Y:S02]  /*5e50*/  STL [R1+0x158], R58 ;  /* 0x0001583a01007387 */ /* 0x0043e40000100800 */
[----:B-1----:R-:W-:-:S04]  /*5e60*/  LOP3.LUT R58, R38, 0x66, RZ, 0xfc, !PT ;  /* 0x00000066263a7812 */ /* 0x002fc800078efcff */
[-C--:B------:R-:W-:Y:S02]  /*5e70*/  ISETP.LT.AND P3, PT, R58, R124.reuse, P0 ;  /* 0x0000007c3a00720c */ /* 0x080fe40000761270 */
[----:B------:R-:W-:Y:S01]  /*5e80*/  ISETP.LT.AND P2, PT, R8, R124, P0 ;  /* 0x0000007c0800720c */ /* 0x000fe20000741270 */
[C---:B------:R-:W-:Y:S01]  /*5e90*/  IMAD R8, R2.reuse, 0x2, R9 ;  /* 0x0000000202087824 */ /* 0x040fe200078e0209 */
[----:B------:R-:W-:Y:S04]  /*5ea0*/  STL [R1+0x160], R66 ;  /* 0x0001604201007387 */ /* 0x000fe80000100800 */
[----:B----4-:R-:W-:Y:S05]  /*5eb0*/  STL [R1+0x15c], R62 ;  /* 0x00015c3e01007387 */ /* 0x010fea0000100800 */
[----:B------:R1:W2:Y:S01]  /*5ec0*/  @P3 LDG.E.U16 R54, desc[UR20][R4.64] ;  /* 0x0000001404363981 */ /* 0x0002a2000c1e1500 */
[----:B0-----:R-:W-:Y:S01]  /*5ed0*/  IMAD R7, R2, 0x2, R8 ;  /* 0x0000000202077824 */ /* 0x001fe200078e0208 */
[----:B-1----:R-:W-:-:S04]  /*5ee0*/  LEA R4, P3, R8, R18, 0x1 ;  /* 0x0000001208047211 */ /* 0x002fc800078608ff */
[----:B------:R-:W-:-:S05]  /*5ef0*/  LEA.HI.X.SX32 R5, R8, R17, 0x1, P3 ;  /* 0x0000001108057211 */ /* 0x000fca00018f0eff */
[----:B------:R0:W4:Y:S02]  /*5f00*/  @P2 LDG.E.U16 R50, desc[UR20][R4.64] ;  /* 0x0000001404322981 */ /* 0x000124000c1e1500 */
[----:B0-----:R-:W-:-:S04]  /*5f10*/  LEA R4, P2, R7, R18, 0x1 ;  /* 0x0000001207047211 */ /* 0x001fc800078408ff */
[----:B------:R-:W-:Y:S01]  /*5f20*/  LEA.HI.X.SX32 R5, R7, R17, 0x1, P2 ;  /* 0x0000001107057211 */ /* 0x000fe200010f0eff */
[----:B---3--:R0:W-:Y:S02]  /*5f30*/  STL [R1+0x148], R52 ;  /* 0x0001483401007387 */ /* 0x0081e40000100800 */
[----:B0-----:R-:W-:-:S04]  /*5f40*/  LOP3.LUT R52, R38, 0x6c, RZ, 0xfc, !PT ;  /* 0x0000006c26347812 */ /* 0x001fc800078efcff */
[----:B------:R-:W-:-:S13]  /*5f50*/  ISETP.LT.AND P3, PT, R52, R124, P0 ;  /* 0x0000007c3400720c */ /* 0x000fda0000761270 */
[----:B------:R0:W3:Y:S01]  /*5f60*/  @P3 LDG.E.U16 R44, desc[UR20][R4.64] ;  /* 0x00000014042c3981 */ /* 0x0000e2000c1e1500 */
[----:B------:R-:W-:-:S04]  /*5f70*/  LOP3.LUT R9, R38, 0x6e, RZ, 0xfc, !PT ;  /* 0x0000006e26097812 */ /* 0x000fc800078efcff */
[----:B------:R-:W-:Y:S01]  /*5f80*/  ISETP.LT.AND P4, PT, R9, R124, P0 ;  /* 0x0000007c0900720c */ /* 0x000fe20000781270 */
[----:B------:R-:W-:Y:S01]  /*5f90*/  IMAD R9, R2, 0x2, R7 ;  /* 0x0000000202097824 */ /* 0x000fe200078e0207 */
[----:B------:R-:W-:-:S04]  /*5fa0*/  LOP3.LUT R8, R38, 0x70, RZ, 0xfc, !PT ;  /* 0x0000007026087812 */ /* 0x000fc800078efcff */
[C---:B------:R-:W-:Y:S02]  /*5fb0*/  LEA R6, P5, R9.reuse, R18, 0x1 ;  /* 0x0000001209067211 */ /* 0x040fe400078a08ff */
[----:B------:R-:W-:Y:S01]  /*5fc0*/  ISETP.LT.AND P2, PT, R8, R124, P0 ;  /* 0x0000007c0800720c */ /* 0x000fe20000741270 */
[----:B------:R-:W-:Y:S01]  /*5fd0*/  IMAD R8, R2, 0x2, R9 ;  /* 0x0000000202087824 */ /* 0x000fe200078e0209 */
[-C--:B------:R-:W-:Y:S01]  /*5fe0*/  LEA.HI.X.SX32 R7, R9, R17.reuse, 0x1, P5 ;  /* 0x0000001109077211 */ /* 0x080fe200028f0eff */
[----:B------:R-:W-:Y:S03]  /*5ff0*/  STL [R1+0x154], R60 ;  /* 0x0001543c01007387 */ /* 0x000fe60000100800 */
[C---:B0-----:R-:W-:Y:S01]  /*6000*/  LEA R4, P3, R8.reuse, R18, 0x1 ;  /* 0x0000001208047211 */ /* 0x041fe200078608ff */
[----:B------:R-:W-:Y:S04]  /*6010*/  STL [R1+0x150], R56 ;  /* 0x0001503801007387 */ /* 0x000fe80000100800 */
[----:B------:R0:W2:Y:S01]  /*6020*/  @P4 LDG.E.U16 R48, desc[UR20][R6.64] ;  /* 0x0000001406304981 */ /* 0x0000a2000c1e1500 */
[----:B------:R-:W-:-:S05]  /*6030*/  LEA.HI.X.SX32 R5, R8, R17, 0x1, P3 ;  /* 0x0000001108057211 */ /* 0x000fca00018f0eff */
[----:B------:R1:W2:Y:S01]  /*6040*/  @P2 LDG.E.U16 R46, desc[UR20][R4.64] ;  /* 0x00000014042e2981 */ /* 0x0002a2000c1e1500 */
[----:B0-----:R-:W-:Y:S01]  /*6050*/  IMAD R7, R2, 0x2, R8 ;  /* 0x0000000202077824 */ /* 0x001fe200078e0208 */
[----:B------:R-:W-:-:S04]  /*6060*/  LOP3.LUT R8, R38, 0x76, RZ, 0xfc, !PT ;  /* 0x0000007626087812 */ /* 0x000fc800078efcff */
[----:B------:R-:W-:Y:S01]  /*6070*/  LEA R6, P4, R7, R18, 0x1 ;  /* 0x0000001207067211 */ /* 0x000fe200078808ff */
[----:B-1----:R-:W-:-:S03]  /*6080*/  IMAD R5, R2, 0x2, R7 ;  /* 0x0000000202057824 */ /* 0x002fc600078e0207 */
[----:B------:R-:W-:Y:S02]  /*6090*/  LEA.HI.X.SX32 R7, R7, R17, 0x1, P4 ;  /* 0x0000001107077211 */ /* 0x000fe400020f0eff */
[----:B------:R-:W-:Y:S01]  /*60a0*/  ISETP.LT.AND P4, PT, R8, R124, P0 ;  /* 0x0000007c0800720c */ /* 0x000fe20000781270 */
[----:B------:R-:W-:Y:S01]  /*60b0*/  IMAD R8, R2, 0x2, R5 ;  /* 0x0000000202087824 */ /* 0x000fe200078e0205 */
[----:B------:R-:W-:Y:S02]  /*60c0*/  PRMT R9, RZ, 0x7610, R9 ;  /* 0x00007610ff097816 */ /* 0x000fe40000000009 */
[----:B------:R-:W-:-:S04]  /*60d0*/  LEA R4, P5, R5, R18, 0x1 ;  /* 0x0000001205047211 */ /* 0x000fc800078a08ff */
[----:B------:R-:W-:Y:S01]  /*60e0*/  LEA.HI.X.SX32 R5, R5, R17, 0x1, P5 ;  /* 0x0000001105057211 */ /* 0x000fe200028f0eff */
[----:B---3--:R0:W-:Y:S02]  /*60f0*/  STL [R1+0x144], R44 ;  /* 0x0001442c01007387 */ /* 0x0081e40000100800 */
[----:B0-----:R-:W-:-:S04]  /*6100*/  LOP3.LUT R44, R38, 0x72, RZ, 0xfc, !PT ;  /* 0x00000072262c7812 */ /* 0x001fc800078efcff */
[----:B------:R-:W-:Y:S02]  /*6110*/  ISETP.LT.AND P3, PT, R44, R124, P0 ;  /* 0x0000007c2c00720c */ /* 0x000fe40000761270 */
[----:B------:R-:W-:-:S04]  /*6120*/  LOP3.LUT R44, R38, 0x74, RZ, 0xfc, !PT ;  /* 0x00000074262c7812 */ /* 0x000fc800078efcff */
[----:B------:R-:W-:-:S07]  /*6130*/  ISETP.LT.AND P2, PT, R44, R124, P0 ;  /* 0x0000007c2c00720c */ /* 0x000fce0000741270 */
[----:B------:R0:W3:Y:S06]  /*6140*/  @P3 LDG.E.U16 R34, desc[UR20][R6.64] ;  /* 0x0000001406223981 */ /* 0x0000ec000c1e1500 */
[----:B------:R1:W3:Y:S01]  /*6150*/  @P2 LDG.E.U16 R40, desc[UR20][R4.64] ;  /* 0x0000001404282981 */ /* 0x0002e2000c1e1500 */
[----:B0-----:R-:W-:-:S04]  /*6160*/  LEA R6, P3, R8, R18, 0x1 ;  /* 0x0000001208067211 */ /* 0x001fc800078608ff */
[----:B------:R-:W-:-:S05]  /*6170*/  LEA.HI.X.SX32 R7, R8, R17, 0x1, P3 ;  /* 0x0000001108077211 */ /* 0x000fca00018f0eff */
[----:B------:R0:W3:Y:S01]  /*6180*/  @P4 LDG.E.U16 R9, desc[UR20][R6.64] ;  /* 0x0000001406094981 */ /* 0x0000e2000c1e1500 */
[----:B-1----:R-:W-:Y:S01]  /*6190*/  IMAD R5, R2, 0x2, R8 ;  /* 0x0000000202057824 */ /* 0x002fe200078e0208 */
[----:B------:R-:W-:Y:S02]  /*61a0*/  LOP3.LUT R4, R38, 0x78, RZ, 0xfc, !PT ;  /* 0x0000007826047812 */ /* 0x000fe400078efcff */
[----:B--2---:R-:W-:Y:S02]  /*61b0*/  STL [R1+0x14c], R54 ;  /* 0x00014c3601007387 */ /* 0x004fe40000100800 */
[----:B------:R-:W-:Y:S02]  /*61c0*/  ISETP.LT.AND P4, PT, R4, R124, P0 ;  /* 0x0000007c0400720c */ /* 0x000fe40000781270 */
[----:B----4-:R-:W-:Y:S01]  /*61d0*/  STL [R1+0x13c], R50 ;  /* 0x00013c3201007387 */ /* 0x010fe20000100800 */
[----:B------:R-:W-:Y:S01]  /*61e0*/  LEA R4, P3, R5, R18, 0x1 ;  /* 0x0000001205047211 */ /* 0x000fe200078608ff */
[----:B0-----:R-:W-:-:S03]  /*61f0*/  IMAD R7, R2, 0x2, R5 ;  /* 0x0000000202077824 */ /* 0x001fc600078e0205 */
[-C--:B------:R-:W-:Y:S02]  /*6200*/  LEA.HI.X.SX32 R5, R5, R17.reuse, 0x1, P3 ;  /* 0x0000001105057211 */ /* 0x080fe400018f0eff */
[CC--:B------:R-:W-:Y:S02]  /*6210*/  LEA R118, P3, R36.reuse, R18.reuse, 0x1 ;  /* 0x0000001224767211 */ /* 0x0c0fe400078608ff */
[CC--:B------:R-:W-:Y:S02]  /*6220*/  LEA R6, P6, R7.reuse, R18.reuse, 0x1 ;  /* 0x0000001207067211 */ /* 0x0c0fe400078c08ff */
[-C--:B------:R-:W-:Y:S01]  /*6230*/  LEA.HI.X.SX32 R119, R36, R17.reuse, 0x1, P3 ;  /* 0x0000001124777211 */ /* 0x080fe200018f0eff */
[----:B---3--:R-:W-:Y:S04]  /*6240*/  STL [R1+0x12c], R34 ;  /* 0x00012c2201007387 */ /* 0x008fe80000100800 */
[----:B------:R-:W-:Y:S04]  /*6250*/  STL [R1+0x4f8], R3 ;  /* 0x0004f80301007387 */ /* 0x000fe80000100800 */
[----:B------:R-:W-:Y:S04]  /*6260*/  STL [R1+0x140], R48 ;  /* 0x0001403001007387 */ /* 0x000fe80000100800 */
[----:B------:R0:W-:Y:S02]  /*6270*/  STL [R1+0x130], R9 ;  /* 0x0001300901007387 */ /* 0x0001e40000100800 */
[----:B0-----:R-:W-:Y:S01]  /*6280*/  IMAD R9, R2, 0x2, R7 ;  /* 0x0000000202097824 */ /* 0x001fe200078e0207 */
[----:B------:R-:W-:Y:S01]  /*6290*/  LEA.HI.X.SX32 R7, R7, R17, 0x1, P6 ;  /* 0x0000001107077211 */ /* 0x000fe200030f0eff */
[----:B------:R-:W-:Y:S01]  /*62a0*/  STL [R1+0x138], R46 ;  /* 0x0001382e01007387 */ /* 0x000fe20000100800 */
[-C--:B------:R-:W-:Y:S01]  /*62b0*/  LEA R116, P6, R10, R18.reuse, 0x1 ;  /* 0x000000120a747211 */ /* 0x080fe200078c08ff */
[----:B------:R-:W-:Y:S01]  /*62c0*/  IMAD R2, R2, 0x2, R9 ;  /* 0x0000000202027824 */ /* 0x000fe200078e0209 */
[----:B------:R-:W-:Y:S01]  /*62d0*/  LEA R8, P5, R9, R18, 0x1 ;  /* 0x0000001209087211 */ /* 0x000fe200078a08ff */
[----:B------:R0:W-:Y:S01]  /*62e0*/  STL [R1+0x134], R40 ;  /* 0x0001342801007387 */ /* 0x0001e20000100800 */
[----:B------:R-:W-:Y:S01]  /*62f0*/  IMAD R34, R42, R3, RZ ;  /* 0x000000032a227224 */ /* 0x000fe200078e02ff */
[----:B------:R-:W-:-:S02]  /*6300*/  LEA.HI.X.SX32 R117, R10, R17, 0x1, P6 ;  /* 0x000000110a757211 */ /* 0x000fc400030f0eff */
[----:B------:R-:W-:Y:S01]  /*6310*/  LEA.HI.X.SX32 R9, R9, R17, 0x1, P5 ;  /* 0x0000001109097211 */ /* 0x000fe200028f0eff */
[----:B------:R1:W-:Y:S01]  /*6320*/  STL.64 [R1+0x208], R118 ;  /* 0x0002087601007387 */ /* 0x0003e20000100a00 */
[-C--:B------:R-:W-:Y:S02]  /*6330*/  LEA R120, P5, R16, R18.reuse, 0x1 ;  /* 0x0000001210787211 */ /* 0x080fe400078a08ff */
[----:B------:R-:W-:Y:S02]  /*6340*/  LOP3.LUT R3, R38, 0x7c, RZ, 0xfc, !PT ;  /* 0x0000007c26037812 */ /* 0x000fe400078efcff */
[-C--:B------:R-:W-:Y:S02]  /*6350*/  LEA R10, P6, R2, R18.reuse, 0x1 ;  /* 0x00000012020a7211 */ /* 0x080fe400078c08ff */
[----:B0-----:R-:W-:Y:S02]  /*6360*/  LOP3.LUT R40, R38, 0x7e, RZ, 0xfc, !PT ;  /* 0x0000007e26287812 */ /* 0x001fe400078efcff */
[----:B-1----:R-:W-:-:S02]  /*6370*/  LEA R118, P3, R11, R18, 0x1 ;  /* 0x000000120b767211 */ /* 0x002fc400078608ff */
[----:B------:R-:W-:Y:S02]  /*6380*/  LOP3.LUT R42, R38, 0x7a, RZ, 0xfc, !PT ;  /* 0x0000007a262a7812 */ /* 0x000fe400078efcff */
[-C--:B------:R-:W-:Y:S02]  /*6390*/  LEA.HI.X.SX32 R121, R16, R17.reuse, 0x1, P5 ;  /* 0x0000001110797211 */ /* 0x080fe400028f0eff */
[-C--:B------:R-:W-:Y:S02]  /*63a0*/  LEA.HI.X.SX32 R119, R11, R17.reuse, 0x1, P3 ;  /* 0x000000110b777211 */ /* 0x080fe400018f0eff */
[-C--:B------:R-:W-:Y:S02]  /*63b0*/  ISETP.LT.AND P3, PT, R3, R124.reuse, P0 ;  /* 0x0000007c0300720c */ /* 0x080fe40000761270 */
[----:B------:R-:W-:Y:S01]  /*63c0*/  LEA.HI.X.SX32 R11, R2, R17, 0x1, P6 ;  /* 0x00000011020b7211 */ /* 0x000fe200030f0eff */
[----:B------:R0:W-:Y:S01]  /*63d0*/  STL.64 [R1+0x1f8], R116 ;  /* 0x0001f87401007387 */ /* 0x0001e20000100a00 */
[----:B------:R-:W-:-:S02]  /*63e0*/  ISETP.LT.AND P6, PT, R40, R124, P0 ;  /* 0x0000007c2800720c */ /* 0x000fc400007c1270 */
[----:B------:R-:W-:Y:S02]  /*63f0*/  ISETP.LT.AND P5, PT, R42, R124, P0 ;  /* 0x0000007c2a00720c */ /* 0x000fe400007a1270 */
[----:B------:R-:W-:Y:S02]  /*6400*/  PRMT R17, RZ, 0x7610, R17 ;  /* 0x00007610ff117816 */ /* 0x000fe40000000011 */
[----:B------:R-:W-:-:S04]  /*6410*/  PRMT R16, RZ, 0x7610, R16 ;  /* 0x00007610ff107816 */ /* 0x000fc80000000010 */
[----:B------:R-:W2:Y:S04]  /*6420*/  @P4 LDG.E.U16 R17, desc[UR20][R4.64] ;  /* 0x0000001404114981 */ /* 0x000ea8000c1e1500 */
[----:B0-----:R-:W3:Y:S04]  /*6430*/  LDL.LU R117, [R1+0x6e4] ;  /* 0x0006e40001757983 */ /* 0x001ee80000300800 */
[----:B------:R-:W-:Y:S04]  /*6440*/  STL.64 [R1+0x1e8], R120 ;  /* 0x0001e87801007387 */ /* 0x000fe80000100a00 */
[----:B------:R-:W-:Y:S04]  /*6450*/  STL [R1+0x614], R3 ;  /* 0x0006140301007387 */ /* 0x000fe80000100800 */
[----:B------:R0:W-:Y:S04]  /*6460*/  STL [R1+0x6d8], R3 ;  /* 0x0006d80301007387 */ /* 0x0001e80000100800 */
[----:B------:R-:W4:Y:S04]  /*6470*/  @P6 LDG.E.U16 R0, desc[UR20][R10.64] ;  /* 0x000000140a006981 */ /* 0x000f28000c1e1500 */
[----:B------:R1:W2:Y:S01]  /*6480*/  @P5 LDG.E.U16 R16, desc[UR20][R6.64] ;  /* 0x0000001406105981 */ /* 0x0002a2000c1e1500 */
[----:B0-----:R-:W-:-:S06]  /*6490*/  PRMT R3, RZ, 0x7610, R3 ;  /* 0x00007610ff037816 */ /* 0x001fcc0000000003 */
[----:B------:R0:W2:Y:S01]  /*64a0*/  @P3 LDG.E.U16 R3, desc[UR20][R8.64] ;  /* 0x0000001408033981 */ /* 0x0000a2000c1e1500 */
[C---:B------:R-:W-:Y:S01]  /*64b0*/  LEA R122, P2, R34.reuse, UR18, 0x1 ;  /* 0x00000012227a7c11 */ /* 0x040fe2000f8408ff */
[----:B-1----:R-:W-:Y:S02]  /*64c0*/  IMAD R6, R19, UR8, RZ ;  /* 0x0000000813067c24 */ /* 0x002fe4000f8e02ff */
[----:B------:R-:W-:Y:S01]  /*64d0*/  IMAD R5, R13, UR8, RZ ;  /* 0x000000080d057c24 */ /* 0x000fe2000f8e02ff */
[----:B------:R1:W-:Y:S01]  /*64e0*/  STL.64 [R1+0x1d8], R118 ;  /* 0x0001d87601007387 */ /* 0x0003e20000100a00 */
[----:B------:R-:W-:Y:S02]  /*64f0*/  LEA.HI.X.SX32 R2, R34, UR19, 0x1, P2 ;  /* 0x0000001322027c11 */ /* 0x000fe400090f0eff */
[----:B------:R-:W-:Y:S02]  /*6500*/  LOP3.LUT R4, R38, 0x2, RZ, 0xfc, !PT ;  /* 0x0000000226047812 */ /* 0x000fe400078efcff */
[----:B------:R-:W-:-:S02]  /*6510*/  LEA R120, P6, R5, R122, 0x1 ;  /* 0x0000007a05787211 */ /* 0x000fc400078c08ff */
[----:B------:R-:W-:Y:S02]  /*6520*/  ISETP.LT.AND P4, PT, R4, R124, P0 ;  /* 0x0000007c0400720c */ /* 0x000fe40000781270 */
[C---:B-1----:R-:W-:Y:S01]  /*6530*/  LEA R118, P2, R6.reuse, R122, 0x1 ;  /* 0x0000007a06767211 */ /* 0x042fe200078408ff */
[----:B------:R-:W-:Y:S01]  /*6540*/  IMAD R4, R15, UR8, RZ ;  /* 0x000000080f047c24 */ /* 0x000fe2000f8e02ff */
[-C--:B------:R-:W-:Y:S02]  /*6550*/  LEA.HI.X.SX32 R121, R5, R2.reuse, 0x1, P6 ;  /* 0x0000000205797211 */ /* 0x080fe400030f0eff */
[----:B------:R-:W-:Y:S01]  /*6560*/  LEA.HI.X.SX32 R119, R6, R2, 0x1, P2 ;  /* 0x0000000206777211 */ /* 0x000fe200010f0eff */
[----:B0-----:R-:W-:Y:S02]  /*6570*/  IMAD R9, R21, UR8, RZ ;  /* 0x0000000815097c24 */ /* 0x001fe4000f8e02ff */
[----:B------:R-:W-:Y:S02]  /*6580*/  IMAD R13, R23, UR8, RZ ;  /* 0x00000008170d7c24 */ /* 0x000fe4000f8e02ff */
[----:B------:R-:W-:-:S02]  /*6590*/  IMAD R21, R27, UR8, RZ ;  /* 0x000000081b157c24 */ /* 0x000fc4000f8e02ff */
[----:B------:R-:W-:Y:S02]  /*65a0*/  IMAD R7, R20, UR8, RZ ;  /* 0x0000000814077c24 */ /* 0x000fe4000f8e02ff */
[----:B------:R-:W-:Y:S02]  /*65b0*/  IMAD R15, R24, UR8, RZ ;  /* 0x00000008180f7c24 */ /* 0x000fe4000f8e02ff */
[----:B------:R-:W-:Y:S02]  /*65c0*/  IMAD R23, R28, UR8, RZ ;  /* 0x000000081c177c24 */ /* 0x000fe4000f8e02ff */
[----:B------:R-:W-:Y:S02]  /*65d0*/  IMAD R33, R33, UR8, RZ ;  /* 0x0000000821217c24 */ /* 0x000fe4000f8e02ff */
[----:B------:R-:W-:Y:S02]  /*65e0*/  IMAD R37, R37, UR8, RZ ;  /* 0x0000000825257c24 */ /* 0x000fe4000f8e02ff */
[----:B------:R-:W-:-:S02]  /*65f0*/  IMAD R41, R41, UR8, RZ ;  /* 0x0000000829297c24 */ /* 0x000fc4000f8e02ff */
[----:B------:R-:W-:Y:S02]  /*6600*/  IMAD R45, R45, UR8, RZ ;  /* 0x000000082d2d7c24 */ /* 0x000fe4000f8e02ff */
[----:B------:R-:W-:Y:S02]  /*6610*/  IMAD R49, R49, UR8, RZ ;  /* 0x0000000831317c24 */ /* 0x000fe4000f8e02ff */
[----:B------:R-:W-:Y:S02]  /*6620*/  IMAD R53, R53, UR8, RZ ;  /* 0x0000000835357c24 */ /* 0x000fe4000f8e02ff */
[----:B------:R-:W-:Y:S02]  /*6630*/  IMAD R57, R57, UR8, RZ ;  /* 0x0000000839397c24 */ /* 0x000fe4000f8e02ff */
[----:B------:R-:W-:Y:S02]  /*6640*/  IMAD R61, R61, UR8, RZ ;  /* 0x000000083d3d7c24 */ /* 0x000fe4000f8e02ff */
[----:B------:R-:W-:Y:S01]  /*6650*/  IMAD R65, R65, UR8, RZ ;  /* 0x0000000841417c24 */ /* 0x000fe2000f8e02ff */
[----:B--2---:R-:W-:Y:S04]  /*6660*/  STL [R1+0x128], R3 ;  /* 0x0001280301007387 */ /* 0x004fe80000100800 */
[----:B----4-:R-:W-:Y:S04]  /*6670*/  STL [R1+0x124], R0 ;  /* 0x0001240001007387 */ /* 0x010fe80000100800 */
[----:B------:R-:W-:Y:S04]  /*6680*/  STL [R1+0x120], R17 ;  /* 0x0001201101007387 */ /* 0x000fe80000100800 */
[----:B------:R-:W-:Y:S04]  /*6690*/  STL [R1+0x11c], R16 ;  /* 0x00011c1001007387 */ /* 0x000fe80000100800 */
[----:B------:R0:W-:Y:S04]  /*66a0*/  STL.64 [R1+0x1c8], R118 ;  /* 0x0001c87601007387 */ /* 0x0001e80000100a00 */
[----:B------:R1:W-:Y:S01]  /*66b0*/  STL.64 [R1+0x1b8], R120 ;  /* 0x0001b87801007387 */ /* 0x0003e20000100a00 */
[----:B0-----:R-:W-:-:S02]  /*66c0*/  LEA R118, P2, R4, R122, 0x1 ;  /* 0x0000007a04767211 */ /* 0x001fc400078408ff */
[----:B-1----:R-:W-:Y:S02]  /*66d0*/  LEA R120, P6, R14, R122, 0x1 ;  /* 0x0000007a0e787211 */ /* 0x002fe400078c08ff */
[-C--:B------:R-:W-:Y:S02]  /*66e0*/  LEA.HI.X.SX32 R119, R4, R2.reuse, 0x1, P2 ;  /* 0x0000000204777211 */ /* 0x080fe400010f0eff */
[----:B------:R-:W-:-:S03]  /*66f0*/  LEA.HI.X.SX32 R121, R14, R2, 0x1, P6 ;  /* 0x000000020e797211 */ /* 0x000fc600030f0eff */
[----:B------:R0:W-:Y:S04]  /*6700*/  STL.64 [R1+0x1a8], R118 ;  /* 0x0001a87601007387 */ /* 0x0001e80000100a00 */
[----:B0-----:R-:W2:Y:S04]  /*6710*/  LDL.LU R119, [R1+0x6e0] ;  /* 0x0006e00001777983 */ /* 0x001ea80000300800 */
[----:B------:R0:W-:Y:S04]  /*6720*/  STL.64 [R1+0x110], R120 ;  /* 0x0001107801007387 */ /* 0x0001e80000100a00 */
[----:B0-----:R-:W4:Y:S01]  /*6730*/  LDL.LU R121, [R1+0x6dc] ;  /* 0x0006dc0001797983 */ /* 0x001f220000300800 */
[----:B------:R-:W-:Y:S01]  /*6740*/  LEA R4, P2, R12, R122, 0x1 ;  /* 0x0000007a0c047211 */ /* 0x000fe200078408ff */
[----:B------:R-:W-:-:S02]  /*6750*/  IMAD R17, R25, UR8, RZ ;  /* 0x0000000819117c24 */ /* 0x000fc4000f8e02ff */
[----:B------:R-:W-:Y:S01]  /*6760*/  IMAD R69, R69, UR8, RZ ;  /* 0x0000000845457c24 */ /* 0x000fe2000f8e02ff */
[----:B------:R-:W-:Y:S01]  /*6770*/  LEA.HI.X.SX32 R5, R12, R2, 0x1, P2 ;  /* 0x000000020c057211 */ /* 0x000fe200010f0eff */
[----:B------:R-:W-:Y:S01]  /*6780*/  IMAD R73, R73, UR8, RZ ;  /* 0x0000000849497c24 */ /* 0x000fe2000f8e02ff */
[----:B------:R-:W-:Y:S01]  /*6790*/  LEA R8, P2, R9, R122, 0x1 ;  /* 0x0000007a09087211 */ /* 0x000fe200078408ff */
[----:B------:R-:W-:Y:S02]  /*67a0*/  IMAD R77, R77, UR8, RZ ;  /* 0x000000084d4d7c24 */ /* 0x000fe4000f8e02ff */
[----:B------:R-:W-:Y:S01]  /*67b0*/  IMAD R81, R81, UR8, RZ ;  /* 0x0000000851517c24 */ /* 0x000fe2000f8e02ff */
[----:B------:R-:W-:Y:S01]  /*67c0*/  LEA.HI.X.SX32 R9, R9, R2, 0x1, P2 ;  /* 0x0000000209097211 */ /* 0x000fe200010f0eff */
[----:B------:R-:W-:Y:S01]  /*67d0*/  IMAD R85, R85, UR8, RZ ;  /* 0x0000000855557c24 */ /* 0x000fe2000f8e02ff */
[----:B------:R-:W-:Y:S01]  /*67e0*/  LEA R12, P2, R13, R122, 0x1 ;  /* 0x0000007a0d0c7211 */ /* 0x000fe200078408ff */
[----:B------:R-:W-:-:S02]  /*67f0*/  IMAD R89, R89, UR8, RZ ;  /* 0x0000000859597c24 */ /* 0x000fc4000f8e02ff */
[----:B------:R-:W-:Y:S01]  /*6800*/  IMAD R93, R93, UR8, RZ ;  /* 0x000000085d5d7c24 */ /* 0x000fe2000f8e02ff */
[----:B------:R-:W-:Y:S01]  /*6810*/  LEA.HI.X.SX32 R13, R13, R2, 0x1, P2 ;  /* 0x000000020d0d7211 */ /* 0x000fe200010f0eff */
[----:B------:R-:W-:Y:S01]  /*6820*/  IMAD R11, R22, UR8, RZ ;  /* 0x00000008160b7c24 */ /* 0x000fe2000f8e02ff */
[----:B------:R-:W-:Y:S01]  /*6830*/  LEA R16, P2, R17, R122, 0x1 ;  /* 0x0000007a11107211 */ /* 0x000fe200078408ff */
[----:B------:R-:W-:Y:S01]  /*6840*/  IMAD R25, R29, UR8, RZ ;  /* 0x000000081d197c24 */ /* 0x000fe2000f8e02ff */
[----:B------:R-:W-:Y:S01]  /*6850*/  LOP3.LUT R3, R38, 0x4, RZ, 0xfc, !PT ;  /* 0x0000000426037812 */ /* 0x000fe200078efcff */
[----:B------:R-:W-:Y:S01]  /*6860*/  IMAD R97, R97, UR8, RZ ;  /* 0x0000000861617c24 */ /* 0x000fe2000f8e02ff */
[----:B------:R-:W-:Y:S01]  /*6870*/  LEA.HI.X.SX32 R17, R17, R2, 0x1, P2 ;  /* 0x0000000211117211 */ /* 0x000fe200010f0eff */
[----:B------:R-:W-:Y:S01]  /*6880*/  IMAD R101, R101, UR8, RZ ;  /* 0x0000000865657c24 */ /* 0x000fe2000f8e02ff */
[-C--:B------:R-:W-:Y:S01]  /*6890*/  LEA R20, P2, R21, R122.reuse, 0x1 ;  /* 0x0000007a15147211 */ /* 0x080fe200078408ff */
[----:B------:R-:W-:Y:S01]  /*68a0*/  IMAD R29, R31, UR8, RZ ;  /* 0x000000081f1d7c24 */ /* 0x000fe2000f8e02ff */
[----:B------:R-:W-:Y:S01]  /*68b0*/  LEA R6, P6, R7, R122, 0x1 ;  /* 0x0000007a07067211 */ /* 0x000fe200078c08ff */
[----:B------:R-:W-:Y:S01]  /*68c0*/  IMAD R19, R26, UR8, RZ ;  /* 0x000000081a137c24 */ /* 0x000fe2000f8e02ff */
[----:B------:R-:W-:Y:S01]  /*68d0*/  LEA.HI.X.SX32 R21, R21, R2, 0x1, P2 ;  /* 0x0000000215157211 */ /* 0x000fe200010f0eff */
[----:B------:R-:W-:Y:S01]  /*68e0*/  IMAD R105, R105, UR8, RZ ;  /* 0x0000000869697c24 */ /* 0x000fe2000f8e02ff */
[C---:B------:R-:W-:Y:S01]  /*68f0*/  LEA R24, P2, R25.reuse, R122, 0x1 ;  /* 0x0000007a19187211 */ /* 0x040fe200078408ff */
[----:B------:R-:W2:Y:S03]  /*6900*/  LDL.LU R125, [R1+0x24] ;  /* 0x00002400017d7983 */ /* 0x000ea60000300800 */
[----:B------:R-:W-:-:S02]  /*6910*/  LEA.HI.X.SX32 R25, R25, R2, 0x1, P2 ;  /* 0x0000000219197211 */ /* 0x000fc400010f0eff */
[----:B------:R-:W-:Y:S01]  /*6920*/  LEA R28, P2, R29, R122, 0x1 ;  /* 0x0000007a1d1c7211 */ /* 0x000fe200078408ff */
[----:B------:R-:W-:-:S03]  /*6930*/  IMAD R31, R32, UR8, RZ ;  /* 0x00000008201f7c24 */ /* 0x000fc6000f8e02ff */
[----:B------:R-:W-:Y:S02]  /*6940*/  LEA.HI.X.SX32 R29, R29, R2, 0x1, P2 ;  /* 0x000000021d1d7211 */ /* 0x000fe400010f0eff */
[----:B------:R-:W-:-:S04]  /*6950*/  LEA R32, P2, R33, R122, 0x1 ;  /* 0x0000007a21207211 */ /* 0x000fc800078408ff */
        /* <DEDUP_REMOVED lines=29> */
[----:B------:R-:W-:Y:S02]  /*6b30*/  LEA R92, P2, R93, R122, 0x1 ;  /* 0x0000007a5d5c7211 */ /* 0x000fe400078408ff */
[----:B------:R-:W-:Y:S02]  /*6b40*/  ISETP.LT.AND P3, PT, R3, R124, P0 ;  /* 0x0000007c0300720c */ /* 0x000fe40000761270 */
[----:B------:R-:W-:Y:S01]  /*6b50*/  LEA.HI.X.SX32 R7, R7, R2, 0x1, P6 ;  /* 0x0000000207077211 */ /* 0x000fe200030f0eff */
[----:B------:R-:W0:Y:S01]  /*6b60*/  S2R R3, SR_TID.X ;  /* 0x0000000000037919 */ /* 0x000e220000002100 */
[----:B------:R-:W-:Y:S02]  /*6b70*/  LEA R10, P6, R11, R122, 0x1 ;  /* 0x0000007a0b0a7211 */ /* 0x000fe400078c08ff */
[----:B------:R-:W-:-:S02]  /*6b80*/  LEA.HI.X.SX32 R93, R93, R2, 0x1, P2 ;  /* 0x000000025d5d7211 */ /* 0x000fc400010f0eff */
[----:B------:R-:W-:Y:S02]  /*6b90*/  LEA R96, P2, R97, R122, 0x1 ;  /* 0x0000007a61607211 */ /* 0x000fe400078408ff */
[----:B------:R-:W-:Y:S02]  /*6ba0*/  LEA.HI.X.SX32 R11, R11, R2, 0x1, P6 ;  /* 0x000000020b0b7211 */ /* 0x000fe400030f0eff */
[----:B------:R-:W-:Y:S02]  /*6bb0*/  LEA R14, P6, R15, R122, 0x1 ;  /* 0x0000007a0f0e7211 */ /* 0x000fe400078c08ff */
[----:B------:R-:W-:Y:S02]  /*6bc0*/  LEA.HI.X.SX32 R97, R97, R2, 0x1, P2 ;  /* 0x0000000261617211 */ /* 0x000fe400010f0eff */
[----:B------:R-:W-:Y:S01]  /*6bd0*/  LEA R100, P2, R101, R122, 0x1 ;  /* 0x0000007a65647211 */ /* 0x000fe200078408ff */
[----:B------:R-:W-:Y:S01]  /*6be0*/  STL [R1+0x660], R5 ;  /* 0x0006600501007387 */ /* 0x000fe20000100800 */
[----:B------:R-:W-:Y:S01]  /*6bf0*/  LEA.HI.X.SX32 R15, R15, R2, 0x1, P6 ;  /* 0x000000020f0f7211 */ /* 0x000fe200030f0eff */
[----:B------:R-:W-:Y:S01]  /*6c00*/  IMAD R109, R109, UR8, RZ ;  /* 0x000000086d6d7c24 */ /* 0x000fe2000f8e02ff */
[----:B------:R-:W-:Y:S01]  /*6c10*/  LEA R18, P6, R19, R122, 0x1 ;  /* 0x0000007a13127211 */ /* 0x000fe200078c08ff */
[----:B------:R-:W-:Y:S01]  /*6c20*/  STL [R1+0x624], R6 ;  /* 0x0006240601007387 */ /* 0x000fe20000100800 */
[----:B------:R-:W-:-:S02]  /*6c30*/  LEA.HI.X.SX32 R101, R101, R2, 0x1, P2 ;  /* 0x0000000265657211 */ /* 0x000fc400010f0eff */
[----:B------:R-:W-:Y:S01]  /*6c40*/  LEA R104, P2, R105, R122, 0x1 ;  /* 0x0000007a69687211 */ /* 0x000fe200078408ff */
[----:B------:R-:W-:Y:S01]  /*6c50*/  STL [R1+0x620], R7 ;  /* 0x0006200701007387 */ /* 0x000fe20000100800 */
[----:B------:R-:W-:Y:S01]  /*6c60*/  LEA.HI.X.SX32 R19, R19, R2, 0x1, P6 ;  /* 0x0000000213137211 */ /* 0x000fe200030f0eff */
[----:B------:R-:W-:Y:S02]  /*6c70*/  IMAD R27, R30, UR8, RZ ;  /* 0x000000081e1b7c24 */ /* 0x000fe4000f8e02ff */
[----:B------:R-:W-:Y:S01]  /*6c80*/  STL [R1+0x61c], R8 ;  /* 0x00061c0801007387 */ /* 0x000fe20000100800 */
[----:B------:R-:W-:Y:S01]  /*6c90*/  LEA R22, P6, R23, R122, 0x1 ;  /* 0x0000007a17167211 */ /* 0x000fe200078c08ff */
[----:B------:R-:W-:Y:S01]  /*6ca0*/  IMAD R113, R113, UR8, RZ ;  /* 0x0000000871717c24 */ /* 0x000fe2000f8e02ff */
[----:B------:R-:W-:Y:S01]  /*6cb0*/  LEA.HI.X.SX32 R105, R105, R2, 0x1, P2 ;  /* 0x0000000269697211 */ /* 0x000fe200010f0eff */
[----:B------:R-:W-:Y:S01]  /*6cc0*/  STL [R1+0x618], R9 ;  /* 0x0006180901007387 */ /* 0x000fe20000100800 */
[----:B------:R-:W-:-:S03]  /*6cd0*/  LEA R108, P2, R109, R122, 0x1 ;  /* 0x0000007a6d6c7211 */ /* 0x000fc600078408ff */
[----:B------:R-:W-:Y:S01]  /*6ce0*/  STL [R1+0x62c], R10 ;  /* 0x00062c0a01007387 */ /* 0x000fe20000100800 */
[----:B------:R-:W-:-:S03]  /*6cf0*/  LEA.HI.X.SX32 R23, R23, R2, 0x1, P6 ;  /* 0x0000000217177211 */ /* 0x000fc600030f0eff */
[----:B------:R-:W-:Y:S01]  /*6d00*/  STL [R1+0x628], R11 ;  /* 0x0006280b01007387 */ /* 0x000fe20000100800 */
[----:B------:R-:W-:-:S03]  /*6d10*/  LEA R26, P6, R27, R122, 0x1 ;  /* 0x0000007a1b1a7211 */ /* 0x000fc600078c08ff */
[----:B------:R-:W-:Y:S01]  /*6d20*/  STL [R1+0x65c], R13 ;  /* 0x00065c0d01007387 */ /* 0x000fe20000100800 */
[----:B------:R-:W-:-:S03]  /*6d30*/  LEA.HI.X.SX32 R109, R109, R2, 0x1, P2 ;  /* 0x000000026d6d7211 */ /* 0x000fc600010f0eff */
[----:B------:R-:W-:Y:S01]  /*6d40*/  STL [R1+0x634], R14 ;  /* 0x0006340e01007387 */ /* 0x000fe20000100800 */
[----:B---3--:R-:W-:Y:S01]  /*6d50*/  IMAD R117, R117, UR8, RZ ;  /* 0x0000000875757c24 */ /* 0x008fe2000f8e02ff */
[----:B------:R-:W-:Y:S02]  /*6d60*/  LEA R112, P2, R113, R122, 0x1 ;  /* 0x0000007a71707211 */ /* 0x000fe400078408ff */
[----:B------:R-:W-:Y:S04]  /*6d70*/  STL [R1+0x630], R15 ;  /* 0x0006300f01007387 */ /* 0x000fe80000100800 */
[----:B------:R-:W-:Y:S01]  /*6d80*/  STL [R1+0x63c], R16 ;  /* 0x00063c1001007387 */ /* 0x000fe20000100800 */
[----:B------:R-:W-:-:S03]  /*6d90*/  LEA.HI.X.SX32 R27, R27, R2, 0x1, P6 ;  /* 0x000000021b1b7211 */ /* 0x000fc600030f0eff */
[----:B------:R-:W-:Y:S01]  /*6da0*/  STL [R1+0x638], R17 ;  /* 0x0006381101007387 */ /* 0x000fe20000100800 */
[----:B------:R-:W-:-:S03]  /*6db0*/  LEA R30, P6, R31, R122, 0x1 ;  /* 0x0000007a1f1e7211 */ /* 0x000fc600078c08ff */
[----:B------:R-:W-:Y:S01]  /*6dc0*/  STL [R1+0x644], R18 ;  /* 0x0006441201007387 */ /* 0x000fe20000100800 */
[----:B------:R-:W-:-:S03]  /*6dd0*/  LEA.HI.X.SX32 R113, R113, R2, 0x1, P2 ;  /* 0x0000000271717211 */ /* 0x000fc600010f0eff */
[----:B------:R-:W-:Y:S01]  /*6de0*/  STL [R1+0x640], R19 ;  /* 0x0006401301007387 */ /* 0x000fe20000100800 */
[----:B------:R-:W-:-:S03]  /*6df0*/  LEA R116, P2, R117, R122, 0x1 ;  /* 0x0000007a75747211 */ /* 0x000fc600078408ff */
[----:B------:R-:W-:Y:S04]  /*6e00*/  STL [R1+0x658], R21 ;  /* 0x0006581501007387 */ /* 0x000fe80000100800 */
[----:B------:R-:W-:Y:S01]  /*6e10*/  STL [R1+0x64c], R22 ;  /* 0x00064c1601007387 */ /* 0x000fe20000100800 */
[----:B------:R-:W-:-:S03]  /*6e20*/  LEA.HI.X.SX32 R31, R31, R2, 0x1, P6 ;  /* 0x000000021f1f7211 */ /* 0x000fc600030f0eff */
[----:B------:R-:W-:Y:S01]  /*6e30*/  STL [R1+0x648], R23 ;  /* 0x0006481701007387 */ /* 0x000fe20000100800 */
[----:B------:R-:W-:-:S03]  /*6e40*/  LEA.HI.X.SX32 R117, R117, R2, 0x1, P2 ;  /* 0x0000000275757211 */ /* 0x000fc600010f0eff */
[----:B------:R-:W-:Y:S01]  /*6e50*/  STL [R1+0x654], R24 ;  /* 0x0006541801007387 */ /* 0x000fe20000100800 */
[----:B0-----:R-:W-:-:S03]  /*6e60*/  LOP3.LUT R3, R3, 0x7f, RZ, 0xc0, !PT ;  /* 0x0000007f03037812 */ /* 0x001fc600078ec0ff */
[----:B------:R-:W-:Y:S01]  /*6e70*/  STL [R1+0x650], R25 ;  /* 0x0006501901007387 */ /* 0x000fe20000100800 */
[----:B------:R-:W-:-:S03]  /*6e80*/  LOP3.LUT R0, R38, 0x6, RZ, 0xfc, !PT ;  /* 0x0000000626007812 */ /* 0x000fc600078efcff */
[----:B------:R0:W-:Y:S01]  /*6e90*/  STL.64 [R1+0x668], R26 ;  /* 0x0006681a01007387 */ /* 0x0001e20000100a00 */
[----:B------:R-:W-:-:S03]  /*6ea0*/  ISETP.LT.AND P5, PT, R38, R124, P0 ;  /* 0x0000007c2600720c */ /* 0x000fc600007a1270 */
[----:B0-----:R-:W3:Y:S04]  /*6eb0*/  LDL.LU R27, [R1+0x10] ;  /* 0x00001000011b7983 */ /* 0x001ee80000300800 */
[----:B------:R0:W-:Y:S04]  /*6ec0*/  STL.64 [R1+0x670], R28 ;  /* 0x0006701c01007387 */ /* 0x0001e80000100a00 */
[----:B0-----:R-:W3:Y:S04]  /*6ed0*/  LDL.LU R28, [R1+0x18] ;  /* 0x00001800011c7983 */ /* 0x001ee80000300800 */
[----:B------:R-:W3:Y:S04]  /*6ee0*/  LDL.LU R29, [R1+0x14] ;  /* 0x00001400011d7983 */ /* 0x000ee80000300800 */
[----:B------:R0:W-:Y:S04]  /*6ef0*/  STL.64 [R1+0x678], R30 ;  /* 0x0006781e01007387 */ /* 0x0001e80000100a00 */
[----:B0-----:R-:W3:Y:S04]  /*6f00*/  LDL.LU R30, [R1+0x20] ;  /* 0x00002000011e7983 */ /* 0x001ee80000300800 */
[----:B------:R-:W3:Y:S01]  /*6f10*/  LDL.LU R31, [R1+0x1c] ;  /* 0x00001c00011f7983 */ /* 0x000ee20000300800 */
[----:B----4-:R-:W-:-:S05]  /*6f20*/  IMAD R121, R121, UR8, RZ ;  /* 0x0000000879797c24 */ /* 0x010fca000f8e02ff */
[----:B------:R-:W-:-:S04]  /*6f30*/  LEA R120, P2, R121, R122, 0x1 ;  /* 0x0000007a79787211 */ /* 0x000fc800078408ff */
[----:B------:R-:W-:Y:S02]  /*6f40*/  LEA.HI.X.SX32 R121, R121, R2, 0x1, P2 ;  /* 0x0000000279797211 */ /* 0x000fe400010f0eff */
[-C--:B------:R-:W-:Y:S02]  /*6f50*/  ISETP.LT.AND P2, PT, R3, R124.reuse, P0 ;  /* 0x0000007c0300720c */ /* 0x080fe40000741270 */
[----:B------:R-:W4:Y:S01]  /*6f60*/  LDL.LU R3, [R1+0x6d8] ;  /* 0x0006d80001037983 */ /* 0x000f220000300800 */
[----:B------:R-:W-:-:S03]  /*6f70*/  ISETP.LT.AND P0, PT, R0, R124, P0 ;  /* 0x0000007c0000720c */ /* 0x000fc60000701270 */
[----:B------:R-:W3:Y:S01]  /*6f80*/  LDL.LU R0, [R1+0x6d4] ;  /* 0x0006d40001007983 */ /* 0x000ee20000300800 */
[----:B------:R-:W-:-:S04]  /*6f90*/  @!UP1 UIADD3 UR4, UPT, UPT, -UR7, 0x100000, URZ ;  /* 0x0010000007049890 */ /* 0x000fc8000fffe1ff */
[----:B------:R-:W-:Y:S02]  /*6fa0*/  @!UP1 USHF.L.U32 UR5, UR4, 0xb, URZ ;  /* 0x0000000b04059899 */ /* 0x000fe400080006ff */
[----:B------:R-:W-:Y:S01]  /*6fb0*/  @!UP1 USHF.L.U32 UR4, UR4, 0x1, URZ ;  /* 0x0000000104049899 */ /* 0x000fe200080006ff */
[----:B------:R-:W-:-:S11]  /*6fc0*/  VOTEU.ALL UP1, P1 ;  /* 0x0000000000ff7886 */ /* 0x000fd60000820000 */
[----:B------:R0:W1:Y:S01]  /*6fd0*/  @!UP1 SYNCS.EXCH.64 URZ, [UR10+0x20008], UR4 ;  /* 0x020008040aff95b2 */ /* 0x0000620008000100 */
[----:B------:R-:W-:Y:S02]  /*6fe0*/  PRMT R26, RZ, 0x7610, R26 ;  /* 0x00007610ff1a7816 */ /* 0x000fe4000000001a */
[----:B------:R-:W-:Y:S01]  /*6ff0*/  PRMT R5, RZ, 0x7610, R5 ;  /* 0x00007610ff057816 */ /* 0x000fe20000000005 */
        /* <DEDUP_REMOVED lines=21> */
[----:B--2---:R-:W-:-:S02]  /*7150*/  IMAD R119, R119, UR8, RZ ;  /* 0x0000000877777c24 */ /* 0x004fc4000f8e02ff */
[----:B------:R-:W-:Y:S01]  /*7160*/  IMAD R123, R123, UR8, RZ ;  /* 0x000000087b7b7c24 */ /* 0x000fe2000f8e02ff */
[----:B------:R-:W-:Y:S01]  /*7170*/  PRMT R124, RZ, 0x7610, R124 ;  /* 0x00007610ff7c7816 */ /* 0x000fe2000000007c */
[----:B0-----:R-:W0:Y:S01]  /*7180*/  LDCU UR4, c[0x0][0x3a8] ;  /* 0x00007500ff0477ac */ /* 0x001e220008000800 */
[----:B---3--:R2:W-:Y:S04]  /*7190*/  STS.U16 [R0+UR10+0x400], R125 ;  /* 0x0004007d00007988 */ /* 0x0085e8000800040a */
[----:B--2---:R-:W2:Y:S04]  /*71a0*/  LDL.LU R125, [R1+0x6d0] ;  /* 0x0006d000017d7983 */ /* 0x004ea80000300800 */
[----:B--2---:R2:W-:Y:S04]  /*71b0*/  STS.U16 [R0+UR10+0x1c00], R125 ;  /* 0x001c007d00007988 */ /* 0x0045e8000800040a */
[----:B--2---:R-:W2:Y:S04]  /*71c0*/  LDL.LU R125, [R1+0x6cc] ;  /* 0x0006cc00017d7983 */ /* 0x004ea80000300800 */
[----:B------:R-:W-:Y:S04]  /*71d0*/  STS.U16 [R0+UR10+0x800], R30 ;  /* 0x0008001e00007988 */ /* 0x000fe8000800040a */
[----:B------:R3:W-:Y:S04]  /*71e0*/  STS.U16 [R0+UR10+0xc00], R31 ;  /* 0x000c001f00007988 */ /* 0x0007e8000800040a */
[----:B------:R-:W-:Y:S04]  /*71f0*/  STS.U16 [R0+UR10+0x1000], R28 ;  /* 0x0010001c00007988 */ /* 0x000fe8000800040a */
[----:B------:R0:W-:Y:S04]  /*7200*/  STS.U16 [R0+UR10+0x1400], R29 ;  /* 0x0014001d00007988 */ /* 0x0001e8000800040a */
[----:B---3--:R-:W3:Y:S04]  /*7210*/  LDL.64 R30, [R1+0x208] ;  /* 0x00020800011e7983 */ /* 0x008ee80000100a00 */
[----:B------:R-:W-:Y:S04]  /*7220*/  STS.U16 [R0+UR10+0x1800], R27 ;  /* 0x0018001b00007988 */ /* 0x000fe8000800040a */
[----:B0-----:R-:W3:Y:S04]  /*7230*/  LDL.64 R28, [R1+0x1f8] ;  /* 0x0001f800011c7983 */ /* 0x001ee80000100a00 */
[----:B------:R0:W-:Y:S04]  /*7240*/  STL.S16 [R1+0xf0], R26 ;  /* 0x0000f01a01007387 */ /* 0x0001e80000100600 */
[----:B0-----:R-:W4:Y:S01]  /*7250*/  LDL.64 R26, [R1+0x1c8] ;  /* 0x0001c800011a7983 */ /* 0x001f220000100a00 */
[----:B--2---:R-:W-:-:S05]  /*7260*/  PRMT R125, RZ, 0x7610, R125 ;  /* 0x00007610ff7d7816 */ /* 0x004fca000000007d */
[----:B------:R0:W-:Y:S04]  /*7270*/  STL.S16 [R1+0xc4], R125 ;  /* 0x0000c47d01007387 */ /* 0x0001e80000100600 */
[----:B0-----:R-:W2:Y:S01]  /*7280*/  LDL.LU R125, [R1+0x6c8] ;  /* 0x0006c800017d7983 */ /* 0x001ea20000300800 */
[----:B------:R-:W-:-:S03]  /*7290*/  LEA R34, P6, R35, R122, 0x1 ;  /* 0x0000007a23227211 */ /* 0x000fc600078c08ff */
[----:B---3--:R0:W3:Y:S04]  /*72a0*/  @P4 LDG.E.U16 R124, desc[UR20][R28.64] ;  /* 0x000000141c7c4981 */ /* 0x0080e8000c1e1500 */
[----:B----4-:R-:W4:Y:S01]  /*72b0*/  @P2 LDG.E.U16 R5, desc[UR20][R26.64] ;  /* 0x000000141a052981 */ /* 0x010f22000c1e1500 */
[----:B--2---:R-:W-:-:S05]  /*72c0*/  PRMT R125, RZ, 0x7610, R125 ;  /* 0x00007610ff7d7816 */ /* 0x004fca000000007d */
[----:B------:R2:W-:Y:S04]  /*72d0*/  STL.S16 [R1+0xb4], R125 ;  /* 0x0000b47d01007387 */ /* 0x0005e80000100600 */
[----:B--2---:R-:W2:Y:S02]  /*72e0*/  LDL.LU R125, [R1+0x6c4] ;  /* 0x0006c400017d7983 */ /* 0x004ea40000300800 */
        /* <DEDUP_REMOVED lines=44> */
[----:B--2---:R-:W2:Y:S01]  /*75b0*/  LDL.LU R125, [R1+0x688] ;  /* 0x00068800017d7983 */ /* 0x004ea20000300800 */
        /* <DEDUP_REMOVED lines=48> */
[----:B------:R-:W-:-:S06]  /*78c0*/  PRMT R2, RZ, 0x7610, R2 ;  /* 0x00007610ff027816 */ /* 0x000fcc0000000002 */
[----:B------:R-:W3:Y:S01]  /*78d0*/  @P5 LDG.E.U16 R2, desc[UR20][R30.64] ;  /* 0x000000141e025981 */ /* 0x000ee2000c1e1500 */
[----:B--2---:R-:W-:-:S05]  /*78e0*/  PRMT R125, RZ, 0x7610, R125 ;  /* 0x00007610ff7d7816 */ /* 0x004fca000000007d */
[----:B------:R2:W-:Y:S04]  /*78f0*/  STL.S16 [R1+0xa0], R125 ;  /* 0x0000a07d01007387 */ /* 0x0005e80000100600 */
[----:B--2---:R-:W2:Y:S04]  /*7900*/  LDL.LU R125, [R1+0x680] ;  /* 0x00068000017d7983 */ /* 0x004ea80000300800 */
[----:B------:R-:W2:Y:S04]  /*7910*/  LDL.LU.64 R30, [R1+0x678] ;  /* 0x00067800011e7983 */ /* 0x000ea80000300a00 */
[----:B------:R-:W2:Y:S04]  /*7920*/  LDL.LU.64 R28, [R1+0x670] ;  /* 0x00067000011c7983 */ /* 0x000ea80000300a00 */
[----:B------:R-:W2:Y:S04]  /*7930*/  LDL.LU.64 R26, [R1+0x668] ;  /* 0x00066800011a7983 */ /* 0x000ea80000300a00 */
[----:B----4-:R4:W-:Y:S04]  /*7940*/  STL [R1+0xe8], R5 ;  /* 0x0000e80501007387 */ /* 0x0109e80000100800 */
[----:B----4-:R-:W4:Y:S01]  /*7950*/  LDL.LU R5, [R1+0x660] ;  /* 0x0006600001057983 */ /* 0x010f220000300800 */
[----:B------:R-:W-:-:S06]  /*7960*/  PRMT R13, RZ, 0x7610, R13 ;  /* 0x00007610ff0d7816 */ /* 0x000fcc000000000d */
[----:B----4-:R-:W4:Y:S01]  /*7970*/  @P2 LDG.E.U16 R13, desc[UR20][R4.64] ;  /* 0x00000014040d2981 */ /* 0x010f22000c1e1500 */
[----:B------:R-:W-:-:S03]  /*7980*/  PRMT R21, RZ, 0x7610, R21 ;  /* 0x00007610ff157816 */ /* 0x000fc60000000015 */
[----:B----4-:R4:W-:Y:S04]  /*7990*/  STL [R1+0xd8], R13 ;  /* 0x0000d80d01007387 */ /* 0x0109e80000100800 */
[----:B----4-:R-:W4:Y:S04]  /*79a0*/  LDL.LU R13, [R1+0x65c] ;  /* 0x00065c00010d7983 */ /* 0x010f280000300800 */
[----:B----4-:R-:W4:Y:S04]  /*79b0*/  @P2 LDG.E.U16 R21, desc[UR20][R12.64] ;  /* 0x000000140c152981 */ /* 0x010f28000c1e1500 */
[----:B------:R-:W-:Y:S04]  /*79c0*/  STL [R1+0x498], R4 ;  /* 0x0004980401007387 */ /* 0x000fe80000100800 */
[----:B------:R0:W-:Y:S04]  /*79d0*/  STL [R1+0x48c], R5 ;  /* 0x00048c0501007387 */ /* 0x0001e80000100800 */
[----:B0-----:R-:W2:Y:S04]  /*79e0*/  LDL R5, [R1+0xf0] ;  /* 0x0000f00001057983 */ /* 0x001ea80000100800 */
[----:B----4-:R0:W-:Y:S04]  /*79f0*/  STL [R1+0xc8], R21 ;  /* 0x0000c81501007387 */ /* 0x0101e80000100800 */
[----:B0-----:R-:W4:Y:S01]  /*7a00*/  LDL.LU R21, [R1+0x658] ;  /* 0x0006580001157983 */ /* 0x001f220000300800 */
[----:B------:R-:W-:-:S02]  /*7a10*/  PRMT R24, RZ, 0x7610, R24 ;  /* 0x00007610ff187816 */ /* 0x000fc40000000018 */
[----:B------:R-:W-:Y:S02]  /*7a20*/  PRMT R25, RZ, 0x7610, R25 ;  /* 0x00007610ff197816 */ /* 0x000fe40000000019 */
[----:B------:R-:W-:Y:S02]  /*7a30*/  PRMT R22, RZ, 0x7610, R22 ;  /* 0x00007610ff167816 */ /* 0x000fe40000000016 */
[----:B------:R-:W-:Y:S02]  /*7a40*/  PRMT R23, RZ, 0x7610, R23 ;  /* 0x00007610ff177816 */ /* 0x000fe40000000017 */
[----:B--2---:R-:W2:Y:S01]  /*7a50*/  @P2 LDG.E.U16 R25, desc[UR20][R28.64] ;  /* 0x000000141c192981 */ /* 0x004ea2000c1e1500 */
[----:B------:R-:W-:-:S03]  /*7a60*/  PRMT R18, RZ, 0x7610, R18 ;  /* 0x00007610ff127816 */ /* 0x000fc60000000012 */
[----:B------:R-:W2:Y:S04]  /*7a70*/  @P2 LDG.E.U16 R22, desc[UR20][R36.64] ;  /* 0x0000001424162981 */ /* 0x000ea8000c1e1500 */
[----:B------:R-:W2:Y:S04]  /*7a80*/  @P2 LDG.E.U16 R23, desc[UR20][R44.64] ;  /* 0x000000142c172981 */ /* 0x000ea8000c1e1500 */
[----:B------:R-:W2:Y:S04]  /*7a90*/  @P2 LDG.E.U16 R18, desc[UR20][R52.64] ;  /* 0x0000001434122981 */ /* 0x000ea8000c1e1500 */
[----:B----4-:R-:W4:Y:S01]  /*7aa0*/  @P2 LDG.E.U16 R24, desc[UR20][R20.64] ;  /* 0x0000001414182981 */ /* 0x010f22000c1e1500 */
[----:B------:R-:W-:-:S06]  /*7ab0*/  PRMT R19, RZ, 0x7610, R19 ;  /* 0x00007610ff137816 */ /* 0x000fcc0000000013 */
[----:B------:R-:W2:Y:S04]  /*7ac0*/  @P2 LDG.E.U16 R19, desc[UR20][R60.64] ;  /* 0x000000143c132981 */ /* 0x000ea8000c1e1500 */
[----:B------:R-:W-:Y:S01]  /*7ad0*/  STL.64 [R1+0x490], R12 ;  /* 0x0004900c01007387 */ /* 0x000fe20000100a00 */
[----:B------:R-:W-:Y:S02]  /*7ae0*/  PRMT R16, RZ, 0x7610, R16 ;  /* 0x00007610ff107816 */ /* 0x000fe40000000010 */
[----:B------:R-:W-:Y:S02]  /*7af0*/  PRMT R17, RZ, 0x7610, R17 ;  /* 0x00007610ff117816 */ /* 0x000fe40000000011 */
[----:B------:R-:W-:Y:S02]  /*7b00*/  PRMT R14, RZ, 0x7610, R14 ;  /* 0x00007610ff0e7816 */ /* 0x000fe4000000000e */
[----:B------:R-:W2:Y:S01]  /*7b10*/  @P2 LDG.E.U16 R16, desc[UR20][R68.64] ;  /* 0x0000001444102981 */ /* 0x000ea2000c1e1500 */
[----:B------:R-:W-:-:S03]  /*7b20*/  PRMT R15, RZ, 0x7610, R15 ;  /* 0x00007610ff0f7816 */ /* 0x000fc6000000000f */
[----:B------:R-:W3:Y:S01]  /*7b30*/  @P2 LDG.E.U16 R17, desc[UR20][R76.64] ;  /* 0x000000144c112981 */ /* 0x000ee2000c1e1500 */
[----:B------:R-:W-:-:S03]  /*7b40*/  PRMT R10, RZ, 0x7610, R10 ;  /* 0x00007610ff0a7816 */ /* 0x000fc6000000000a */
[----:B------:R-:W3:Y:S04]  /*7b50*/  @P2 LDG.E.U16 R14, desc[UR20][R84.64] ;  /* 0x00000014540e2981 */ /* 0x000ee8000c1e1500 */
[----:B------:R-:W3:Y:S01]  /*7b60*/  @P2 LDG.E.U16 R15, desc[UR20][R92.64] ;  /* 0x000000145c0f2981 */ /* 0x000ee2000c1e1500 */
[----:B------:R-:W-:-:S03]  /*7b70*/  PRMT R11, RZ, 0x7610, R11 ;  /* 0x00007610ff0b7816 */ /* 0x000fc6000000000b */
[----:B------:R-:W3:Y:S01]  /*7b80*/  @P2 LDG.E.U16 R10, desc[UR20][R100.64] ;  /* 0x00000014640a2981 */ /* 0x000ee2000c1e1500 */
[----:B------:R-:W-:-:S03]  /*7b90*/  PRMT R6, RZ, 0x7610, R6 ;  /* 0x00007610ff067816 */ /* 0x000fc60000000006 */
[----:B------:R-:W3:Y:S01]  /*7ba0*/  @P2 LDG.E.U16 R11, desc[UR20][R108.64] ;  /* 0x000000146c0b2981 */ /* 0x000ee2000c1e1500 */
[----:B------:R-:W-:-:S03]  /*7bb0*/  PRMT R7, RZ, 0x7610, R7 ;  /* 0x00007610ff077816 */ /* 0x000fc60000000007 */
[----:B------:R-:W3:Y:S04]  /*7bc0*/  @P2 LDG.E.U16 R6, desc[UR20][R116.64] ;  /* 0x0000001474062981 */ /* 0x000ee8000c1e1500 */
[----:B----4-:R0:W-:Y:S04]  /*7bd0*/  STL [R1+0xb8], R24 ;  /* 0x0000b81801007387 */ /* 0x0101e80000100800 */
[----:B0-----:R-:W4:Y:S04]  /*7be0*/  LDL.LU R24, [R1+0x654] ;  /* 0x0006540001187983 */ /* 0x001f280000300800 */
[----:B------:R-:W-:Y:S04]  /*7bf0*/  STL.64 [R1+0x4a0], R20 ;  /* 0x0004a01401007387 */ /* 0x000fe80000100a00 */
[----:B--2---:R0:W-:Y:S04]  /*7c00*/  STL [R1+0xa8], R25 ;  /* 0x0000a81901007387 */ /* 0x0041e80000100800 */
[----:B0-----:R-:W4:Y:S04]  /*7c10*/  LDL.LU R25, [R1+0x650] ;  /* 0x0006500001197983 */ /* 0x001f280000300800 */
[----:B------:R-:W-:Y:S04]  /*7c20*/  STL [R1+0x4b8], R28 ;  /* 0x0004b81c01007387 */ /* 0x000fe80000100800 */
[----:B------:R-:W-:Y:S04]  /*7c30*/  STL [R1+0x4a8], R29 ;  /* 0x0004a81d01007387 */ /* 0x000fe80000100800 */
[----:B------:R0:W-:Y:S04]  /*7c40*/  STL [R1+0x98], R22 ;  /* 0x0000981601007387 */ /* 0x0001e80000100800 */
[----:B0-----:R-:W2:Y:S04]  /*7c50*/  LDL.LU R22, [R1+0x64c] ;  /* 0x00064c0001167983 */ /* 0x001ea80000300800 */
[----:B------:R-:W-:Y:S04]  /*7c60*/  STL.64 [R1+0x4b0], R36 ;  /* 0x0004b02401007387 */ /* 0x000fe80000100a00 */
[----:B------:R0:W-:Y:S04]  /*7c70*/  STL [R1+0x88], R23 ;  /* 0x0000881701007387 */ /* 0x0001e80000100800 */
[----:B0-----:R-:W2:Y:S04]  /*7c80*/  LDL.LU R23, [R1+0x648] ;  /* 0x0006480001177983 */ /* 0x001ea80000300800 */
[----:B------:R-:W-:Y:S04]  /*7c90*/  STL.64 [R1+0x4c0], R44 ;  /* 0x0004c02c01007387 */ /* 0x000fe80000100a00 */
[----:B------:R0:W-:Y:S04]  /*7ca0*/  STL [R1+0x78], R18 ;  /* 0x0000781201007387 */ /* 0x0001e80000100800 */
[----:B0-----:R-:W2:Y:S04]  /*7cb0*/  LDL.LU R18, [R1+0x644] ;  /* 0x0006440001127983 */ /* 0x001ea80000300800 */
[----:B------:R-:W-:Y:S04]  /*7cc0*/  STL [R1+0x4d8], R52 ;  /* 0x0004d83401007387 */ /* 0x000fe80000100800 */
[----:B------:R0:W-:Y:S04]  /*7cd0*/  STL [R1+0x4c8], R53 ;  /* 0x0004c83501007387 */ /* 0x0001e80000100800 */
[----:B0-----:R-:W2:Y:S04]  /*7ce0*/  LDL.64 R52, [R1+0x1b8] ;  /* 0x0001b80001347983 */ /* 0x001ea80000100a00 */
[----:B------:R0:W-:Y:S04]  /*7cf0*/  STL [R1+0x68], R19 ;  /* 0x0000681301007387 */ /* 0x0001e80000100800 */
[----:B0-----:R-:W3:Y:S04]  /*7d00*/  LDL.LU R19, [R1+0x640] ;  /* 0x0006400001137983 */ /* 0x001ee80000300800 */
[----:B------:R0:W-:Y:S04]  /*7d10*/  STL.64 [R1+0x4d0], R60 ;  /* 0x0004d03c01007387 */ /* 0x0001e80000100a00 */
[----:B0-----:R-:W4:Y:S04]  /*7d20*/  LDL.64 R60, [R1+0x1e8] ;  /* 0x0001e800013c7983 */ /* 0x001f280000100a00 */
[----:B--2---:R-:W2:Y:S04]  /*7d30*/  @P2 LDG.E.U16 R7, desc[UR20][R52.64] ;  /* 0x0000001434072981 */ /* 0x004ea8000c1e1500 */
[----:B------:R0:W-:Y:S04]  /*7d40*/  STL [R1+0x5c], R16 ;  /* 0x00005c1001007387 */ /* 0x0001e80000100800 */
[----:B0-----:R-:W2:Y:S04]  /*7d50*/  LDL.LU R16, [R1+0x63c] ;  /* 0x00063c0001107983 */ /* 0x001ea80000300800 */
[----:B------:R-:W-:Y:S04]  /*7d60*/  STL [R1+0x508], R68 ;  /* 0x0005084401007387 */ /* 0x000fe80000100800 */
[----:B------:R-:W-:Y:S04]  /*7d70*/  STL [R1+0x4dc], R69 ;  /* 0x0004dc4501007387 */ /* 0x000fe80000100800 */
[----:B---3--:R0:W-:Y:S04]  /*7d80*/  STL [R1+0x50], R17 ;  /* 0x0000501101007387 */ /* 0x0081e80000100800 */
[----:B----4-:R-:W3:Y:S04]  /*7d90*/  @P3 LDG.E.U16 R5, desc[UR20][R60.64] ;  /* 0x000000143c053981 */ /* 0x010ee8000c1e1500 */
[----:B0-----:R-:W4:Y:S04]  /*7da0*/  LDL.LU R17, [R1+0x638] ;  /* 0x0006380001117983 */ /* 0x001f280000300800 */
[----:B------:R-:W-:Y:S04]  /*7db0*/  STL.64 [R1+0x4e0], R76 ;  /* 0x0004e04c01007387 */ /* 0x000fe80000100a00 */
[----:B------:R0:W-:Y:S04]  /*7dc0*/  STL [R1+0x44], R14 ;  /* 0x0000440e01007387 */ /* 0x0001e80000100800 */
[----:B0-----:R-:W3:Y:S04]  /*7dd0*/  LDL.LU R14, [R1+0x634] ;  /* 0x00063400010e7983 */ /* 0x001ee80000300800 */
[----:B------:R-:W-:Y:S04]  /*7de0*/  STL.64 [R1+0x4e8], R84 ;  /* 0x0004e85401007387 */ /* 0x000fe80000100a00 */
[----:B------:R-:W3:Y:S04]  /*7df0*/  LDL.LU R60, [R1+0xb4] ;  /* 0x0000b400013c7983 */ /* 0x000ee80000300800 */
[----:B------:R0:W-:Y:S04]  /*7e00*/  STL [R1+0x38], R15 ;  /* 0x0000380f01007387 */ /* 0x0001e80000100800 */
[----:B0-----:R-:W4:Y:S04]  /*7e10*/  LDL.LU R15, [R1+0x630] ;  /* 0x00063000010f7983 */ /* 0x001f280000300800 */
[----:B------:R0:W-:Y:S04]  /*7e20*/  STL.64 [R1+0x4f0], R92 ;  /* 0x0004f05c01007387 */ /* 0x0001e80000100a00 */
[----:B0-----:R-:W4:Y:S04]  /*7e30*/  LDL.LU R92, [R1+0x58] ;  /* 0x00005800015c7983 */ /* 0x001f280000300800 */
[----:B------:R-:W4:Y:S04]  /*7e40*/  LDL.LU R93, [R1+0x4c] ;  /* 0x00004c00015d7983 */ /* 0x000f280000300800 */
[----:B------:R0:W-:Y:S04]  /*7e50*/  STL [R1+0x2c], R10 ;  /* 0x00002c0a01007387 */ /* 0x0001e80000100800 */
[----:B0-----:R-:W4:Y:S04]  /*7e60*/  LDL.LU R10, [R1+0x62c] ;  /* 0x00062c00010a7983 */ /* 0x001f280000300800 */
[----:B------:R0:W-:Y:S04]  /*7e70*/  STL.64 [R1+0x500], R100 ;  /* 0x0005006401007387 */ /* 0x0001e80000100a00 */
[----:B0-----:R-:W4:Y:S04]  /*7e80*/  LDL.LU R100, [R1+0x74] ;  /* 0x0000740001647983 */ /* 0x001f280000300800 */
[----:B------:R-:W4:Y:S04]  /*7e90*/  LDL.LU R101, [R1+0x64] ;  /* 0x0000640001657983 */ /* 0x000f280000300800 */
[----:B------:R0:W-:Y:S04]  /*7ea0*/  STL [R1+0x20], R11 ;  /* 0x0000200b01007387 */ /* 0x0001e80000100800 */
[----:B0-----:R-:W4:Y:S04]  /*7eb0*/  LDL.LU R11, [R1+0x628] ;  /* 0x00062800010b7983 */ /* 0x001f280000300800 */
[----:B------:R0:W-:Y:S04]  /*7ec0*/  STL [R1+0x510], R108 ;  /* 0x0005106c01007387 */ /* 0x0001e80000100800 */
[----:B0-----:R-:W4:Y:S04]  /*7ed0*/  LDL.LU R108, [R1+0x84] ;  /* 0x00008400016c7983 */ /* 0x001f280000300800 */
[----:B------:R0:W-:Y:S04]  /*7ee0*/  STL [R1+0x50c], R109 ;  /* 0x00050c6d01007387 */ /* 0x0001e80000100800 */
[----:B0-----:R-:W4:Y:S04]  /*7ef0*/  LDL.LU R109, [R1+0x94] ;  /* 0x00009400016d7983 */ /* 0x001f280000300800 */
[----:B------:R0:W-:Y:S04]  /*7f00*/  STL [R1+0x14], R6 ;  /* 0x0000140601007387 */ /* 0x0001e80000100800 */
[----:B0-----:R-:W4:Y:S04]  /*7f10*/  LDL.LU R6, [R1+0x624] ;  /* 0x0006240001067983 */ /* 0x001f280000300800 */
[----:B------:R0:W-:Y:S04]  /*7f20*/  STL.64 [R1+0x518], R116 ;  /* 0x0005187401007387 */ /* 0x0001e80000100a00 */
[----:B0-----:R-:W4:Y:S04]  /*7f30*/  LDL.LU R116, [R1+0xc4] ;  /* 0x0000c40001747983 */ /* 0x001f280000300800 */
[----:B------:R-:W4:Y:S04]  /*7f40*/  LDL.LU R117, [R1+0xa4] ;  /* 0x0000a40001757983 */ /* 0x000f280000300800 */
[----:B--2---:R0:W-:Y:S04]  /*7f50*/  STL [R1+0xe4], R7 ;  /* 0x0000e40701007387 */ /* 0x0041e80000100800 */
[----:B0-----:R-:W2:Y:S01]  /*7f60*/  LDL.LU R7, [R1+0x620] ;  /* 0x0006200001077983 */ /* 0x001ea20000300800 */
[----:B------:R-:W-:-:S03]  /*7f70*/  PRMT R8, RZ, 0x7610, R8 ;  /* 0x00007610ff087816 */ /* 0x000fc60000000008 */
[----:B------:R-:W2:Y:S04]  /*7f80*/  LDL.LU R84, [R1+0x40] ;  /* 0x0000400001547983 */ /* 0x000ea80000300800 */
[----:B------:R-:W2:Y:S01]  /*7f90*/  LDL.LU R85, [R1+0x34] ;  /* 0x0000340001557983 */ /* 0x000ea20000300800 */
[----:B------:R-:W-:Y:S02]  /*7fa0*/  PRMT R9, RZ, 0x7610, R9 ;  /* 0x00007610ff097816 */ /* 0x000fe40000000009 */
[----:B------:R-:W-:Y:S02]  /*7fb0*/  PRMT R28, RZ, 0x7610, R28 ;  /* 0x00007610ff1c7816 */ /* 0x000fe4000000001c */
[----:B------:R-:W-:-:S06]  /*7fc0*/  PRMT R3, RZ, 0x7610, R3 ;  /* 0x00007610ff037816 */ /* 0x000fcc0000000003 */
[----:B------:R-:W2:Y:S04]  /*7fd0*/  @P2 LDG.E.U16 R3, desc[UR20][R40.64] ;  /* 0x0000001428032981 */ /* 0x000ea8000c1e1500 */
[----:B------:R-:W-:Y:S01]  /*7fe0*/  STS.U16 [R0+UR10], R2 ;  /* 0x0000000200007988 */ /* 0x000fe2000800040a */
[----:B------:R-:W-:Y:S02]  /*7ff0*/  PRMT R44, RZ, 0x7610, R44 ;  /* 0x00007610ff2c7816 */ /* 0x000fe4000000002c */
[----:B------:R-:W-:Y:S02]  /*8000*/  PRMT R45, RZ, 0x7610, R45 ;  /* 0x00007610ff2d7816 */ /* 0x000fe4000000002d */
[----:B------:R-:W-:Y:S01]  /*8010*/  PRMT R125, RZ, 0x7610, R125 ;  /* 0x00007610ff7d7816 */ /* 0x000fe2000000007d */
[----:B---3--:R-:W3:Y:S04]  /*8020*/  @P2 LDG.E.U16 R60, desc[UR20][R22.64] ;  /* 0x00000014163c2981 */ /* 0x008ee8000c1e1500 */
[----:B----4-:R-:W4:Y:S04]  /*8030*/  @P2 LDG.E.U16 R92, desc[UR20][R70.64] ;  /* 0x00000014465c2981 */ /* 0x010f28000c1e1500 */
[----:B------:R-:W3:Y:S04]  /*8040*/  @P2 LDG.E.U16 R93, desc[UR20][R78.64] ;  /* 0x000000144e5d2981 */ /* 0x000ee8000c1e1500 */
[----:B------:R-:W3:Y:S04]  /*8050*/  @P2 LDG.E.U16 R100, desc[UR20][R54.64] ;  /* 0x0000001436642981 */ /* 0x000ee8000c1e1500 */
[----:B------:R-:W3:Y:S04]  /*8060*/  @P2 LDG.E.U16 R101, desc[UR20][R62.64] ;  /* 0x000000143e652981 */ /* 0x000ee8000c1e1500 */
[----:B------:R-:W3:Y:S04]  /*8070*/  @P2 LDG.E.U16 R108, desc[UR20][R46.64] ;  /* 0x000000142e6c2981 */ /* 0x000ee8000c1e1500 */
[----:B------:R-:W3:Y:S04]  /*8080*/  @P2 LDG.E.U16 R109, desc[UR20][R38.64] ;  /* 0x00000014266d2981 */ /* 0x000ee8000c1e1500 */
[----:B------:R-:W3:Y:S04]  /*8090*/  @P2 LDG.E.U16 R116, desc[UR20][R14.64] ;  /* 0x000000140e742981 */ /* 0x000ee8000c1e1500 */
[----:B------:R-:W3:Y:S04]  /*80a0*/  @P2 LDG.E.U16 R117, desc[UR20][R30.64] ;  /* 0x000000141e752981 */ /* 0x000ee8000c1e1500 */
[----:B--2---:R-:W2:Y:S04]  /*80b0*/  @P2 LDG.E.U16 R8, desc[UR20][R6.64] ;  /* 0x0000001406082981 */ /* 0x004ea8000c1e1500 */
[----:B------:R0:W-:Y:S04]  /*80c0*/  @P3 STL [R1+0xf0], R5 ;  /* 0x0000f00501003387 */ /* 0x0001e80000100800 */
[----:B------:R-:W3:Y:S04]  /*80d0*/  LDL.LU R76, [R1+0x28] ;  /* 0x00002800014c7983 */ /* 0x000ee80000300800 */
[----:B------:R-:W4:Y:S04]  /*80e0*/  LDL.LU R77, [R1+0x1c] ;  /* 0x00001c00014d7983 */ /* 0x000f280000300800 */
[----:B------:R-:W4:Y:S04]  /*80f0*/  LDL.LU R69, [R1+0x10] ;  /* 0x0000100001457983 */ /* 0x000f280000300800 */
[----:B------:R-:W4:Y:S04]  /*8100*/  LDL.LU R68, [R1+0xe0] ;  /* 0x0000e00001447983 */ /* 0x000f280000300800 */
[----:B------:R-:W4:Y:S04]  /*8110*/  LDL.LU R61, [R1+0xd0] ;  /* 0x0000d000013d7983 */ /* 0x000f280000300800 */
[----:B------:R-:W4:Y:S04]  /*8120*/  LDL.LU R53, [R1+0xc0] ;  /* 0x0000c00001357983 */ /* 0x000f280000300800 */
[----:B------:R-:W4:Y:S04]  /*8130*/  LDL.LU R52, [R1+0xb0] ;  /* 0x0000b00001347983 */ /* 0x000f280000300800 */
[----:B0-----:R-:W4:Y:S04]  /*8140*/  LDL.LU R5, [R1+0xa0] ;  /* 0x0000a00001057983 */ /* 0x001f280000300800 */
[----:B------:R-:W4:Y:S04]  /*8150*/  @P2 LDG.E.U16 R85, desc[UR20][R94.64] ;  /* 0x000000145e552981 */ /* 0x000f28000c1e1500 */
[----:B------:R-:W4:Y:S04]  /*8160*/  @P2 LDG.E.U16 R84, desc[UR20][R86.64] ;  /* 0x0000001456542981 */ /* 0x000f28000c1e1500 */
[----:B------:R-:W4:Y:S04]  /*8170*/  @P2 LDG.E.U16 R44, desc[UR20][R64.64] ;  /* 0x00000014402c2981 */ /* 0x000f28000c1e1500 */
[----:B------:R-:W4:Y:S04]  /*8180*/  @P2 LDG.E.U16 R45, desc[UR20][R56.64] ;  /* 0x00000014382d2981 */ /* 0x000f28000c1e1500 */
[----:B------:R-:W4:Y:S04]  /*8190*/  @P2 LDG.E.U16 R125, desc[UR20][R48.64] ;  /* 0x00000014307d2981 */ /* 0x000f28000c1e1500 */
[----:B--2---:R0:W-:Y:S04]  /*81a0*/  STL [R1+0xd4], R8 ;  /* 0x0000d40801007387 */ /* 0x0041e80000100800 */
[----:B---3--:R-:W2:Y:S04]  /*81b0*/  @P2 LDG.E.U16 R76, desc[UR20][R102.64] ;  /* 0x00000014664c2981 */ /* 0x008ea8000c1e1500 */
[----:B0-----:R-:W3:Y:S04]  /*81c0*/  LDL.LU R8, [R1+0x61c] ;  /* 0x00061c0001087983 */ /* 0x001ee80000300800 */
[----:B------:R-:W-:Y:S04]  /*81d0*/  STL.64 [R1+0x520], R6 ;  /* 0x0005200601007387 */ /* 0x000fe80000100a00 */
[----:B------:R-:W-:Y:S04]  /*81e0*/  STL.64 [R1+0x528], R14 ;  /* 0x0005280e01007387 */ /* 0x000fe80000100a00 */
[----:B------:R-:W-:Y:S04]  /*81f0*/  STL.64 [R1+0x530], R22 ;  /* 0x0005301601007387 */ /* 0x000fe80000100a00 */
[----:B------:R-:W-:Y:S04]  /*8200*/  STL.64 [R1+0x538], R30 ;  /* 0x0005381e01007387 */ /* 0x000fe80000100a00 */
[----:B------:R-:W-:Y:S04]  /*8210*/  STL.64 [R1+0x540], R38 ;  /* 0x0005402601007387 */ /* 0x000fe80000100a00 */
[----:B------:R0:W-:Y:S04]  /*8220*/  STL.64 [R1+0x548], R46 ;  /* 0x0005482e01007387 */ /* 0x0001e80000100a00 */
[----:B----4-:R4:W2:Y:S04]  /*8230*/  @P2 LDG.E.U16 R77, desc[UR20][R110.64] ;  /* 0x000000146e4d2981 */ /* 0x0108a8000c1e1500 */
[----:B------:R1:W2:Y:S04]  /*8240*/  @P2 LDG.E.U16 R5, desc[UR20][R32.64] ;  /* 0x0000001420052981 */ /* 0x0002a8000c1e1500 */
[----:B0-----:R-:W2:Y:S04]  /*8250*/  LDL.64 R46, [R1+0x1a8] ;  /* 0x0001a800012e7983 */ /* 0x001ea80000100a00 */
[----:B------:R0:W-:Y:S04]  /*8260*/  STL.64 [R1+0x550], R54 ;  /* 0x0005503601007387 */ /* 0x0001e80000100a00 */
[----:B------:R1:W3:Y:S04]  /*8270*/  @P2 LDG.E.U16 R52, desc[UR20][R24.64] ;  /* 0x0000001418342981 */ /* 0x0002e8000c1e1500 */
[----:B------:R-:W3:Y:S04]  /*8280*/  @P2 LDG.E.U16 R69, desc[UR20][R118.64] ;  /* 0x0000001476452981 */ /* 0x000ee8000c1e1500 */
[----:B0-----:R-:W3:Y:S04]  /*8290*/  LDL.64 R54, [R1+0x1d8] ;  /* 0x0001d80001367983 */ /* 0x001ee80000100a00 */
[----:B------:R-:W4:Y:S04]  /*82a0*/  @P2 LDG.E.U16 R53, desc[UR20][R16.64] ;  /* 0x0000001410352981 */ /* 0x000f28000c1e1500 */
[----:B--2---:R-:W2:Y:S04]  /*82b0*/  @P2 LDG.E.U16 R68, desc[UR20][R46.64] ;  /* 0x000000142e442981 */ /* 0x004ea8000c1e1500 */
[----:B---3--:R-:W3:Y:S04]  /*82c0*/  @P0 LDG.E.U16 R9, desc[UR20][R54.64] ;  /* 0x0000001436090981 */ /* 0x008ee8000c1e1500 */
[----:B------:R-:W-:Y:S04]  /*82d0*/  STL.64 [R1+0x558], R62 ;  /* 0x0005583e01007387 */ /* 0x000fe80000100a00 */
[----:B------:R-:W-:Y:S04]  /*82e0*/  STL.64 [R1+0x560], R70 ;  /* 0x0005604601007387 */ /* 0x000fe80000100a00 */
[----:B---3--:R0:W-:Y:S04]  /*82f0*/  STL [R1+0xec], R9 ;  /* 0x0000ec0901007387 */ /* 0x0081e80000100800 */
[----:B0-----:R-:W3:Y:S04]  /*8300*/  LDL.LU R9, [R1+0x618] ;  /* 0x0006180001097983 */ /* 0x001ee80000300800 */
[----:B------:R-:W-:Y:S04]  /*8310*/  STL.64 [R1+0x568], R78 ;  /* 0x0005684e01007387 */ /* 0x000fe80000100a00 */
[----:B------:R-:W-:Y:S04]  /*8320*/  STL.64 [R1+0x570], R86 ;  /* 0x0005705601007387 */ /* 0x000fe80000100a00 */
[----:B------:R-:W-:Y:S04]  /*8330*/  STL.64 [R1+0x578], R94 ;  /* 0x0005785e01007387 */ /* 0x000fe80000100a00 */
[----:B------:R0:W-:Y:S04]  /*8340*/  STL.64 [R1+0x580], R102 ;  /* 0x0005806601007387 */ /* 0x0001e80000100a00 */
[----:B------:R4:W-:Y:S04]  /*8350*/  STL.64 [R1+0x588], R110 ;  /* 0x0005886e01007387 */ /* 0x0009e80000100a00 */
[----:B------:R-:W-:Y:S04]  /*8360*/  STL.64 [R1+0x590], R118 ;  /* 0x0005907601007387 */ /* 0x000fe80000100a00 */
[----:B------:R-:W2:Y:S04]  /*8370*/  LDL.64 R46, [R1+0x110] ;  /* 0x00011000012e7983 */ /* 0x000ea80000100a00 */
[----:B---3--:R-:W-:Y:S04]  /*8380*/  STL.64 [R1+0x598], R8 ;  /* 0x0005980801007387 */ /* 0x008fe80000100a00 */
[----:B------:R-:W-:Y:S04]  /*8390*/  STL.64 [R1+0x5a0], R16 ;  /* 0x0005a01001007387 */ /* 0x000fe80000100a00 */
        /* <DEDUP_REMOVED lines=13> */
[----:B0-----:R-:W3:Y:S04]  /*8470*/  LDL.LU R102, [R1+0x194] ;  /* 0x0001940001667983 */ /* 0x001ee80000300800 */
[----:B------:R-:W3:Y:S04]  /*8480*/  LDL.LU R103, [R1+0x184] ;  /* 0x0001840001677983 */ /* 0x000ee80000300800 */
[----:B------:R-:W3:Y:S04]  /*8490*/  LDL.LU R94, [R1+0x178] ;  /* 0x00017800015e7983 */ /* 0x000ee80000300800 */
[----:B------:R-:W3:Y:S04]  /*84a0*/  LDL.LU R95, [R1+0x164] ;  /* 0x00016400015f7983 */ /* 0x000ee80000300800 */
[----:B------:R-:W3:Y:S04]  /*84b0*/  LDL.LU R86, [R1+0x154] ;  /* 0x0001540001567983 */ /* 0x000ee80000300800 */
[----:B--2---:R-:W2:Y:S04]  /*84c0*/  @P2 LDG.E.U16 R28, desc[UR20][R46.64] ;  /* 0x000000142e1c2981 */ /* 0x004ea8000c1e1500 */
[----:B------:R-:W2:Y:S04]  /*84d0*/  LDL.LU R87, [R1+0x148] ;  /* 0x0001480001577983 */ /* 0x000ea80000300800 */
[----:B------:R0:W2:Y:S04]  /*84e0*/  @P2 LDG.E.U16 R61, desc[UR20][R8.64] ;  /* 0x00000014083d2981 */ /* 0x0000a8000c1e1500 */
[----:B------:R-:W2:Y:S04]  /*84f0*/  LDL.LU R46, [R1+0x138] ;  /* 0x00013800012e7983 */ /* 0x000ea80000300800 */
[----:B------:R-:W3:Y:S04]  /*8500*/  LDL.LU R47, [R1+0x120] ;  /* 0x00012000012f7983 */ /* 0x000ee80000300800 */
[----:B------:R-:W3:Y:S04]  /*8510*/  LDL.LU R78, [R1+0x218] ;  /* 0x00021800014e7983 */ /* 0x000ee80000300800 */
[----:B------:R-:W3:Y:S04]  /*8520*/  LDL.LU R79, [R1+0x214] ;  /* 0x00021400014f7983 */ /* 0x000ee80000300800 */
[----:B------:R-:W3:Y:S04]  /*8530*/  LDL.LU R70, [R1+0x204] ;  /* 0x0002040001467983 */ /* 0x000ee80000300800 */
[----:B------:R-:W3:Y:S04]  /*8540*/  LDL.LU R71, [R1+0x1e0] ;  /* 0x0001e00001477983 */ /* 0x000ee80000300800 */
[----:B------:R-:W3:Y:S04]  /*8550*/  LDL.LU R62, [R1+0x1d0] ;  /* 0x0001d000013e7983 */ /* 0x000ee80000300800 */
[----:B------:R-:W3:Y:S04]  /*8560*/  LDL.LU R63, [R1+0x1c0] ;  /* 0x0001c000013f7983 */ /* 0x000ee80000300800 */
[----:B------:R-:W3:Y:S04]  /*8570*/  LDL.LU R54, [R1+0x19c] ;  /* 0x00019c0001367983 */ /* 0x000ee80000300800 */
[----:B------:R-:W3:Y:S01]  /*8580*/  LDL.LU R55, [R1+0x190] ;  /* 0x0001900001377983 */ /* 0x000ee20000300800 */
[----:B----4-:R-:W4:Y:S03]  /*8590*/  S2R R111, SR_TID.X ;  /* 0x00000000006f7919 */ /* 0x010f260000002100 */
[----:B--2---:R2:W-:Y:S04]  /*85a0*/  STS.U16 [R0+UR10+0x3800], R46 ;  /* 0x0038002e00007988 */ /* 0x0045e8000800040a */
[----:B---3--:R3:W-:Y:S04]  /*85b0*/  STS.U16 [R0+UR10+0x3c00], R47 ;  /* 0x003c002f00007988 */ /* 0x0087e8000800040a */
[----:B--2---:R-:W2:Y:S04]  /*85c0*/  LDL.LU R46, [R1+0x188] ;  /* 0x00018800012e7983 */ /* 0x004ea80000300800 */
[----:B---3--:R-:W3:Y:S04]  /*85d0*/  LDL.LU R47, [R1+0x16c] ;  /* 0x00016c00012f7983 */ /* 0x008ee80000300800 */
[----:B------:R-:W3:Y:S04]  /*85e0*/  LDL.LU R40, [R1+0x160] ;  /* 0x0001600001287983 */ /* 0x000ee80000300800 */
[----:B------:R-:W3:Y:S04]  /*85f0*/  LDL.LU R41, [R1+0x158] ;  /* 0x0001580001297983 */ /* 0x000ee80000300800 */
[----:B------:R-:W3:Y:S01]  /*8600*/  LDL.LU R33, [R1+0x13c] ;  /* 0x00013c0001217983 */ /* 0x000ee20000300800 */
[----:B----4-:R-:W-:-:S03]  /*8610*/  SHF.R.U32.HI R111, RZ, 0x5, R111 ;  /* 0x00000005ff6f7819 */ /* 0x010fc6000001166f */
[----:B------:R-:W4:Y:S04]  /*8620*/  LDL.LU R25, [R1+0x12c] ;  /* 0x00012c0001197983 */ /* 0x000f280000300800 */
[----:B------:R-:W4:Y:S04]  /*8630*/  LDL.LU R8, [R1+0x11c] ;  /* 0x00011c0001087983 */ /* 0x000f280000300800 */
[----:B------:R-:W4:Y:S01]  /*8640*/  LDL.LU R118, [R1+0x8] ;  /* 0x0000080001767983 */ /* 0x000f220000300800 */
[----:B------:R-:W-:-:S03]  /*8650*/  ISETP.NE.U32.AND P0, PT, R111, RZ, PT ;  /* 0x000000ff6f00720c */ /* 0x000fc60003f05070 */
[----:B------:R-:W4:Y:S01]  /*8660*/  LDL.LU R119, [R1+0x220] ;  /* 0x0002200001777983 */ /* 0x000f220000300800 */
[----:B-1----:R-:W-:-:S03]  /*8670*/  LOP3.LUT R32, R0, 0x20, RZ, 0x3c, !PT ;  /* 0x0000002000207812 */ /* 0x002fc600078e3cff */
[----:B------:R-:W4:Y:S04]  /*8680*/  LDL.LU R110, [R1+0x21c] ;  /* 0x00021c00016e7983 */ /* 0x000f280000300800 */
[----:B------:R1:W-:Y:S04]  /*8690*/  STS.U16 [R0+UR10+0x2000], R102 ;  /* 0x0020006600007988 */ /* 0x0003e8000800040a */
[----:B------:R-:W4:Y:S04]  /*86a0*/  LDL.LU R111, [R1+0x200] ;  /* 0x00020000016f7983 */ /* 0x000f280000300800 */
[----:B------:R0:W-:Y:S04]  /*86b0*/  STS.U16 [R0+UR10+0x2400], R103 ;  /* 0x0024006700007988 */ /* 0x0001e8000800040a */
[----:B-1----:R-:W4:Y:S04]  /*86c0*/  LDL.LU R102, [R1+0x1e4] ;  /* 0x0001e40001667983 */ /* 0x002f280000300800 */
[----:B------:R1:W-:Y:S04]  /*86d0*/  STS.U16 [R0+UR10+0x2800], R94 ;  /* 0x0028005e00007988 */ /* 0x0003e8000800040a */
[----:B0-----:R-:W4:Y:S04]  /*86e0*/  LDL.LU R103, [R1+0x1d4] ;  /* 0x0001d40001677983 */ /* 0x001f280000300800 */
        /* <DEDUP_REMOVED lines=22> */
[----:B0-----:R-:W4:Y:S04]  /*8850*/  LDL.LU R55, [R1+0x224] ;  /* 0x0002240001377983 */ /* 0x001f280000300800 */
[----:B--2---:R0:W-:Y:S04]  /*8860*/  STS.U16 [R32+UR10+0x2500], R46 ;  /* 0x0025002e20007988 */ /* 0x0041e8000800040a */
[----:B---3--:R1:W-:Y:S04]  /*8870*/  STS.U16 [R32+UR10+0x2900], R47 ;  /* 0x0029002f20007988 */ /* 0x0083e8000800040a */
[----:B0-----:R-:W2:Y:S04]  /*8880*/  LDL.LU R46, [R1+0x210] ;  /* 0x00021000012e7983 */ /* 0x001ea80000300800 */
[----:B-1----:R-:W3:Y:S01]  /*8890*/  LDL.LU R47, [R1+0x1f4] ;  /* 0x0001f400012f7983 */ /* 0x002ee20000300800 */
[----:B------:R-:W-:-:S03]  /*88a0*/  PRMT R39, RZ, 0x7610, R39 ;  /* 0x00007610ff277816 */ /* 0x000fc60000000027 */
[----:B------:R-:W-:Y:S04]  /*88b0*/  STS.U16 [R32+UR10+0x2d00], R40 ;  /* 0x002d002820007988 */ /* 0x000fe8000800040a */
[----:B------:R-:W3:Y:S04]  /*88c0*/  @P2 LDG.E.U16 R39, desc[UR20][R72.64] ;  /* 0x0000001448272981 */ /* 0x000ee8000c1e1500 */
[----:B------:R-:W-:Y:S04]  /*88d0*/  STS.U16 [R32+UR10+0x3100], R41 ;  /* 0x0031002920007988 */ /* 0x000fe8000800040a */
[----:B------:R-:W3:Y:S04]  /*88e0*/  LDL.LU R72, [R1+0x1f0] ;  /* 0x0001f00001487983 */ /* 0x000ee80000300800 */
[----:B------:R-:W3:Y:S04]  /*88f0*/  LDL.LU R73, [R1+0x1c4] ;  /* 0x0001c40001497983 */ /* 0x000ee80000300800 */
[----:B------:R-:W3:Y:S01]  /*8900*/  LDL.LU R64, [R1+0x1b0] ;  /* 0x0001b00001407983 */ /* 0x000ee20000300800 */
[----:B----4-:R-:W-:-:S03]  /*8910*/  SHF.R.S32.HI R2, RZ, 0x1f, R118 ;  /* 0x0000001fff027819 */ /* 0x010fc60000011476 */
[----:B------:R-:W4:Y:S04]  /*8920*/  LDL.LU R65, [R1+0x1a4] ;  /* 0x0001a40001417983 */ /* 0x000f280000300800 */
[----:B------:R-:W-:Y:S04]  /*8930*/  STS.U16 [R32+UR10+0x3500], R33 ;  /* 0x0035002120007988 */ /* 0x000fe8000800040a */
[----:B------:R-:W4:Y:S04]  /*8940*/  LDL.LU R56, [R1+0x18c] ;  /* 0x00018c0001387983 */ /* 0x000f280000300800 */
[----:B------:R0:W-:Y:S04]  /*8950*/  STS.U16 [R32+UR10+0x3900], R25 ;  /* 0x0039001920007988 */ /* 0x0001e8000800040a */
[----:B------:R-:W4:Y:S04]  /*8960*/  LDL.LU R57, [R1+0x17c] ;  /* 0x00017c0001397983 */ /* 0x000f280000300800 */
[----:B------:R-:W4:Y:S01]  /*8970*/  LDL.LU R48, [R1+0x174] ;  /* 0x0001740001307983 */ /* 0x000f220000300800 */
[----:B0-----:R-:W-:-:S03]  /*8980*/  LOP3.LUT R25, R0, 0x40, RZ, 0x3c, !PT ;  /* 0x0000004000197812 */ /* 0x001fc600078e3cff */
[----:B------:R-:W4:Y:S01]  /*8990*/  LDL.LU R49, [R1+0x15c] ;  /* 0x00015c0001317983 */ /* 0x000f220000300800 */
[----:B------:R-:W-:-:S03]  /*89a0*/  SHF.L.U64.HI R2, R118, 0x1, R2 ;  /* 0x0000000176027819 */ /* 0x000fc60000010202 */
[----:B------:R-:W4:Y:S04]  /*89b0*/  LDL.LU R40, [R1+0x14c] ;  /* 0x00014c0001287983 */ /* 0x000f280000300800 */
[----:B------:R-:W-:Y:S04]  /*89c0*/  STS.U16 [R32+UR10+0x3d00], R8 ;  /* 0x003d000820007988 */ /* 0x000fe8000800040a */
[----:B------:R-:W4:Y:S04]  /*89d0*/  LDL.LU R41, [R1+0x140] ;  /* 0x0001400001297983 */ /* 0x000f280000300800 */
[----:B------:R-:W-:Y:S04]  /*89e0*/  STS.U16 [R32+UR10+0x100], R124 ;  /* 0x0001007c20007988 */ /* 0x000fe8000800040a */
[----:B------:R-:W4:Y:S04]  /*89f0*/  LDL.LU R33, [R1+0x130] ;  /* 0x0001300001217983 */ /* 0x000f280000300800 */
[----:B------:R0:W-:Y:S04]  /*8a00*/  STS.U16 [R25+UR10+0x600], R119 ;  /* 0x0006007719007988 */ /* 0x0001e8000800040a */
[----:B------:R-:W4:Y:S04]  /*8a10*/  LDL.LU R118, [R1+0x124] ;  /* 0x0001240001767983 */ /* 0x000f280000300800 */
        /* <DEDUP_REMOVED lines=13> */
[----:B0-----:R-:W4:Y:S01]  /*8af0*/  LDL.LU R95, [R1+0x98] ;  /* 0x00009800015f7983 */ /* 0x001f220000300800 */
[----:B------:R-:W-:-:S03]  /*8b00*/  LOP3.LUT R8, R0, 0x60, RZ, 0x3c, !PT ;  /* 0x0000006000087812 */ /* 0x000fc600078e3cff */
        /* <DEDUP_REMOVED lines=23> */
[----:B------:R-:W-:-:S02]  /*8c80*/  PRMT R38, RZ, 0x7610, R38 ;  /* 0x00007610ff267816 */ /* 0x000fc40000000026 */
[----:B------:R-:W-:Y:S02]  /*8c90*/  PRMT R37, RZ, 0x7610, R37 ;  /* 0x00007610ff257816 */ /* 0x000fe40000000025 */
[----:B------:R-:W-:Y:S02]  /*8ca0*/  PRMT R36, RZ, 0x7610, R36 ;  /* 0x00007610ff247816 */ /* 0x000fe40000000024 */
[----:B------:R-:W-:Y:S01]  /*8cb0*/  PRMT R31, RZ, 0x7610, R31 ;  /* 0x00007610ff1f7816 */ /* 0x000fe2000000001f */
[----:B------:R-:W-:Y:S04]  /*8cc0*/  STS.U16 [R8+UR10+0x1300], R72 ;  /* 0x0013004808007988 */ /* 0x000fe8000800040a */
[----:B------:R-:W-:Y:S01]  /*8cd0*/  STS.U16 [R8+UR10+0x1700], R73 ;  /* 0x0017004908007988 */ /* 0x000fe2000800040a */
[----:B------:R-:W-:-:S03]  /*8ce0*/  PRMT R30, RZ, 0x7610, R30 ;  /* 0x00007610ff1e7816 */ /* 0x000fc6000000001e */
[----:B------:R-:W-:Y:S01]  /*8cf0*/  STS.U16 [R8+UR10+0x1b00], R64 ;  /* 0x001b004008007988 */ /* 0x000fe2000800040a */
[----:B------:R-:W-:-:S03]  /*8d00*/  PRMT R29, RZ, 0x7610, R29 ;  /* 0x00007610ff1d7816 */ /* 0x000fc6000000001d */
[----:B----4-:R-:W-:Y:S01]  /*8d10*/  STS.U16 [R8+UR10+0x1f00], R65 ;  /* 0x001f004108007988 */ /* 0x010fe2000800040a */
[----:B------:R-:W-:-:S03]  /*8d20*/  PRMT R24, RZ, 0x7610, R24 ;  /* 0x00007610ff187816 */ /* 0x000fc60000000018 */
[----:B------:R-:W4:Y:S04]  /*8d30*/  @P2 LDG.E.U16 R38, desc[UR20][R80.64] ;  /* 0x0000001450262981 */ /* 0x000f28000c1e1500 */
[----:B------:R-:W-:Y:S01]  /*8d40*/  STS.U16 [R8+UR10+0x2300], R56 ;  /* 0x0023003808007988 */ /* 0x000fe2000800040a */
[----:B------:R-:W-:-:S03]  /*8d50*/  PRMT R23, RZ, 0x7610, R23 ;  /* 0x00007610ff177816 */ /* 0x000fc60000000017 */
[----:B------:R-:W4:Y:S04]  /*8d60*/  @P2 LDG.E.U16 R37, desc[UR20][R88.64] ;  /* 0x0000001458252981 */ /* 0x000f28000c1e1500 */
[----:B------:R-:W-:Y:S04]  /*8d70*/  STS.U16 [R8+UR10+0x2700], R57 ;  /* 0x0027003908007988 */ /* 0x000fe8000800040a */
[----:B------:R-:W-:Y:S01]  /*8d80*/  STS.U16 [R8+UR10+0x2b00], R48 ;  /* 0x002b003008007988 */ /* 0x000fe2000800040a */
[----:B------:R-:W-:-:S03]  /*8d90*/  PRMT R22, RZ, 0x7610, R22 ;  /* 0x00007610ff167816 */ /* 0x000fc60000000016 */
[----:B------:R-:W-:Y:S01]  /*8da0*/  STS.U16 [R8+UR10+0x2f00], R49 ;  /* 0x002f003108007988 */ /* 0x000fe2000800040a */
[----:B------:R-:W-:-:S03]  /*8db0*/  PRMT R21, RZ, 0x7610, R21 ;  /* 0x00007610ff157816 */ /* 0x000fc60000000015 */
[----:B------:R-:W-:Y:S01]  /*8dc0*/  STS.U16 [R8+UR10+0x3300], R40 ;  /* 0x0033002808007988 */ /* 0x000fe2000800040a */
[----:B------:R-:W-:-:S03]  /*8dd0*/  PRMT R20, RZ, 0x7610, R20 ;  /* 0x00007610ff147816 */ /* 0x000fc60000000014 */
[----:B------:R-:W4:Y:S04]  /*8de0*/  @P2 LDG.E.U16 R36, desc[UR20][R96.64] ;  /* 0x0000001460242981 */ /* 0x000f28000c1e1500 */
[----:B------:R-:W-:Y:S01]  /*8df0*/  STS.U16 [R8+UR10+0x3700], R41 ;  /* 0x0037002908007988 */ /* 0x000fe2000800040a */
[----:B------:R-:W-:-:S03]  /*8e00*/  PRMT R17, RZ, 0x7610, R17 ;  /* 0x00007610ff117816 */ /* 0x000fc60000000011 */
[----:B------:R-:W4:Y:S04]  /*8e10*/  @P2 LDG.E.U16 R31, desc[UR20][R104.64] ;  /* 0x00000014681f2981 */ /* 0x000f28000c1e1500 */
[----:B------:R-:W-:Y:S01]  /*8e20*/  STS.U16 [R8+UR10+0x3b00], R33 ;  /* 0x003b002108007988 */ /* 0x000fe2000800040a */
[----:B------:R-:W-:-:S03]  /*8e30*/  PRMT R12, RZ, 0x7610, R12 ;  /* 0x00007610ff0c7816 */ /* 0x000fc6000000000c */
[----:B------:R-:W4:Y:S04]  /*8e40*/  @P2 LDG.E.U16 R30, desc[UR20][R112.64] ;  /* 0x00000014701e2981 */ /* 0x000f28000c1e1500 */
[----:B------:R-:W-:Y:S04]  /*8e50*/  STS.U16 [R8+UR10+0x3f00], R118 ;  /* 0x003f007608007988 */ /* 0x000fe8000800040a */
[----:B------:R-:W4:Y:S04]  /*8e60*/  @P2 LDG.E.U16 R29, desc[UR20][R120.64] ;  /* 0x00000014781d2981 */ /* 0x000f28000c1e1500 */
        /* <DEDUP_REMOVED lines=20> */
[----:B------:R-:W-:Y:S04]  /*8fb0*/  STS.U16 [R0+UR10+0x9800], R86 ;  /* 0x0098005600007988 */ /* 0x000fe8000800040a */
[----:B------:R-:W4:Y:S04]  /*8fc0*/  @P2 LDG.E.U16 R16, desc[UR20][R66.64] ;  /* 0x0000001442102981 */ /* 0x000f28000c1e1500 */
[----:B------:R-:W-:Y:S04]  /*8fd0*/  STS.U16 [R0+UR10+0x9c00], R87 ;  /* 0x009c005700007988 */ /* 0x000fe8000800040a */
        /* <DEDUP_REMOVED lines=16> */
[----:B------:R-:W-:Y:S04]  /*90e0*/  STS.U16 [R0+UR10+0xbc00], R55 ;  /* 0x00bc003700007988 */ /* 0x000fe8000800040a */
[----:B--2---:R-:W-:Y:S04]  /*90f0*/  STS.U16 [R32+UR10+0x8100], R46 ;  /* 0x0081002e20007988 */ /* 0x004fe8000800040a */
[----:B---3--:R-:W-:Y:S04]  /*9100*/  STS.U16 [R32+UR10+0x8500], R47 ;  /* 0x0085002f20007988 */ /* 0x008fe8000800040a */
[----:B------:R-:W-:Y:S04]  /*9110*/  STS.U16 [R32+UR10+0x8900], R116 ;  /* 0x0089007420007988 */ /* 0x000fe8000800040a */
[----:B------:R0:W-:Y:S04]  /*9120*/  STS.U16 [R32+UR10+0x8d00], R60 ;  /* 0x008d003c20007988 */ /* 0x0001e8000800040a */
[----:B------:R-:W-:Y:S04]  /*9130*/  STS.U16 [R32+UR10+0x9100], R117 ;  /* 0x0091007520007988 */ /* 0x000fe8000800040a */
[----:B------:R-:W-:Y:S01]  /*9140*/  STS.U16 [R32+UR10+0x9500], R109 ;  /* 0x0095006d20007988 */ /* 0x000fe2000800040a */
[----:B0-----:R-:W0:Y:S03]  /*9150*/  LDC R60, c[0x0][0x3a8] ;  /* 0x0000ea00ff3c7b82 */ /* 0x001e260000000800 */
[----:B------:R-:W-:Y:S04]  /*9160*/  STS.U16 [R32+UR10+0x9900], R108 ;  /* 0x0099006c20007988 */ /* 0x000fe8000800040a */
        /* <DEDUP_REMOVED lines=14> */
[----:B------:R1:W-:Y:S04]  /*9250*/  STS.U16 [R25+UR10+0x9600], R3 ;  /* 0x0096000319007988 */ /* 0x0003e8000800040a */
[----:B------:R2:W-:Y:S04]  /*9260*/  STS.U16 [R25+UR10+0x9a00], R125 ;  /* 0x009a007d19007988 */ /* 0x0005e8000800040a */
[----:B-1----:R-:W3:Y:S04]  /*9270*/  LDL.LU R3, [R1+0x614] ;  /* 0x0006140001037983 */ /* 0x002ee80000300800 */
[----:B--2---:R-:W2:Y:S01]  /*9280*/  LDL.LU R125, [R1+0x610] ;  /* 0x00061000017d7983 */ /* 0x004ea20000300800 */
[----:B------:R-:W1:Y:S03]  /*9290*/  S2R R5, SR_TID.X ;  /* 0x0000000000057919 */ /* 0x000e660000002100 */
[----:B------:R-:W-:Y:S04]  /*92a0*/  STS.U16 [R25+UR10+0x9e00], R45 ;  /* 0x009e002d19007988 */ /* 0x000fe8000800040a */
[----:B------:R-:W-:Y:S04]  /*92b0*/  STS.U16 [R25+UR10+0xa200], R44 ;  /* 0x00a2002c19007988 */ /* 0x000fe8000800040a */
[----:B------:R-:W-:Y:S04]  /*92c0*/  STS.U16 [R25+UR10+0xa600], R39 ;  /* 0x00a6002719007988 */ /* 0x000fe8000800040a */
[----:B----4-:R-:W-:Y:S04]  /*92d0*/  STS.U16 [R25+UR10+0xaa00], R38 ;  /* 0x00aa002619007988 */ /* 0x010fe8000800040a */
[----:B------:R-:W-:Y:S01]  /*92e0*/  STS.U16 [R25+UR10+0xae00], R37 ;  /* 0x00ae002519007988 */ /* 0x000fe2000800040a */
[----:B-1----:R-:W-:-:S04]  /*92f0*/  SHF.R.U32.HI R5, RZ, 0x7, R5 ;  /* 0x00000007ff057819 */ /* 0x002fc80000011605 */
[----:B------:R-:W-:Y:S01]  /*9300*/  SGXT.U32 R5, R5, 0x1 ;  /* 0x000000010505781a */ /* 0x000fe20000000000 */
[----:B------:R-:W-:Y:S04]  /*9310*/  STS.U16 [R25+UR10+0xb200], R36 ;  /* 0x00b2002419007988 */ /* 0x000fe8000800040a */
[----:B0-----:R-:W-:Y:S01]  /*9320*/  IMAD R124, R5, R60, RZ ;  /* 0x0000003c057c7224 */ /* 0x001fe200078e02ff */
[----:B------:R-:W-:Y:S03]  /*9330*/  STS.U16 [R25+UR10+0xb600], R31 ;  /* 0x00b6001f19007988 */ /* 0x000fe6000800040a */
[C---:B------:R-:W-:Y:S01]  /*9340*/  IMAD R124, R60.reuse, 0x2, R124 ;  /* 0x000000023c7c7824 */ /* 0x040fe200078e027c */
[----:B------:R-:W-:Y:S03]  /*9350*/  STS.U16 [R25+UR10+0xba00], R30 ;  /* 0x00ba001e19007988 */ /* 0x000fe6000800040a */
[C---:B------:R-:W-:Y:S01]  /*9360*/  IMAD R124, R60.reuse, 0x2, R124 ;  /* 0x000000023c7c7824 */ /* 0x040fe200078e027c */
[----:B------:R-:W-:Y:S04]  /*9370*/  STS.U16 [R25+UR10+0xbe00], R29 ;  /* 0x00be001d19007988 */ /* 0x000fe8000800040a */
[----:B------:R-:W-:Y:S01]  /*9380*/  STS.U16 [R8+UR10+0x8300], R28 ;  /* 0x0083001c08007988 */ /* 0x000fe2000800040a */
[----:B------:R-:W-:-:S03]  /*9390*/  IMAD R124, R60, 0x2, R124 ;  /* 0x000000023c7c7824 */ /* 0x000fc600078e027c */
[----:B------:R-:W-:Y:S04]  /*93a0*/  STS.U16 [R8+UR10+0x8700], R24 ;  /* 0x0087001808007988 */ /* 0x000fe8000800040a */
[----:B------:R-:W-:Y:S04]  /*93b0*/  STS.U16 [R8+UR10+0x8b00], R23 ;  /* 0x008b001708007988 */ /* 0x000fe8000800040a */
[----:B------:R-:W-:Y:S04]  /*93c0*/  STS.U16 [R8+UR10+0x8f00], R22 ;  /* 0x008f001608007988 */ /* 0x000fe8000800040a */
[----:B------:R-:W-:Y:S04]  /*93d0*/  STS.U16 [R8+UR10+0x9300], R21 ;  /* 0x0093001508007988 */ /* 0x000fe8000800040a */
[----:B------:R-:W-:Y:S04]  /*93e0*/  STS.U16 [R8+UR10+0x9700], R20 ;  /* 0x0097001408007988 */ /* 0x000fe8000800040a */
[----:B------:R-:W-:Y:S04]  /*93f0*/  STS.U16 [R8+UR10+0x9b00], R17 ;  /* 0x009b001108007988 */ /* 0x000fe8000800040a */
[----:B------:R0:W-:Y:S04]  /*9400*/  STS.U16 [R8+UR10+0x9f00], R12 ;  /* 0x009f000c08007988 */ /* 0x0001e8000800040a */
[----:B------:R-:W-:Y:S04]  /*9410*/  STS.U16 [R8+UR10+0xa300], R16 ;  /* 0x00a3001008007988 */ /* 0x000fe8000800040a */
[----:B------:R-:W-:Y:S01]  /*9420*/  STS.U16 [R8+UR10+0xa700], R15 ;  /* 0x00a7000f08007988 */ /* 0x000fe2000800040a */
[----:B0-----:R-:W-:-:S03]  /*9430*/  IMAD R12, R60, 0x2, R124 ;  /* 0x000000023c0c7824 */ /* 0x001fc600078e027c */
[----:B------:R0:W-:Y:S04]  /*9440*/  STS.U16 [R8+UR10+0xab00], R7 ;  /* 0x00ab000708007988 */ /* 0x0001e8000800040a */
[----:B------:R-:W-:Y:S04]  /*9450*/  STS.U16 [R8+UR10+0xaf00], R14 ;  /* 0x00af000e08007988 */ /* 0x000fe8000800040a */
[----:B------:R-:W-:Y:S01]  /*9460*/  STS.U16 [R8+UR10+0xb300], R13 ;  /* 0x00b3000d08007988 */ /* 0x000fe2000800040a */
[----:B0-----:R-:W-:-:S03]  /*9470*/  IMAD R7, R60, 0x2, R12 ;  /* 0x000000023c077824 */ /* 0x001fc600078e020c */
[----:B------:R0:W-:Y:S04]  /*9480*/  STS.U16 [R8+UR10+0xb700], R4 ;  /* 0x00b7000408007988 */ /* 0x0001e8000800040a */
[----:B------:R1:W-:Y:S01]  /*9490*/  STS.U16 [R8+UR10+0xbb00], R9 ;  /* 0x00bb000908007988 */ /* 0x0003e2000800040a */
[----:B0-----:R-:W-:-:S03]  /*94a0*/  IMAD R4, R60, 0x2, R7 ;  /* 0x000000023c047824 */ /* 0x001fc600078e0207 */
[----:B------:R0:W-:Y:S01]  /*94b0*/  STS.U16 [R8+UR10+0xbf00], R6 ;  /* 0x00bf000608007988 */ /* 0x0001e2000800040a */
[C---:B------:R-:W-:Y:S01]  /*94c0*/  IMAD R15, R60.reuse, 0x2, R4 ;  /* 0x000000023c0f7824 */ /* 0x040fe200078e0204 */
[----:B------:R-:W-:Y:S01]  /*94d0*/  SHF.R.S32.HI R13, RZ, 0x1f, R12 ;  /* 0x0000001fff0d7819 */ /* 0x000fe2000001140c */
[----:B------:R4:W-:Y:S06]  /*94e0*/  MEMBAR.ALL.CTA ;  /* 0x0000000000007992 */ /* 0x0009ec0000008000 */
[----:B----4-:R-:W4:Y:S01]  /*94f0*/  FENCE.VIEW.ASYNC.S ;  /* 0x00000000000073c6 */ /* 0x010f220000000000 */
[----:B-1----:R-:W-:Y:S01]  /*9500*/  IMAD R9, R60, 0x2, R15 ;  /* 0x000000023c097824 */ /* 0x002fe200078e020f */
[----:B0-----:R-:W-:-:S03]  /*9510*/  SHF.R.S32.HI R8, RZ, 0x1f, R7 ;  /* 0x0000001fff087819 */ /* 0x001fc60000011407 */
[----:B------:R-:W-:Y:S01]  /*9520*/  IMAD R124, R60, 0x2, R9 ;  /* 0x000000023c7c7824 */ /* 0x000fe200078e0209 */
[----:B------:R-:W-:Y:S02]  /*9530*/  SHF.R.S32.HI R6, RZ, 0x1f, R4 ;  /* 0x0000001fff067819 */ /* 0x000fe40000011404 */
[----:B------:R-:W-:Y:S02]  /*9540*/  SHF.R.S32.HI R16, RZ, 0x1f, R15 ;  /* 0x0000001fff107819 */ /* 0x000fe4000001140f */
[----:B------:R-:W-:Y:S02]  /*9550*/  SHF.R.S32.HI R14, RZ, 0x1f, R9 ;  /* 0x0000001fff0e7819 */ /* 0x000fe40000011409 */
[CC--:B--2---:R-:W-:Y:S02]  /*9560*/  LEA R21, P3, R7.reuse, R125.reuse, 0x1 ;  /* 0x0000007d07157211 */ /* 0x0c4fe400078608ff */
[----:B------:R-:W-:Y:S02]  /*9570*/  LEA R20, P4, R4, R125, 0x1 ;  /* 0x0000007d04147211 */ /* 0x000fe400078808ff */
[----:B------:R-:W-:-:S02]  /*9580*/  LEA.HI.X R37, R7, R2, R8, 0x1, P3 ;  /* 0x0000000207257211 */ /* 0x000fc400018f0c08 */
[----:B------:R-:W0:Y:S01]  /*9590*/  S2R R7, SR_TID.X ;  /* 0x0000000000077919 */ /* 0x000e220000002100 */
[----:B------:R-:W-:Y:S01]  /*95a0*/  LEA.HI.X R69, R4, R2, R6, 0x1, P4 ;  /* 0x0000000204457211 */ /* 0x000fe200020f0c06 */
[----:B------:R-:W-:Y:S01]  /*95b0*/  IMAD R4, R60, 0x2, R124 ;  /* 0x000000023c047824 */ /* 0x000fe200078e027c */
[----:B------:R-:W-:-:S04]  /*95c0*/  LEA R61, P2, R12, R125, 0x1 ;  /* 0x0000007d0c3d7211 */ /* 0x000fc800078408ff */
[----:B------:R-:W-:Y:S02]  /*95d0*/  LEA.HI.X R45, R12, R2, R13, 0x1, P2 ;  /* 0x000000020c2d7211 */ /* 0x000fe400010f0c0d */
[----:B------:R-:W-:Y:S02]  /*95e0*/  SHF.R.S32.HI R6, RZ, 0x1f, R4 ;  /* 0x0000001fff067819 */ /* 0x000fe40000011404 */
[----:B------:R-:W-:-:S04]  /*95f0*/  LEA R12, P5, R4, R125, 0x1 ;  /* 0x0000007d040c7211 */ /* 0x000fc800078a08ff */
[----:B------:R-:W-:Y:S02]  /*9600*/  LEA.HI.X R4, R4, R2, R6, 0x1, P5 ;  /* 0x0000000204047211 */ /* 0x000fe400028f0c06 */
[----:B------:R-:W1:Y:S01]  /*9610*/  S2R R6, SR_TID.X ;  /* 0x0000000000067919 */ /* 0x000e620000002100 */
[----:B0-----:R-:W-:-:S04]  /*9620*/  SHF.R.U32.HI R68, RZ, 0x7, R7 ;  /* 0x00000007ff447819 */ /* 0x001fc80000011607 */
[----:B------:R-:W-:Y:S02]  /*9630*/  SGXT.U32 R68, R68, 0x1 ;  /* 0x000000014444781a */ /* 0x000fe40000000000 */
[----:B------:R-:W-:Y:S02]  /*9640*/  SHF.R.U32.HI R52, RZ, 0x7, R7 ;  /* 0x00000007ff347819 */ /* 0x000fe40000011607 */
[----:B------:R-:W-:Y:S02]  /*9650*/  LOP3.LUT R77, R68, 0x40, RZ, 0xfc, !PT ;  /* 0x00000040444d7812 */ /* 0x000fe400078efcff */
[----:B------:R-:W-:Y:S02]  /*9660*/  SGXT.U32 R52, R52, 0x1 ;  /* 0x000000013434781a */ /* 0x000fe40000000000 */
[----:B------:R-:W-:Y:S01]  /*9670*/  LOP3.LUT R76, R68, 0x3e, RZ, 0xfc, !PT ;  /* 0x0000003e444c7812 */ /* 0x000fe200078efcff */
[----:B------:R-:W-:Y:S01]  /*9680*/  IMAD R31, R77, UR4, RZ ;  /* 0x000000044d1f7c24 */ /* 0x000fe2000f8e02ff */
[----:B------:R-:W-:-:S02]  /*9690*/  LOP3.LUT R68, R52, 0x42, RZ, 0xfc, !PT ;  /* 0x0000004234447812 */ /* 0x000fc400078efcff */
[----:B-1----:R-:W-:Y:S01]  /*96a0*/  SHF.R.U32.HI R77, RZ, 0x7, R6 ;  /* 0x00000007ff4d7819 */ /* 0x002fe20000011606 */
[----:B------:R-:W-:-:S03]  /*96b0*/  IMAD R64, R76, UR4, RZ ;  /* 0x000000044c407c24 */ /* 0x000fc6000f8e02ff */
[----:B------:R-:W-:Y:S01]  /*96c0*/  SGXT.U32 R77, R77, 0x1 ;  /* 0x000000014d4d781a */ /* 0x000fe20000000000 */
[----:B------:R-:W-:Y:S01]  /*96d0*/  IMAD R57, R68, UR4, RZ ;  /* 0x0000000444397c24 */ /* 0x000fe2000f8e02ff */
[--C-:B------:R-:W-:Y:S02]  /*96e0*/  SHF.R.U32.HI R68, RZ, 0x7, R6.reuse ;  /* 0x00000007ff447819 */ /* 0x100fe40000011606 */
[----:B------:R-:W-:Y:S02]  /*96f0*/  LOP3.LUT R52, R52, 0x44, RZ, 0xfc, !PT ;  /* 0x0000004434347812 */ /* 0x000fe400078efcff */
[C---:B------:R-:W-:Y:S02]  /*9700*/  LOP3.LUT R76, R77.reuse, 0x46, RZ, 0xfc, !PT ;  /* 0x000000464d4c7812 */ /* 0x040fe400078efcff */
[----:B------:R-:W-:Y:S02]  /*9710*/  LOP3.LUT R77, R77, 0x48, RZ, 0xfc, !PT ;  /* 0x000000484d4d7812 */ /* 0x000fe400078efcff */
[----:B------:R-:W-:Y:S01]  /*9720*/  SGXT.U32 R68, R68, 0x1 ;  /* 0x000000014444781a */ /* 0x000fe20000000000 */
[----:B------:R-:W-:Y:S01]  /*9730*/  IMAD R56, R52, UR4, RZ ;  /* 0x0000000434387c24 */ /* 0x000fe2000f8e02ff */
[----:B------:R-:W-:Y:S01]  /*9740*/  SHF.R.U32.HI R52, RZ, 0x7, R6 ;  /* 0x00000007ff347819 */ /* 0x000fe20000011606 */
[----:B------:R-:W-:Y:S01]  /*9750*/  IMAD R30, R77, UR4, RZ ;  /* 0x000000044d1e7c24 */ /* 0x000fe2000f8e02ff */
[----:B------:R-:W-:-:S02]  /*9760*/  LOP3.LUT R77, R68, 0x4c, RZ, 0xfc, !PT ;  /* 0x0000004c444d7812 */ /* 0x000fc400078efcff */
[----:B------:R-:W-:Y:S01]  /*9770*/  SGXT.U32 R52, R52, 0x1 ;  /* 0x000000013434781a */ /* 0x000fe20000000000 */
[----:B------:R-:W-:Y:S01]  /*9780*/  IMAD R49, R76, UR4, RZ ;  /* 0x000000044c317c24 */ /* 0x000fe2000f8e02ff */
[----:B------:R-:W-:Y:S01]  /*9790*/  LOP3.LUT R76, R68, 0x4a, RZ, 0xfc, !PT ;  /* 0x0000004a444c7812 */ /* 0x000fe200078efcff */
[----:B------:R-:W-:Y:S01]  /*97a0*/  IMAD R41, R77, UR4, RZ ;  /* 0x000000044d297c24 */ /* 0x000fe2000f8e02ff */
[--C-:B------:R-:W-:Y:S02]  /*97b0*/  SHF.R.U32.HI R77, RZ, 0x7, R6.reuse ;  /* 0x00000007ff4d7819 */ /* 0x100fe40000011606 */
[----:B------:R-:W-:Y:S02]  /*97c0*/  LOP3.LUT R68, R52, 0x4e, RZ, 0xfc, !PT ;  /* 0x0000004e34447812 */ /* 0x000fe400078efcff */
[----:B------:R-:W-:Y:S01]  /*97d0*/  SGXT.U32 R77, R77, 0x1 ;  /* 0x000000014d4d781a */ /* 0x000fe20000000000 */
[----:B------:R-:W-:Y:S02]  /*97e0*/  IMAD R48, R76, UR4, RZ ;  /* 0x000000044c307c24 */ /* 0x000fe4000f8e02ff */
[----:B------:R-:W-:Y:S01]  /*97f0*/  IMAD R40, R68, UR4, RZ ;  /* 0x0000000444287c24 */ /* 0x000fe2000f8e02ff */
[----:B------:R-:W-:-:S02]  /*9800*/  SHF.R.U32.HI R68, RZ, 0x7, R6 ;  /* 0x00000007ff447819 */ /* 0x000fc40000011606 */
        /* <DEDUP_REMOVED lines=10> */
[----:B------:R-:W-:Y:S01]  /*98b0*/  LEA R44, P2, R15, R125, 0x1 ;  /* 0x0000007d0f2c7211 */ /* 0x000fe200078408ff */
[----:B------:R-:W-:Y:S01]  /*98c0*/  IMAD R6, R77, UR4, RZ ;  /* 0x000000044d067c24 */ /* 0x000fe2000f8e02ff */
[----:B------:R-:W-:Y:S02]  /*98d0*/  LOP3.LUT R76, R68, 0x56, RZ, 0xfc, !PT ;  /* 0x00000056444c7812 */ /* 0x000fe400078efcff */
[----:B------:R-:W-:Y:S02]  /*98e0*/  SHF.R.U32.HI R77, RZ, 0x7, R7 ;  /* 0x00000007ff4d7819 */ /* 0x000fe40000011607 */
[C---:B------:R-:W-:Y:S02]  /*98f0*/  LOP3.LUT R68, R52.reuse, 0x5a, RZ, 0xfc, !PT ;  /* 0x0000005a34447812 */ /* 0x040fe400078efcff */
[----:B------:R-:W-:-:S02]  /*9900*/  LOP3.LUT R52, R52, 0x5c, RZ, 0xfc, !PT ;  /* 0x0000005c34347812 */ /* 0x000fc400078efcff */
[----:B------:R-:W-:Y:S02]  /*9910*/  LEA.HI.X R53, R15, R2, R16, 0x1, P2 ;  /* 0x000000020f357211 */ /* 0x000fe400010f0c10 */
[----:B------:R-:W-:Y:S01]  /*9920*/  SGXT.U32 R77, R77, 0x1 ;  /* 0x000000014d4d781a */ /* 0x000fe20000000000 */
[----:B------:R-:W0:Y:S01]  /*9930*/  S2R R15, SR_TID.X ;  /* 0x00000000000f7919 */ /* 0x000e220000002100 */
[----:B------:R-:W-:Y:S01]  /*9940*/  IMAD R24, R68, UR4, RZ ;  /* 0x0000000444187c24 */ /* 0x000fe2000f8e02ff */
[--C-:B------:R-:W-:Y:S01]  /*9950*/  SHF.R.U32.HI R68, RZ, 0x7, R7.reuse ;  /* 0x00000007ff447819 */ /* 0x100fe20000011607 */
[----:B------:R-:W-:Y:S01]  /*9960*/  IMAD R25, R76, UR4, RZ ;  /* 0x000000044c197c24 */ /* 0x000fe2000f8e02ff */
[----:B------:R-:W-:Y:S01]  /*9970*/  LOP3.LUT R76, R77, 0x5e, RZ, 0xfc, !PT ;  /* 0x0000005e4d4c7812 */ /* 0x000fe200078efcff */
[----:B------:R-:W-:Y:S01]  /*9980*/  IMAD R17, R52, UR4, RZ ;  /* 0x0000000434117c24 */ /* 0x000fe2000f8e02ff */
[----:B------:R-:W-:Y:S02]  /*9990*/  SHF.R.U32.HI R52, RZ, 0x7, R7 ;  /* 0x00000007ff347819 */ /* 0x000fe40000011607 */
[----:B------:R-:W-:-:S02]  /*99a0*/  LEA R36, P3, R9, R125, 0x1 ;  /* 0x0000007d09247211 */ /* 0x000fc400078608ff */
[----:B------:R-:W-:Y:S02]  /*99b0*/  LOP3.LUT R77, R77, 0x60, RZ, 0xfc, !PT ;  /* 0x000000604d4d7812 */ /* 0x000fe400078efcff */
[----:B------:R-:W-:Y:S02]  /*99c0*/  SGXT.U32 R68, R68, 0x1 ;  /* 0x000000014444781a */ /* 0x000fe40000000000 */
[----:B------:R-:W-:Y:S01]  /*99d0*/  SGXT.U32 R52, R52, 0x1 ;  /* 0x000000013434781a */ /* 0x000fe20000000000 */
[----:B------:R-:W-:Y:S01]  /*99e0*/  IMAD R16, R76, UR4, RZ ;  /* 0x000000044c107c24 */ /* 0x000fe2000f8e02ff */
[----:B------:R-:W-:Y:S01]  /*99f0*/  LEA.HI.X R28, R9, R2, R14, 0x1, P3 ;  /* 0x00000002091c7211 */ /* 0x000fe200018f0c0e */
[----:B------:R-:W-:Y:S01]  /*9a00*/  IMAD R9, R77, UR4, RZ ;  /* 0x000000044d097c24 */ /* 0x000fe2000f8e02ff */
[C---:B------:R-:W-:Y:S02]  /*9a10*/  LOP3.LUT R76, R68.reuse, 0x62, RZ, 0xfc, !PT ;  /* 0x00000062444c7812 */ /* 0x040fe400078efcff */
[----:B------:R-:W-:-:S02]  /*9a20*/  LOP3.LUT R77, R68, 0x64, RZ, 0xfc, !PT ;  /* 0x00000064444d7812 */ /* 0x000fc400078efcff */
[--C-:B------:R-:W-:Y:S02]  /*9a30*/  SHF.R.U32.HI R85, RZ, 0x7, R7.reuse ;  /* 0x00000007ff557819 */ /* 0x100fe40000011607 */
[----:B------:R-:W-:Y:S02]  /*9a40*/  SHF.R.S32.HI R8, RZ, 0x1f, R124 ;  /* 0x0000001fff087819 */ /* 0x000fe4000001147c */
[----:B------:R-:W-:Y:S02]  /*9a50*/  LEA R13, P4, R124, R125, 0x1 ;  /* 0x0000007d7c0d7211 */ /* 0x000fe400078808ff */
[C---:B------:R-:W-:Y:S02]  /*9a60*/  LOP3.LUT R68, R52.reuse, 0x66, RZ, 0xfc, !PT ;  /* 0x0000006634447812 */ /* 0x040fe400078efcff */
[----:B------:R-:W-:Y:S02]  /*9a70*/  LOP3.LUT R52, R52, 0x68, RZ, 0xfc, !PT ;  /* 0x0000006834347812 */ /* 0x000fe400078efcff */
[----:B------:R-:W-:Y:S01]  /*9a80*/  SGXT.U32 R85, R85, 0x1 ;  /* 0x000000015555781a */ /* 0x000fe20000000000 */
[----:B------:R-:W-:Y:S01]  /*9a90*/  IMAD R14, R77, UR4, RZ ;  /* 0x000000044d0e7c24 */ /* 0x000fe2000f8e02ff */
[----:B------:R-:W-:Y:S01]  /*9aa0*/  LEA.HI.X R29, R124, R2, R8, 0x1, P4 ;  /* 0x000000027c1d7211 */ /* 0x000fe200020f0c08 */
[----:B------:R-:W-:Y:S01]  /*9ab0*/  IMAD R8, R76, UR4, RZ ;  /* 0x000000044c087c24 */ /* 0x000fe2000f8e02ff */
[--C-:B------:R-:W-:Y:S01]  /*9ac0*/  SHF.R.U32.HI R77, RZ, 0x7, R7.reuse ;  /* 0x00000007ff4d7819 */ /* 0x100fe20000011607 */
[----:B------:R-:W-:Y:S01]  /*9ad0*/  IMAD R76, R68, UR4, RZ ;  /* 0x00000004444c7c24 */ /* 0x000fe2000f8e02ff */
[----:B------:R-:W-:Y:S01]  /*9ae0*/  SHF.R.U32.HI R68, RZ, 0x7, R7 ;  /* 0x00000007ff447819 */ /* 0x000fe20000011607 */
[----:B------:R-:W-:Y:S01]  /*9af0*/  IMAD R71, R52, UR4, RZ ;  /* 0x0000000434477c24 */ /* 0x000fe2000f8e02ff */
[----:B------:R-:W-:-:S02]  /*9b00*/  LOP3.LUT R52, R85, 0x6a, RZ, 0xfc, !PT ;  /* 0x0000006a55347812 */ /* 0x000fc400078efcff */
[----:B------:R-:W-:Y:S02]  /*9b10*/  LOP3.LUT R85, R85, 0x6c, RZ, 0xfc, !PT ;  /* 0x0000006c55557812 */ /* 0x000fe400078efcff */
[----:B------:R-:W-:Y:S02]  /*9b20*/  SGXT.U32 R77, R77, 0x1 ;  /* 0x000000014d4d781a */ /* 0x000fe40000000000 */
[----:B------:R-:W-:Y:S01]  /*9b30*/  SGXT.U32 R68, R68, 0x1 ;  /* 0x000000014444781a */ /* 0x000fe20000000000 */
[----:B------:R-:W-:Y:S01]  /*9b40*/  IMAD R70, R85, UR4, RZ ;  /* 0x0000000455467c24 */ /* 0x000fe2000f8e02ff */
[C---:B------:R-:W-:Y:S02]  /*9b50*/  LOP3.LUT R84, R77.reuse, 0x6e, RZ, 0xfc, !PT ;  /* 0x0000006e4d547812 */ /* 0x040fe400078efcff */
[----:B------:R-:W-:Y:S02]  /*9b60*/  LOP3.LUT R85, R77, 0x70, RZ, 0xfc, !PT ;  /* 0x000000704d557812 */ /* 0x000fe400078efcff */
[----:B------:R-:W-:-:S05]  /*9b70*/  LOP3.LUT R77, R68, 0x72, RZ, 0xfc, !PT ;  /* 0x00000072444d7812 */ /* 0x000fca00078efcff */
[----:B------:R-:W-:Y:S01]  /*9b80*/  IMAD R55, R77, UR4, RZ ;  /* 0x000000044d377c24 */ /* 0x000fe2000f8e02ff */
[----:B0-----:R-:W-:Y:S01]  /*9b90*/  SHF.R.U32.HI R77, RZ, 0x7, R15 ;  /* 0x00000007ff4d7819 */ /* 0x001fe2000001160f */
[----:B------:R-:W-:-:S03]  /*9ba0*/  IMAD R62, R85, UR4, RZ ;  /* 0x00000004553e7c24 */ /* 0x000fc6000f8e02ff */
[----:B------:R-:W-:-:S04]  /*9bb0*/  SGXT.U32 R77, R77, 0x1 ;  /* 0x000000014d4d781a */ /* 0x000fc80000000000 */
[----:B------:R-:W-:Y:S01]  /*9bc0*/  LOP3.LUT R85, R77, 0x78, RZ, 0xfc, !PT ;  /* 0x000000784d557812 */ /* 0x000fe200078efcff */
[----:B------:R-:W-:-:S04]  /*9bd0*/  IMAD.SHL.U32 R94, R62, 0x2, RZ ;  /* 0x000000023e5e7824 */ /* 0x000fc800078e00ff */
[----:B------:R-:W-:Y:S02]  /*9be0*/  IMAD R46, R85, UR4, RZ ;  /* 0x00000004552e7c24 */ /* 0x000fe4000f8e02ff */
[----:B------:R-:W-:Y:S01]  /*9bf0*/  IMAD.HI R87, R62, 0x2, RZ ;  /* 0x000000023e577827 */ /* 0x000fe200078e02ff */
[----:B------:R-:W-:-:S03]  /*9c00*/  LOP3.LUT R68, R68, 0x74, RZ, 0xfc, !PT ;  /* 0x0000007444447812 */ /* 0x000fc600078efcff */
[C---:B------:R-:W-:Y:S02]  /*9c10*/  IMAD.SHL.U32 R78, R46.reuse, 0x2, RZ ;  /* 0x000000022e4e7824 */ /* 0x040fe400078e00ff */
[----:B------:R-:W-:Y:S02]  /*9c20*/  IMAD.HI R62, R46, 0x2, RZ ;  /* 0x000000022e3e7827 */ /* 0x000fe400078e02ff */
[----:B------:R-:W0:Y:S02]  /*9c30*/  S2R R46, SR_TID.X ;  /* 0x00000000002e7919 */ /* 0x000e240000002100 */
[----:B------:R-:W-:Y:S01]  /*9c40*/  IMAD R54, R68, UR4, RZ ;  /* 0x0000000444367c24 */ /* 0x000fe2000f8e02ff */
[----:B------:R-:W-:Y:S01]  /*9c50*/  SHF.R.U32.HI R68, RZ, 0x7, R15 ;  /* 0x00000007ff447819 */ /* 0x000fe2000001160f */
[----:B------:R-:W-:Y:S01]  /*9c60*/  IMAD R63, R84, UR4, RZ ;  /* 0x00000004543f7c24 */ /* 0x000fe2000f8e02ff */
[C---:B------:R-:W-:Y:S02]  /*9c70*/  LOP3.LUT R84, R77.reuse, 0x76, RZ, 0xfc, !PT ;  /* 0x000000764d547812 */ /* 0x040fe400078efcff */
[----:B------:R-:W-:-:S02]  /*9c80*/  LOP3.LUT R77, R77, 0x7a, RZ, 0xfc, !PT ;  /* 0x0000007a4d4d7812 */ /* 0x000fc400078efcff */
[----:B------:R-:W-:-:S03]  /*9c90*/  SGXT.U32 R68, R68, 0x1 ;  /* 0x000000014444781a */ /* 0x000fc60000000000 */
[----:B------:R-:W-:Y:S01]  /*9ca0*/  IMAD R39, R77, UR4, RZ ;  /* 0x000000044d277c24 */ /* 0x000fe2000f8e02ff */
[----:B------:R-:W-:Y:S02]  /*9cb0*/  LOP3.LUT R77, R68, 0x7e, RZ, 0xfc, !PT ;  /* 0x0000007e444d7812 */ /* 0x000fe400078efcff */
[----:B------:R-:W-:Y:S01]  /*9cc0*/  SHF.R.U32.HI R68, RZ, 0x7, R7 ;  /* 0x00000007ff447819 */ /* 0x000fe20000011607 */
[----:B------:R-:W-:-:S03]  /*9cd0*/  IMAD R47, R84, UR4, RZ ;  /* 0x00000004542f7c24 */ /* 0x000fc6000f8e02ff */
[----:B------:R-:W-:Y:S01]  /*9ce0*/  SGXT.U32 R68, R68, 0x1 ;  /* 0x000000014444781a */ /* 0x000fe20000000000 */
[----:B------:R-:W-:Y:S01]  /*9cf0*/  IMAD R124, R77, UR4, RZ ;  /* 0x000000044d7c7c24 */ /* 0x000fe2000f8e02ff */
[----:B------:R-:W-:Y:S02]  /*9d00*/  SHF.R.U32.HI R77, RZ, 0x7, R7 ;  /* 0x00000007ff4d7819 */ /* 0x000fe40000011607 */
[C---:B------:R-:W-:Y:S02]  /*9d10*/  LOP3.LUT R84, R68.reuse, 0x18, RZ, 0xfc, !PT ;  /* 0x0000001844547812 */ /* 0x040fe400078efcff */
[C---:B------:R-:W-:Y:S02]  /*9d20*/  LOP3.LUT R85, R68.reuse, 0x1a, RZ, 0xfc, !PT ;  /* 0x0000001a44557812 */ /* 0x040fe400078efcff */
[----:B------:R-:W-:Y:S01]  /*9d30*/  LOP3.LUT R68, R68, 0x1c, RZ, 0xfc, !PT ;  /* 0x0000001c44447812 */ /* 0x000fe200078efcff */
[----:B------:R-:W-:Y:S01]  /*9d40*/  IMAD R52, R52, UR4, RZ ;  /* 0x0000000434347c24 */ /* 0x000fe2000f8e02ff */
[----:B------:R-:W-:Y:S01]  /*9d50*/  SGXT.U32 R77, R77, 0x1 ;  /* 0x000000014d4d781a */ /* 0x000fe20000000000 */
[----:B---3--:R-:W-:Y:S01]  /*9d60*/  IMAD R3, R3, UR4, RZ ;  /* 0x0000000403037c24 */ /* 0x008fe2000f8e02ff */
[----:B------:R-:W1:Y:S01]  /*9d70*/  LDCU UR4, c[0x0][0x3a8] ;  /* 0x00007500ff0477ac */ /* 0x000e620008000800 */
[-C--:B------:R-:W-:Y:S01]  /*9d80*/  IMAD R38, R84, R60.reuse, RZ ;  /* 0x0000003c54267224 */ /* 0x080fe200078e02ff */
[C---:B------:R-:W-:Y:S01]  /*9d90*/  LOP3.LUT R93, R77.reuse, 0x20, RZ, 0xfc, !PT ;  /* 0x000000204d5d7812 */ /* 0x040fe200078efcff */
[----:B------:R-:W-:Y:S01]  /*9da0*/  IMAD R23, R68, R60, RZ ;  /* 0x0000003c44177224 */ /* 0x000fe200078e02ff */
[----:B------:R-:W-:-:S02]  /*9db0*/  LOP3.LUT R68, R77, 0x1e, RZ, 0xfc, !PT ;  /* 0x0000001e4d447812 */ /* 0x000fc400078efcff */
[C---:B------:R-:W-:Y:S02]  /*9dc0*/  LOP3.LUT R84, R77.reuse, 0x22, RZ, 0xfc, !PT ;  /* 0x000000224d547812 */ /* 0x040fe400078efcff */
[----:B------:R-:W-:Y:S02]  /*9dd0*/  LOP3.LUT R77, R77, 0x24, RZ, 0xfc, !PT ;  /* 0x000000244d4d7812 */ /* 0x000fe400078efcff */
[----:B0-----:R-:W-:Y:S01]  /*9de0*/  SHF.R.U32.HI R46, RZ, 0x7, R46 ;  /* 0x00000007ff2e7819 */ /* 0x001fe2000001162e */
[C---:B------:R-:W-:Y:S02]  /*9df0*/  IMAD.SHL.U32 R118, R8.reuse, 0x2, RZ ;  /* 0x0000000208767824 */ /* 0x040fe400078e00ff */
[----:B------:R-:W-:Y:S01]  /*9e00*/  IMAD.HI R117, R8, 0x2, RZ ;  /* 0x0000000208757827 */ /* 0x000fe200078e02ff */
[----:B------:R-:W-:-:S03]  /*9e10*/  SGXT.U32 R46, R46, 0x1 ;  /* 0x000000012e2e781a */ /* 0x000fc60000000000 */
[C---:B------:R-:W-:Y:S02]  /*9e20*/  IMAD.SHL.U32 R8, R14.reuse, 0x2, RZ ;  /* 0x000000020e087824 */ /* 0x040fe400078e00ff */
[----:B------:R-:W-:-:S04]  /*9e30*/  IMAD.HI R103, R14, 0x2, RZ ;  /* 0x000000020e677827 */ /* 0x000fc800078e02ff */
[-C--:B------:R-:W-:Y:S02]  /*9e40*/  IMAD R15, R84, R60.reuse, RZ ;  /* 0x0000003c540f7224 */ /* 0x080fe400078e02ff */
[----:B------:R-:W-:Y:S02]  /*9e50*/  IMAD R7, R77, R60, RZ ;  /* 0x0000003c4d077224 */ /* 0x000fe400078e02ff */
[C---:B------:R-:W-:Y:S02]  /*9e60*/  IMAD.SHL.U32 R14, R76.reuse, 0x2, RZ ;  /* 0x000000024c0e7824 */ /* 0x040fe400078e00ff */
[----:B------:R-:W-:-:S04]  /*9e70*/  IMAD.HI R111, R76, 0x2, RZ ;  /* 0x000000024c6f7827 */ /* 0x000fc800078e02ff */
        /* <DEDUP_REMOVED lines=15> */
[----:B------:R-:W-:Y:S01]  /*9f70*/  IMAD.HI R39, R124, 0x2, RZ ;  /* 0x000000027c277827 */ /* 0x000fe200078e02ff */
[----:B------:R-:W-:-:S03]  /*9f80*/  LOP3.LUT R124, R46, 0x3e, RZ, 0xfc, !PT ;  /* 0x0000003e2e7c7812 */ /* 0x000fc600078efcff */
[----:B------:R-:W-:Y:S02]  /*9f90*/  IMAD.SHL.U32 R112, R64, 0x2, RZ ;  /* 0x0000000240707824 */ /* 0x000fe400078e00ff */
[----:B-1----:R-:W-:Y:S01]  /*9fa0*/  IMAD R124, R124, UR4, RZ ;  /* 0x000000047c7c7c24 */ /* 0x002fe2000f8e02ff */
[----:B------:R-:W0:Y:S02]  /*9fb0*/  LDCU UR4, c[0x0][0x3a8] ;  /* 0x00007500ff0477ac */ /* 0x000e240008000800 */
[----:B------:R-:W-:Y:S01]  /*9fc0*/  IADD3 R112, P2, P3, R112, UR16, R125 ;  /* 0x0000001070707c10 */ /* 0x000fe2000fb5e07d */
[----:B------:R-:W-:-:S05]  /*9fd0*/  IMAD.HI R124, R124, 0x2, RZ ;  /* 0x000000027c7c7827 */ /* 0x000fca00078e02ff */
[----:B------:R-:W-:Y:S02]  /*9fe0*/  IADD3.X R113, PT, PT, R124, UR17, R2, P2, P3 ;  /* 0x000000117c717c10 */ /* 0x000fe400097e6402 */
[----:B------:R-:W1:Y:S01]  /*9ff0*/  S2R R124, SR_TID.X ;  /* 0x00000000007c7919 */ /* 0x000e620000002100 */
[C---:B------:R-:W-:Y:S02]  /*a000*/  IMAD.SHL.U32 R120, R31.reuse, 0x2, RZ ;  /* 0x000000021f787824 */ /* 0x040fe400078e00ff */
[----:B------:R-:W-:-:S04]  /*a010*/  IMAD.HI R105, R31, 0x2, RZ ;  /* 0x000000021f697827 */ /* 0x000fc800078e02ff */
[C---:B------:R-:W-:Y:S01]  /*a020*/  IMAD.SHL.U32 R31, R57.reuse, 0x2, RZ ;  /* 0x00000002391f7824 */ /* 0x040fe200078e00ff */
[----:B------:R2:W-:Y:S01]  /*a030*/  STL.64 [R1+0xd0], R112 ;  /* 0x0000d07001007387 */ /* 0x0005e20000100a00 */
[----:B------:R-:W-:-:S04]  /*a040*/  IMAD.HI R89, R57, 0x2, RZ ;  /* 0x0000000239597827 */ /* 0x000fc800078e02ff */
[----:B------:R-:W-:Y:S01]  /*a050*/  IMAD.SHL.U32 R88, R49, 0x2, RZ ;  /* 0x0000000231587824 */ /* 0x000fe200078e00ff */
[----:B-1----:R-:W-:-:S04]  /*a060*/  SHF.R.U32.HI R124, RZ, 0x7, R124 ;  /* 0x00000007ff7c7819 */ /* 0x002fc8000001167c */
[----:B------:R-:W-:-:S04]  /*a070*/  SGXT.U32 R124, R124, 0x1 ;  /* 0x000000017c7c781a */ /* 0x000fc80000000000 */
[----:B------:R-:W-:Y:S02]  /*a080*/  LOP3.LUT R124, R124, 0x46, RZ, 0xfc, !PT ;  /* 0x000000467c7c7812 */ /* 0x000fe400078efcff */
[----:B--2---:R-:W-:-:S03]  /*a090*/  IADD3 R112, P2, P3, R31, UR16, R125 ;  /* 0x000000101f707c10 */ /* 0x004fc6000fb5e07d */
[----:B0-----:R-:W-:Y:S01]  /*a0a0*/  IMAD R124, R124, UR4, RZ ;  /* 0x000000047c7c7c24 */ /* 0x001fe2000f8e02ff */
[----:B------:R-:W-:Y:S01]  /*a0b0*/  IADD3.X R113, PT, PT, R89, UR17, R2, P2, P3 ;  /* 0x0000001159717c10 */ /* 0x000fe200097e6402 */
[----:B------:R-:W0:Y:S01]  /*a0c0*/  LDCU UR4, c[0x0][0x3a8] ;  /* 0x00007500ff0477ac */ /* 0x000e220008000800 */
[----:B------:R-:W-:Y:S01]  /*a0d0*/  IADD3 R88, P2, P3, R88, UR16, R125 ;  /* 0x0000001058587c10 */ /* 0x000fe2000fb5e07d */
[----:B------:R-:W-:-:S05]  /*a0e0*/  IMAD.HI R124, R124, 0x2, RZ ;  /* 0x000000027c7c7827 */ /* 0x000fca00078e02ff */
[----:B------:R-:W-:Y:S02]  /*a0f0*/  IADD3.X R89, PT, PT, R124, UR17, R2, P2, P3 ;  /* 0x000000117c597c10 */ /* 0x000fe400097e6402 */
[----:B------:R-:W1:Y:S01]  /*a100*/  S2R R124, SR_TID.X ;  /* 0x00000000007c7919 */ /* 0x000e620000002100 */
[----:B------:R-:W-:Y:S01]  /*a110*/  IMAD.SHL.U32 R104, R56, 0x2, RZ ;  /* 0x0000000238687824 */ /* 0x000fe200078e00ff */
[----:B------:R-:W-:Y:S01]  /*a120*/  IADD3 R120, P4, P5, R120, UR16, R125 ;  /* 0x0000001078787c10 */ /* 0x000fe2000fd9e07d */
[----:B------:R-:W-:-:S03]  /*a130*/  IMAD.HI R97, R56, 0x2, RZ ;  /* 0x0000000238617827 */ /* 0x000fc600078e02ff */
[--C-:B------:R-:W-:Y:S02]  /*a140*/  IADD3.X R121, PT, PT, R105, UR17, R2.reuse, P4, P5 ;  /* 0x0000001169797c10 */ /* 0x100fe4000a7ea402 */
[--C-:B------:R-:W-:Y:S01]  /*a150*/  IADD3 R104, P4, P5, R104, UR16, R125.reuse ;  /* 0x0000001068687c10 */ /* 0x100fe2000fd9e07d */
[C---:B------:R-:W-:Y:S02]  /*a160*/  IMAD.SHL.U32 R96, R30.reuse, 0x2, RZ ;  /* 0x000000021e607824 */ /* 0x040fe400078e00ff */
[----:B------:R2:W-:Y:S01]  /*a170*/  STL.64 [R1+0xd8], R120 ;  /* 0x0000d87801007387 */ /* 0x0005e20000100a00 */
[----:B------:R-:W-:Y:S01]  /*a180*/  IADD3.X R105, PT, PT, R97, UR17, R2, P4, P5 ;  /* 0x0000001161697c10 */ /* 0x000fe2000a7ea402 */
[----:B------:R-:W-:Y:S01]  /*a190*/  IMAD.HI R81, R30, 0x2, RZ ;  /* 0x000000021e517827 */ /* 0x000fe200078e02ff */
[----:B------:R-:W-:-:S03]  /*a1a0*/  IADD3 R96, P4, P5, R96, UR16, R125 ;  /* 0x0000001060607c10 */ /* 0x000fc6000fd9e07d */
[----:B------:R-:W-:Y:S02]  /*a1b0*/  IMAD.SHL.U32 R30, R48, 0x2, RZ ;  /* 0x00000002301e7824 */ /* 0x000fe400078e00ff */
[----:B------:R-:W-:Y:S01]  /*a1c0*/  IMAD.SHL.U32 R80, R41, 0x2, RZ ;  /* 0x0000000229507824 */ /* 0x000fe200078e00ff */
[----:B--2---:R2:W5:Y:S01]  /*a1d0*/  LDL.LU.64 R120, [R1+0x608] ;  /* 0x0006080001787983 */ /* 0x0045620000300a00 */
[----:B-1----:R-:W-:-:S04]  /*a1e0*/  SHF.R.U32.HI R124, RZ, 0x7, R124 ;  /* 0x00000007ff7c7819 */ /* 0x002fc8000001167c */
[----:B------:R-:W-:Y:S01]  /*a1f0*/  SGXT.U32 R124, R124, 0x1 ;  /* 0x000000017c7c781a */ /* 0x000fe20000000000 */
[----:B------:R1:W-:Y:S03]  /*a200*/  STL.64 [R1+0xe0], R112 ;  /* 0x0000e07001007387 */ /* 0x0003e60000100a00 */
[----:B------:R-:W-:Y:S01]  /*a210*/  LOP3.LUT R124, R124, 0x4e, RZ, 0xfc, !PT ;  /* 0x0000004e7c7c7812 */ /* 0x000fe200078efcff */
[----:B------:R-:W-:Y:S01]  /*a220*/  IMAD.HI R65, R48, 0x2, RZ ;  /* 0x0000000230417827 */ /* 0x000fe200078e02ff */
[----:B------:R-:W-:-:S03]  /*a230*/  IADD3.X R97, PT, PT, R81, UR17, R2, P4, P5 ;  /* 0x0000001151617c10 */ /* 0x000fc6000a7ea402 */
[----:B------:R-:W-:Y:S01]  /*a240*/  IMAD.SHL.U32 R64, R40, 0x2, RZ ;  /* 0x0000000228407824 */ /* 0x000fe200078e00ff */
[----:B-1----:R2:W5:Y:S01]  /*a250*/  LDL.LU.64 R112, [R1+0x600] ;  /* 0x0006000001707983 */ /* 0x0025620000300a00 */
[----:B0-----:R-:W-:-:S03]  /*a260*/  IMAD R124, R124, UR4, RZ ;  /* 0x000000047c7c7c24 */ /* 0x001fc6000f8e02ff */
[----:B------:R0:W-:Y:S01]  /*a270*/  STL.64 [R1+0x218], R104 ;  /* 0x0002186801007387 */ /* 0x0001e20000100a00 */
[----:B------:R-:W-:Y:S01]  /*a280*/  IMAD.HI R73, R41, 0x2, RZ ;  /* 0x0000000229497827 */ /* 0x000fe200078e02ff */
[----:B------:R-:W-:-:S03]  /*a290*/  IADD3 R80, P4, P5, R80, UR16, R125 ;  /* 0x0000001050507c10 */ /* 0x000fc6000fd9e07d */
[----:B------:R-:W-:Y:S01]  /*a2a0*/  IMAD.HI R124, R124, 0x2, RZ ;  /* 0x000000027c7c7827 */ /* 0x000fe200078e02ff */
[----:B0-----:R2:W5:Y:S04]  /*a2b0*/  LDL.LU.64 R104, [R1+0x5f8] ;  /* 0x0005f80001687983 */ /* 0x0015680000300a00 */
[----:B------:R0:W-:Y:S01]  /*a2c0*/  STL.64 [R1+0x220], R88 ;  /* 0x0002205801007387 */ /* 0x0001e20000100a00 */
[----:B------:R-:W-:Y:S01]  /*a2d0*/  IADD3.X R81, PT, PT, R73, UR17, R2, P4, P5 ;  /* 0x0000001149517c10 */ /* 0x000fe2000a7ea402 */
[----:B------:R-:W-:Y:S02]  /*a2e0*/  IMAD.SHL.U32 R72, R22, 0x2, RZ ;  /* 0x0000000216487824 */ /* 0x000fe400078e00ff */
[----:B------:R1:W-:Y:S01]  /*a2f0*/  STL.64 [R1+0x228], R96 ;  /* 0x0002286001007387 */ /* 0x0003e20000100a00 */
[----:B0-----:R-:W-:-:S04]  /*a300*/  IADD3 R88, P2, P3, R30, UR16, R125 ;  /* 0x000000101e587c10 */ /* 0x001fc8000fb5e07d */
[--C-:B------:R-:W-:Y:S01]  /*a310*/  IADD3.X R89, PT, PT, R65, UR17, R2.reuse, P2, P3 ;  /* 0x0000001141597c10 */ /* 0x100fe200097e6402 */
[----:B------:R-:W-:Y:S01]  /*a320*/  IMAD.HI R57, R22, 0x2, RZ ;  /* 0x0000000216397827 */ /* 0x000fe200078e02ff */
[--C-:B------:R-:W-:Y:S01]  /*a330*/  IADD3 R64, P2, P3, R64, UR16, R125.reuse ;  /* 0x0000001040407c10 */ /* 0x100fe2000fb5e07d */
[----:B-1----:R2:W5:Y:S02]  /*a340*/  LDL.LU.64 R96, [R1+0x5f0] ;  /* 0x0005f00001607983 */ /* 0x0025640000300a00 */
[C---:B------:R-:W-:Y:S01]  /*a350*/  IMAD.SHL.U32 R22, R33.reuse, 0x2, RZ ;  /* 0x0000000221167824 */ /* 0x040fe200078e00ff */
[----:B------:R-:W-:Y:S01]  /*a360*/  IADD3.X R65, PT, PT, R124, UR17, R2, P2, P3 ;  /* 0x000000117c417c10 */ /* 0x000fe200097e6402 */
[----:B------:R0:W-:Y:S01]  /*a370*/  STL.64 [R1+0x230], R88 ;  /* 0x0002305801007387 */ /* 0x0001e20000100a00 */
[----:B------:R-:W-:Y:S01]  /*a380*/  IMAD.SHL.U32 R56, R32, 0x2, RZ ;  /* 0x0000000220387824 */ /* 0x000fe200078e00ff */
[----:B------:R-:W-:Y:S01]  /*a390*/  IADD3 R72, P4, P5, R72, UR16, R125 ;  /* 0x0000001048487c10 */ /* 0x000fe2000fd9e07d */
[----:B------:R-:W-:-:S04]  /*a3a0*/  IMAD.HI R41, R33, 0x2, RZ ;  /* 0x0000000221297827 */ /* 0x000fc800078e02ff */
[----:B------:R-:W-:Y:S01]  /*a3b0*/  IMAD.SHL.U32 R40, R25, 0x2, RZ ;  /* 0x0000000219287824 */ /* 0x000fe200078e00ff */
[----:B0-----:R2:W5:Y:S04]  /*a3c0*/  LDL.LU.64 R88, [R1+0x5e8] ;  /* 0x0005e80001587983 */ /* 0x0015680000300a00 */
[----:B------:R0:W-:Y:S01]  /*a3d0*/  STL.64 [R1+0x238], R80 ;  /* 0x0002385001007387 */ /* 0x0001e20000100a00 */
[----:B------:R-:W-:Y:S01]  /*a3e0*/  IMAD.HI R49, R32, 0x2, RZ ;  /* 0x0000000220317827 */ /* 0x000fe200078e02ff */
[--C-:B------:R-:W-:Y:S02]  /*a3f0*/  IADD3.X R73, PT, PT, R57, UR17, R2.reuse, P4, P5 ;  /* 0x0000001139497c10 */ /* 0x100fe4000a7ea402 */
[----:B------:R-:W-:Y:S01]  /*a400*/  IADD3 R56, P4, P5, R56, UR16, R125 ;  /* 0x0000001038387c10 */ /* 0x000fe2000fd9e07d */
[----:B------:R-:W-:Y:S01]  /*a410*/  IMAD.HI R92, R25, 0x2, RZ ;  /* 0x00000002195c7827 */ /* 0x000fe200078e02ff */
[----:B0-----:R2:W5:Y:S04]  /*a420*/  LDL.LU.64 R80, [R1+0x5e0] ;  /* 0x0005e00001507983 */ /* 0x0015680000300a00 */
[----:B------:R0:W-:Y:S01]  /*a430*/  STL.64 [R1+0x240], R64 ;  /* 0x0002404001007387 */ /* 0x0001e20000100a00 */
[----:B------:R-:W-:Y:S01]  /*a440*/  IADD3.X R57, PT, PT, R49, UR17, R2, P4, P5 ;  /* 0x0000001131397c10 */ /* 0x000fe2000a7ea402 */
[----:B------:R-:W-:-:S02]  /*a450*/  IMAD.SHL.U32 R48, R6, 0x2, RZ ;  /* 0x0000000206307824 */ /* 0x000fc400078e00ff */
[----:B------:R1:W-:Y:S01]  /*a460*/  STL.64 [R1+0x248], R72 ;  /* 0x0002484801007387 */ /* 0x0003e20000100a00 */
[----:B0-----:R-:W-:-:S04]  /*a470*/  IADD3 R64, P2, P3, R22, UR16, R125 ;  /* 0x0000001016407c10 */ /* 0x001fc8000fb5e07d */
[--C-:B------:R-:W-:Y:S01]  /*a480*/  IADD3.X R65, PT, PT, R41, UR17, R2.reuse, P2, P3 ;  /* 0x0000001129417c10 */ /* 0x100fe200097e6402 */
[----:B------:R-:W-:Y:S01]  /*a490*/  IMAD.HI R33, R6, 0x2, RZ ;  /* 0x0000000206217827 */ /* 0x000fe200078e02ff */
[--C-:B------:R-:W-:Y:S01]  /*a4a0*/  IADD3 R40, P2, P3, R40, UR16, R125.reuse ;  /* 0x0000001028287c10 */ /* 0x100fe2000fb5e07d */
[----:B-1----:R2:W5:Y:S02]  /*a4b0*/  LDL.LU.64 R72, [R1+0x5d8] ;  /* 0x0005d80001487983 */ /* 0x0025640000300a00 */
[----:B------:R-:W-:Y:S01]  /*a4c0*/  IMAD.SHL.U32 R6, R24, 0x2, RZ ;  /* 0x0000000218067824 */ /* 0x000fe200078e00ff */
[----:B------:R-:W-:Y:S01]  /*a4d0*/  IADD3.X R41, PT, PT, R92, UR17, R2, P2, P3 ;  /* 0x000000115c297c10 */ /* 0x000fe200097e6402 */
[----:B------:R0:W-:Y:S04]  /*a4e0*/  STL.64 [R1+0x250], R64 ;  /* 0x0002504001007387 */ /* 0x0001e80000100a00 */
[----:B0-----:R2:W5:Y:S04]  /*a4f0*/  LDL.LU.64 R64, [R1+0x5d0] ;  /* 0x0005d00001407983 */ /* 0x0015680000300a00 */
[----:B------:R0:W-:Y:S04]  /*a500*/  STL.64 [R1+0x258], R56 ;  /* 0x0002583801007387 */ /* 0x0001e80000100a00 */
[----:B0-----:R2:W5:Y:S04]  /*a510*/  LDL.LU.64 R56, [R1+0x5c8] ;  /* 0x0005c80001387983 */ /* 0x0015680000300a00 */
[----:B------:R0:W-:Y:S02]  /*a520*/  STL.64 [R1+0x260], R40 ;  /* 0x0002602801007387 */ /* 0x0001e40000100a00 */
[----:B0-----:R-:W-:-:S02]  /*a530*/  IADD3 R40, P2, P3, R6, UR16, R125 ;  /* 0x0000001006287c10 */ /* 0x001fc4000fb5e07d */
[----:B------:R-:W0:Y:S01]  /*a540*/  S2R R6, SR_TID.X ;  /* 0x0000000000067919 */ /* 0x000e220000002100 */
[----:B------:R-:W-:Y:S01]  /*a550*/  IMAD.SHL.U32 R32, R17, 0x2, RZ ;  /* 0x0000000211207824 */ /* 0x000fe200078e00ff */
[----:B------:R-:W-:Y:S01]  /*a560*/  IADD3 R48, P4, P5, R48, UR16, R125 ;  /* 0x0000001030307c10 */ /* 0x000fe2000fd9e07d */
[----:B------:R-:W-:Y:S01]  /*a570*/  IMAD.HI R25, R24, 0x2, RZ ;  /* 0x0000000218197827 */ /* 0x000fe200078e02ff */
[----:B0-----:R-:W-:-:S04]  /*a580*/  SHF.R.U32.HI R6, RZ, 0x7, R6 ;  /* 0x00000007ff067819 */ /* 0x001fc80000011606 */
[----:B------:R-:W-:-:S04]  /*a590*/  SGXT.U32 R6, R6, 0x1 ;  /* 0x000000010606781a */ /* 0x000fc80000000000 */
[----:B------:R-:W-:-:S05]  /*a5a0*/  LOP3.LUT R6, R6, 0x26, RZ, 0xfc, !PT ;  /* 0x0000002606067812 */ /* 0x000fca00078efcff */
[----:B------:R-:W-:Y:S02]  /*a5b0*/  IMAD R124, R6, R60, RZ ;  /* 0x0000003c067c7224 */ /* 0x000fe400078e02ff */
[----:B------:R-:W0:Y:S01]  /*a5c0*/  S2R R6, SR_TID.X ;  /* 0x0000000000067919 */ /* 0x000e220000002100 */
[----:B------:R-:W-:Y:S01]  /*a5d0*/  IMAD.SHL.U32 R24, R16, 0x2, RZ ;  /* 0x0000000210187824 */ /* 0x000fe200078e00ff */
[----:B------:R-:W-:Y:S01]  /*a5e0*/  IADD3.X R49, PT, PT, R33, UR17, R2, P4, P5 ;  /* 0x0000001121317c10 */ /* 0x000fe2000a7ea402 */
[----:B------:R-:W-:Y:S01]  /*a5f0*/  IMAD.HI R17, R17, 0x2, RZ ;  /* 0x0000000211117827 */ /* 0x000fe200078e02ff */
[----:B------:R-:W-:-:S03]  /*a600*/  IADD3 R32, P4, P5, R32, UR16, R125 ;  /* 0x0000001020207c10 */ /* 0x000fc6000fd9e07d */
[----:B------:R-:W-:Y:S01]  /*a610*/  IMAD.HI R119, R16, 0x2, RZ ;  /* 0x0000000210777827 */ /* 0x000fe200078e02ff */
[----:B------:R-:W-:-:S03]  /*a620*/  IADD3.X R41, PT, PT, R25, UR17, R2, P2, P3 ;  /* 0x0000001119297c10 */ /* 0x000fc600097e6402 */
[C---:B------:R-:W-:Y:S01]  /*a630*/  IMAD.SHL.U32 R16, R9.reuse, 0x2, RZ ;  /* 0x0000000209107824 */ /* 0x040fe200078e00ff */
[--C-:B------:R-:W-:Y:S01]  /*a640*/  IADD3 R24, P2, P3, R24, UR16, R125.reuse ;  /* 0x0000001018187c10 */ /* 0x100fe2000fb5e07d */
[----:B------:R-:W-:Y:S01]  /*a650*/  IMAD.HI R9, R9, 0x2, RZ ;  /* 0x0000000209097827 */ /* 0x000fe200078e02ff */
[--C-:B------:R-:W-:Y:S01]  /*a660*/  IADD3.X R33, PT, PT, R17, UR17, R2.reuse, P4, P5 ;  /* 0x0000001111217c10 */ /* 0x100fe2000a7ea402 */
[----:B------:R1:W-:Y:S01]  /*a670*/  STL.64 [R1+0x268], R48 ;  /* 0x0002683001007387 */ /* 0x0003e20000100a00 */
[--C-:B------:R-:W-:Y:S02]  /*a680*/  IADD3 R16, P4, P5, R16, UR16, R125.reuse ;  /* 0x0000001010107c10 */ /* 0x100fe4000fd9e07d */
[--C-:B------:R-:W-:Y:S02]  /*a690*/  IADD3.X R25, PT, PT, R119, UR17, R2.reuse, P2, P3 ;  /* 0x0000001177197c10 */ /* 0x100fe400097e6402 */
[----:B------:R-:W-:Y:S02]  /*a6a0*/  IADD3 R118, P2, P3, R118, UR16, R125 ;  /* 0x0000001076767c10 */ /* 0x000fe4000fb5e07d */
[--C-:B------:R-:W-:Y:S01]  /*a6b0*/  IADD3.X R17, PT, PT, R9, UR17, R2.reuse, P4, P5 ;  /* 0x0000001109117c10 */ /* 0x100fe2000a7ea402 */
[----:B-1----:R2:W5:Y:S01]  /*a6c0*/  LDL.LU.64 R48, [R1+0x5c0] ;  /* 0x0005c00001307983 */ /* 0x0025620000300a00 */
[----:B------:R-:W-:-:S03]  /*a6d0*/  IADD3.X R119, PT, PT, R117, UR17, R2, P2, P3 ;  /* 0x0000001175777c10 */ /* 0x000fc600097e6402 */
[----:B------:R1:W-:Y:S01]  /*a6e0*/  STL.64 [R1+0x270], R40 ;  /* 0x0002702801007387 */ /* 0x0003e20000100a00 */
[--C-:B------:R-:W-:Y:S02]  /*a6f0*/  IADD3 R8, P4, P5, R8, UR16, R125.reuse ;  /* 0x0000001008087c10 */ /* 0x100fe4000fd9e07d */
[----:B0-----:R-:W-:Y:S01]  /*a700*/  SHF.R.U32.HI R6, RZ, 0x7, R6 ;  /* 0x00000007ff067819 */ /* 0x001fe20000011606 */
[----:B-1----:R2:W5:Y:S04]  /*a710*/  LDL.LU.64 R40, [R1+0x5b8] ;  /* 0x0005b80001287983 */ /* 0x0025680000300a00 */
[----:B------:R0:W-:Y:S01]  /*a720*/  STL.64 [R1+0x278], R32 ;  /* 0x0002782001007387 */ /* 0x0001e20000100a00 */
[----:B------:R-:W-:Y:S02]  /*a730*/  IADD3.X R9, PT, PT, R103, UR17, R2, P4, P5 ;  /* 0x0000001167097c10 */ /* 0x000fe4000a7ea402 */
[----:B------:R-:W-:Y:S01]  /*a740*/  SGXT.U32 R6, R6, 0x1 ;  /* 0x000000010606781a */ /* 0x000fe20000000000 */
[----:B0-----:R2:W5:Y:S04]  /*a750*/  LDL.LU.64 R32, [R1+0x5b0] ;  /* 0x0005b00001207983 */ /* 0x0015680000300a00 */
[----:B------:R0:W-:Y:S01]  /*a760*/  STL.64 [R1+0x280], R24 ;  /* 0x0002801801007387 */ /* 0x0001e20000100a00 */
[----:B------:R-:W-:-:S03]  /*a770*/  IADD3 R102, P4, P5, R102, UR16, R125 ;  /* 0x0000001066667c10 */ /* 0x000fc6000fd9e07d */
[----:B0-----:R2:W5:Y:S04]  /*a780*/  LDL.LU.64 R24, [R1+0x5a8] ;  /* 0x0005a80001187983 */ /* 0x0015680000300a00 */
[----:B------:R0:W-:Y:S01]  /*a790*/  STL.64 [R1+0x288], R16 ;  /* 0x0002881001007387 */ /* 0x0001e20000100a00 */
[----:B------:R-:W-:Y:S02]  /*a7a0*/  LOP3.LUT R6, R6, 0x28, RZ, 0xfc, !PT ;  /* 0x0000002806067812 */ /* 0x000fe400078efcff */
[----:B------:R-:W-:Y:S01]  /*a7b0*/  IADD3.X R103, PT, PT, R109, UR17, R2, P4, P5 ;  /* 0x000000116d677c10 */ /* 0x000fe2000a7ea402 */
[----:B0-----:R2:W5:Y:S04]  /*a7c0*/  LDL.LU.64 R16, [R1+0x5a0] ;  /* 0x0005a00001107983 */ /* 0x0015680000300a00 */
[----:B------:R0:W-:Y:S01]  /*a7d0*/  STL.64 [R1+0x290], R118 ;  /* 0x0002907601007387 */ /* 0x0001e20000100a00 */
[----:B------:R-:W-:-:S03]  /*a7e0*/  IMAD.HI R117, R124, 0x2, RZ ;  /* 0x000000027c757827 */ /* 0x000fc600078e02ff */
[----:B------:R1:W-:Y:S01]  /*a7f0*/  STL.64 [R1+0x298], R8 ;  /* 0x0002980801007387 */ /* 0x0003e20000100a00 */
[----:B0-----:R-:W-:-:S04]  /*a800*/  IADD3 R118, P2, P3, R14, UR16, R125 ;  /* 0x000000100e767c10 */ /* 0x001fc8000fb5e07d */
[----:B------:R-:W-:Y:S01]  /*a810*/  IADD3.X R119, PT, PT, R111, UR17, R2, P2, P3 ;  /* 0x000000116f777c10 */ /* 0x000fe200097e6402 */
[----:B-1----:R2:W5:Y:S01]  /*a820*/  LDL.LU.64 R8, [R1+0x598] ;  /* 0x0005980001087983 */ /* 0x0025620000300a00 */
[----:B------:R-:W-:-:S03]  /*a830*/  IMAD.SHL.U32 R14, R124, 0x2, RZ ;  /* 0x000000027c0e7824 */ /* 0x000fc600078e00ff */
[----:B------:R0:W-:Y:S01]  /*a840*/  STL.64 [R1+0x2a0], R118 ;  /* 0x0002a07601007387 */ /* 0x0001e20000100a00 */
[----:B------:R-:W-:Y:S02]  /*a850*/  IMAD R124, R6, R60, RZ ;  /* 0x0000003c067c7224 */ /* 0x000fe400078e02ff */
[----:B------:R-:W1:Y:S01]  /*a860*/  S2R R6, SR_TID.X ;  /* 0x0000000000067919 */ /* 0x000e620000002100 */
[----:B0-----:R2:W5:Y:S04]  /*a870*/  LDL.LU.64 R118, [R1+0x590] ;  /* 0x0005900001767983 */ /* 0x0015680000300a00 */
[----:B------:R0:W-:Y:S02]  /*a880*/  STL.64 [R1+0x2a8], R102 ;  /* 0x0002a86601007387 */ /* 0x0001e40000100a00 */
[----:B0-----:R-:W-:-:S04]  /*a890*/  IADD3 R102, P4, P5, R52, UR16, R125 ;  /* 0x0000001034667c10 */ /* 0x001fc8000fd9e07d */
[----:B------:R-:W-:Y:S02]  /*a8a0*/  IADD3.X R103, PT, PT, R77, UR17, R2, P4, P5 ;  /* 0x000000114d677c10 */ /* 0x000fe4000a7ea402 */
[----:B------:R-:W0:Y:S01]  /*a8b0*/  S2R R77, SR_TID.X ;  /* 0x00000000004d7919 */ /* 0x000e220000002100 */
[--C-:B------:R-:W-:Y:S02]  /*a8c0*/  IADD3 R110, P2, P3, R110, UR16, R125.reuse ;  /* 0x000000106e6e7c10 */ /* 0x100fe4000fb5e07d */
[----:B-1----:R-:W-:Y:S02]  /*a8d0*/  SHF.R.U32.HI R109, RZ, 0x7, R6 ;  /* 0x00000007ff6d7819 */ /* 0x002fe40000011606 */
[----:B------:R-:W-:Y:S02]  /*a8e0*/  IADD3.X R111, PT, PT, R95, UR17, R2, P2, P3 ;  /* 0x000000115f6f7c10 */ /* 0x000fe400097e6402 */
[----:B------:R-:W-:Y:S02]  /*a8f0*/  SGXT.U32 R109, R109, 0x1 ;  /* 0x000000016d6d781a */ /* 0x000fe40000000000 */
[----:B------:R-:W-:-:S02]  /*a900*/  IADD3 R108, P2, P3, R108, UR16, R125 ;  /* 0x000000106c6c7c10 */ /* 0x000fc4000fb5e07d */
[----:B------:R-:W-:Y:S01]  /*a910*/  LOP3.LUT R95, R109, 0x2a, RZ, 0xfc, !PT ;  /* 0x0000002a6d5f7812 */ /* 0x000fe200078efcff */
[----:B------:R1:W-:Y:S01]  /*a920*/  STL.64 [R1+0x2b0], R110 ;  /* 0x0002b06e01007387 */ /* 0x0003e20000100a00 */
[----:B------:R-:W-:Y:S01]  /*a930*/  IADD3.X R109, PT, PT, R84, UR17, R2, P2, P3 ;  /* 0x00000011546d7c10 */ /* 0x000fe200097e6402 */
[C---:B------:R-:W-:Y:S02]  /*a940*/  IMAD.SHL.U32 R6, R124.reuse, 0x2, RZ ;  /* 0x000000027c067824 */ /* 0x040fe400078e00ff */
[----:B------:R-:W-:-:S04]  /*a950*/  IMAD.HI R52, R124, 0x2, RZ ;  /* 0x000000027c347827 */ /* 0x000fc800078e02ff */
[----:B------:R-:W-:Y:S01]  /*a960*/  IMAD R124, R95, R60, RZ ;  /* 0x0000003c5f7c7224 */ /* 0x000fe200078e02ff */
[----:B-1----:R2:W5:Y:S01]  /*a970*/  LDL.LU.64 R110, [R1+0x588] ;  /* 0x00058800016e7983 */ /* 0x0025620000300a00 */
[----:B0-----:R-:W-:-:S04]  /*a980*/  SHF.R.U32.HI R77, RZ, 0x7, R77 ;  /* 0x00000007ff4d7819 */ /* 0x001fc8000001164d */
[----:B------:R-:W-:Y:S01]  /*a990*/  SGXT.U32 R77, R77, 0x1 ;  /* 0x000000014d4d781a */ /* 0x000fe20000000000 */
[----:B------:R0:W-:Y:S03]  /*a9a0*/  STL.64 [R1+0x2b8], R102 ;  /* 0x0002b86601007387 */ /* 0x0001e60000100a00 */
[----:B------:R-:W-:Y:S01]  /*a9b0*/  LOP3.LUT R77, R77, 0x2c, RZ, 0xfc, !PT ;  /* 0x0000002c4d4d7812 */ /* 0x000fe200078efcff */
[----:B------:R-:W-:Y:S01]  /*a9c0*/  IMAD.SHL.U32 R84, R124, 0x2, RZ ;  /* 0x000000027c547824 */ /* 0x000fe200078e00ff */
[----:B------:R-:W-:Y:S01]  /*a9d0*/  IADD3 R94, P4, P5, R94, UR16, R125 ;  /* 0x000000105e5e7c10 */ /* 0x000fe2000fd9e07d */
[C---:B------:R-:W-:Y:S01]  /*a9e0*/  IMAD.SHL.U32 R86, R54.reuse, 0x2, RZ ;  /* 0x0000000236567824 */ /* 0x040fe200078e00ff */
[----:B0-----:R2:W5:Y:S04]  /*a9f0*/  LDL.LU.64 R102, [R1+0x580] ;  /* 0x0005800001667983 */ /* 0x0015680000300a00 */
[----:B------:R0:W-:Y:S01]  /*aa00*/  STL.64 [R1+0x2c0], R108 ;  /* 0x0002c06c01007387 */ /* 0x0001e20000100a00 */
[----:B------:R-:W-:Y:S01]  /*aa10*/  IMAD.HI R79, R54, 0x2, RZ ;  /* 0x00000002364f7827 */ /* 0x000fe200078e02ff */
[----:B------:R-:W-:-:S02]  /*aa20*/  IADD3.X R95, PT, PT, R87, UR17, R2, P4, P5 ;  /* 0x00000011575f7c10 */ /* 0x000fc4000a7ea402 */
[--C-:B------:R-:W-:Y:S02]  /*aa30*/  IADD3 R86, P5, P4, R86, UR16, R125.reuse ;  /* 0x0000001056567c10 */ /* 0x100fe4000fcbe07d */
[----:B0-----:R-:W-:Y:S01]  /*aa40*/  IADD3 R108, P2, P3, R76, UR16, R125 ;  /* 0x000000104c6c7c10 */ /* 0x001fe2000fb5e07d */
[----:B------:R-:W-:-:S04]  /*aa50*/  IMAD.HI R76, R124, 0x2, RZ ;  /* 0x000000027c4c7827 */ /* 0x000fc800078e02ff */
[----:B------:R-:W-:Y:S02]  /*aa60*/  IMAD R124, R77, R60, RZ ;  /* 0x0000003c4d7c7224 */ /* 0x000fe400078e02ff */
[----:B------:R-:W0:Y:S01]  /*aa70*/  S2R R77, SR_TID.X ;  /* 0x00000000004d7919 */ /* 0x000e220000002100 */
[----:B------:R-:W-:Y:S02]  /*aa80*/  IADD3.X R87, PT, PT, R79, UR17, R2, P5, P4 ;  /* 0x000000114f577c10 */ /* 0x000fe4000afe8402 */
[----:B------:R-:W-:-:S04]  /*aa90*/  IADD3 R78, P5, P4, R78, UR16, R125 ;  /* 0x000000104e4e7c10 */ /* 0x000fc8000fcbe07d */
[--C-:B------:R-:W-:Y:S02]  /*aaa0*/  IADD3.X R79, PT, PT, R62, UR17, R2.reuse, P5, P4 ;  /* 0x000000113e4f7c10 */ /* 0x100fe4000afe8402 */
[----:B------:R-:W1:Y:S01]  /*aab0*/  S2R R62, SR_TID.X ;  /* 0x00000000003e7919 */ /* 0x000e620000002100 */
[----:B------:R-:W-:Y:S01]  /*aac0*/  IADD3.X R109, PT, PT, R116, UR17, R2, P2, P3 ;  /* 0x00000011746d7c10 */ /* 0x000fe200097e6402 */
[C---:B------:R-:W-:Y:S01]  /*aad0*/  IMAD.SHL.U32 R101, R47.reuse, 0x2, RZ ;  /* 0x000000022f657824 */ /* 0x040fe200078e00ff */
[----:B------:R3:W-:Y:S01]  /*aae0*/  STL.64 [R1+0x2c8], R94 ;  /* 0x0002c85e01007387 */ /* 0x0007e20000100a00 */
[----:B------:R-:W-:-:S03]  /*aaf0*/  IMAD.HI R100, R47, 0x2, RZ ;  /* 0x000000022f647827 */ /* 0x000fc600078e02ff */
[----:B---3--:R2:W5:Y:S01]  /*ab00*/  LDL.LU.64 R94, [R1+0x578] ;  /* 0x00057800015e7983 */ /* 0x0085620000300a00 */
[----:B0-----:R-:W-:-:S03]  /*ab10*/  SHF.R.U32.HI R77, RZ, 0x7, R77 ;  /* 0x00000007ff4d7819 */ /* 0x001fc6000001164d */
[----:B------:R0:W-:Y:S01]  /*ab20*/  STL.64 [R1+0x2d0], R108 ;  /* 0x0002d06c01007387 */ /* 0x0001e20000100a00 */
[----:B------:R-:W-:-:S04]  /*ab30*/  SGXT.U32 R77, R77, 0x1 ;  /* 0x000000014d4d781a */ /* 0x000fc80000000000 */
[----:B------:R-:W-:Y:S02]  /*ab40*/  LOP3.LUT R77, R77, 0x2e, RZ, 0xfc, !PT ;  /* 0x0000002e4d4d7812 */ /* 0x000fe400078efcff */
[----:B0-----:R-:W-:Y:S01]  /*ab50*/  IADD3 R108, P2, P3, R101, UR16, R125 ;  /* 0x00000010656c7c10 */ /* 0x001fe2000fb5e07d */
[----:B------:R-:W-:-:S03]  /*ab60*/  IMAD.SHL.U32 R116, R124, 0x2, RZ ;  /* 0x000000027c747824 */ /* 0x000fc600078e00ff */
[----:B------:R-:W-:Y:S01]  /*ab70*/  IADD3.X R109, PT, PT, R100, UR17, R2, P2, P3 ;  /* 0x00000011646d7c10 */ /* 0x000fe200097e6402 */
[----:B------:R-:W-:Y:S01]  /*ab80*/  IMAD.HI R101, R124, 0x2, RZ ;  /* 0x000000027c657827 */ /* 0x000fe200078e02ff */
[----:B------:R0:W-:Y:S03]  /*ab90*/  STL.64 [R1+0x2d8], R86 ;  /* 0x0002d85601007387 */ /* 0x0001e60000100a00 */
[----:B------:R-:W-:Y:S01]  /*aba0*/  IMAD R124, R77, R60, RZ ;  /* 0x0000003c4d7c7224 */ /* 0x000fe200078e02ff */
[----:B-1----:R-:W-:Y:S01]  /*abb0*/  SHF.R.U32.HI R77, RZ, 0x7, R62 ;  /* 0x00000007ff4d7819 */ /* 0x002fe2000001163e */
[----:B------:R-:W-:Y:S01]  /*abc0*/  IMAD.SHL.U32 R54, R38, 0x2, RZ ;  /* 0x0000000226367824 */ /* 0x000fe200078e00ff */
[----:B------:R-:W-:Y:S02]  /*abd0*/  IADD3 R70, P5, P4, R70, UR16, R125 ;  /* 0x0000001046467c10 */ /* 0x000fe4000fcbe07d */
[----:B------:R-:W-:Y:S01]  /*abe0*/  SGXT.U32 R77, R77, 0x1 ;  /* 0x000000014d4d781a */ /* 0x000fe20000000000 */
[----:B0-----:R2:W5:Y:S04]  /*abf0*/  LDL.LU.64 R86, [R1+0x570] ;  /* 0x0005700001567983 */ /* 0x0015680000300a00 */
[----:B------:R0:W-:Y:S01]  /*ac00*/  STL.64 [R1+0x2e0], R108 ;  /* 0x0002e06c01007387 */ /* 0x0001e20000100a00 */
[----:B------:R-:W-:Y:S01]  /*ac10*/  IMAD.HI R47, R38, 0x2, RZ ;  /* 0x00000002262f7827 */ /* 0x000fe200078e02ff */
[----:B------:R-:W-:-:S02]  /*ac20*/  LOP3.LUT R77, R77, 0x30, RZ, 0xfc, !PT ;  /* 0x000000304d4d7812 */ /* 0x000fc400078efcff */
[----:B------:R1:W-:Y:S01]  /*ac30*/  STL.64 [R1+0x2e8], R78 ;  /* 0x0002e84e01007387 */ /* 0x0003e20000100a00 */
[----:B------:R-:W-:Y:S01]  /*ac40*/  IMAD.SHL.U32 R46, R23, 0x2, RZ ;  /* 0x00000002172e7824 */ /* 0x000fe200078e00ff */
[--C-:B0-----:R-:W-:Y:S02]  /*ac50*/  IADD3 R108, P2, P3, R71, UR16, R125.reuse ;  /* 0x00000010476c7c10 */ /* 0x101fe4000fb5e07d */
[--C-:B------:R-:W-:Y:S02]  /*ac60*/  IADD3.X R71, PT, PT, R55, UR17, R2.reuse, P5, P4 ;  /* 0x0000001137477c10 */ /* 0x100fe4000afe8402 */
[--C-:B------:R-:W-:Y:S01]  /*ac70*/  IADD3.X R109, PT, PT, R63, UR17, R2.reuse, P2, P3 ;  /* 0x000000113f6d7c10 */ /* 0x100fe200097e6402 */
[----:B-1----:R2:W5:Y:S01]  /*ac80*/  LDL.LU.64 R78, [R1+0x568] ;  /* 0x00056800014e7983 */ /* 0x0025620000300a00 */
[--C-:B------:R-:W-:Y:S02]  /*ac90*/  IADD3 R54, P5, P4, R54, UR16, R125.reuse ;  /* 0x0000001036367c10 */ /* 0x100fe4000fcbe07d */
[--C-:B------:R-:W-:Y:S01]  /*aca0*/  IADD3 R62, P2, P3, R3, UR16, R125.reuse ;  /* 0x00000010033e7c10 */ /* 0x100fe2000fb5e07d */
[----:B------:R0:W-:Y:S01]  /*acb0*/  STL.64 [R1+0x2f0], R108 ;  /* 0x0002f06c01007387 */ /* 0x0001e20000100a00 */
[----:B------:R-:W-:Y:S01]  /*acc0*/  IMAD.SHL.U32 R3, R124, 0x2, RZ ;  /* 0x000000027c037824 */ /* 0x000fe200078e00ff */
[----:B------:R-:W-:Y:S01]  /*acd0*/  IADD3.X R55, PT, PT, R47, UR17, R2, P5, P4 ;  /* 0x000000112f377c10 */ /* 0x000fe2000afe8402 */
[----:B------:R-:W-:Y:S01]  /*ace0*/  IMAD.HI R23, R23, 0x2, RZ ;  /* 0x0000000217177827 */ /* 0x000fe200078e02ff */
[----:B------:R-:W-:-:S03]  /*acf0*/  IADD3 R46, P5, P4, R46, UR16, R125 ;  /* 0x000000102e2e7c10 */ /* 0x000fc6000fcbe07d */
[----:B0-----:R-:W-:-:S04]  /*ad00*/  IMAD.HI R108, R124, 0x2, RZ ;  /* 0x000000027c6c7827 */ /* 0x001fc800078e02ff */
[-C--:B------:R-:W-:Y:S02]  /*ad10*/  IMAD R124, R77, R60.reuse, RZ ;  /* 0x0000003c4d7c7224 */ /* 0x080fe400078e02ff */
[----:B------:R-:W0:Y:S01]  /*ad20*/  S2R R77, SR_TID.X ;  /* 0x00000000004d7919 */ /* 0x000e220000002100 */
[----:B------:R-:W-:Y:S02]  /*ad30*/  IADD3.X R47, PT, PT, R23, UR17, R2, P5, P4 ;  /* 0x00000011172f7c10 */ /* 0x000fe4000afe8402 */
[----:B------:R-:W1:Y:S01]  /*ad40*/  S2R R23, SR_TID.X ;  /* 0x0000000000177919 */ /* 0x000e620000002100 */
[----:B------:R-:W-:-:S04]  /*ad50*/  IMAD R85, R85, R60, RZ ;  /* 0x0000003c55557224 */ /* 0x000fc800078e02ff */
[----:B------:R-:W-:Y:S01]  /*ad60*/  IMAD.SHL.U32 R38, R85, 0x2, RZ ;  /* 0x0000000255267824 */ /* 0x000fe200078e00ff */
[----:B------:R-:W-:Y:S01]  /*ad70*/  IADD3.X R63, PT, PT, R39, UR17, R2, P2, P3 ;  /* 0x00000011273f7c10 */ /* 0x000fe200097e6402 */
[----:B------:R-:W-:-:S03]  /*ad80*/  IMAD.HI R85, R85, 0x2, RZ ;  /* 0x0000000255557827 */ /* 0x000fc600078e02ff */
[----:B------:R-:W-:Y:S01]  /*ad90*/  IADD3 R38, P2, P3, R38, UR16, R125 ;  /* 0x0000001026267c10 */ /* 0x000fe2000fb5e07d */
[----:B------:R-:W-:Y:S01]  /*ada0*/  IMAD R68, R68, R60, RZ ;  /* 0x0000003c44447224 */ /* 0x000fe200078e02ff */
[----:B------:R3:W-:Y:S02]  /*adb0*/  STL.64 [R1+0x2f8], R70 ;  /* 0x0002f84601007387 */ /* 0x0007e40000100a00 */
[----:B------:R-:W-:Y:S01]  /*adc0*/  IADD3.X R39, PT, PT, R85, UR17, R2, P2, P3 ;  /* 0x0000001155277c10 */ /* 0x000fe200097e6402 */
[C---:B------:R-:W-:Y:S02]  /*add0*/  IMAD.SHL.U32 R31, R68.reuse, 0x2, RZ ;  /* 0x00000002441f7824 */ /* 0x040fe400078e00ff */
[----:B------:R-:W-:Y:S01]  /*ade0*/  IMAD.HI R68, R68, 0x2, RZ ;  /* 0x0000000244447827 */ /* 0x000fe200078e02ff */
[----:B---3--:R2:W5:Y:S01]  /*adf0*/  LDL.LU.64 R70, [R1+0x560] ;  /* 0x0005600001467983 */ /* 0x0085620000300a00 */
[----:B0-----:R-:W-:-:S03]  /*ae00*/  SHF.R.U32.HI R77, RZ, 0x7, R77 ;  /* 0x00000007ff4d7819 */ /* 0x001fc6000001164d */
[----:B------:R0:W-:Y:S01]  /*ae10*/  STL.64 [R1+0x300], R62 ;  /* 0x0003003e01007387 */ /* 0x0001e20000100a00 */
[----:B------:R-:W-:Y:S02]  /*ae20*/  SGXT.U32 R77, R77, 0x1 ;  /* 0x000000014d4d781a */ /* 0x000fe40000000000 */
[----:B-1----:R-:W-:Y:S02]  /*ae30*/  SHF.R.U32.HI R85, RZ, 0x7, R23 ;  /* 0x00000007ff557819 */ /* 0x002fe40000011617 */
[----:B------:R-:W-:Y:S02]  /*ae40*/  LOP3.LUT R77, R77, 0x32, RZ, 0xfc, !PT ;  /* 0x000000324d4d7812 */ /* 0x000fe400078efcff */
[----:B------:R-:W-:Y:S01]  /*ae50*/  SGXT.U32 R85, R85, 0x1 ;  /* 0x000000015555781a */ /* 0x000fe20000000000 */
[----:B0-----:R2:W5:Y:S01]  /*ae60*/  LDL.LU.64 R62, [R1+0x558] ;  /* 0x00055800013e7983 */ /* 0x0015620000300a00 */
[----:B------:R-:W-:-:S03]  /*ae70*/  IMAD.SHL.U32 R100, R124, 0x2, RZ ;  /* 0x000000027c647824 */ /* 0x000fc600078e00ff */
[----:B------:R0:W-:Y:S01]  /*ae80*/  STL.64 [R1+0x38], R54 ;  /* 0x0000383601007387 */ /* 0x0001e20000100a00 */
[----:B------:R-:W-:Y:S01]  /*ae90*/  IMAD.HI R109, R124, 0x2, RZ ;  /* 0x000000027c6d7827 */ /* 0x000fe200078e02ff */
[----:B------:R-:W-:-:S03]  /*aea0*/  LOP3.LUT R85, R85, 0x34, RZ, 0xfc, !PT ;  /* 0x0000003455557812 */ /* 0x000fc600078efcff */
[----:B------:R-:W-:Y:S01]  /*aeb0*/  IMAD R124, R77, R60, RZ ;  /* 0x0000003c4d7c7224 */ /* 0x000fe200078e02ff */
[----:B0-----:R2:W5:Y:S04]  /*aec0*/  LDL.LU.64 R54, [R1+0x550] ;  /* 0x0005500001367983 */ /* 0x0015680000300a00 */
[----:B------:R0:W-:Y:S01]  /*aed0*/  STL.64 [R1+0x40], R38 ;  /* 0x0000402601007387 */ /* 0x0001e20000100a00 */
[----:B------:R-:W-:Y:S01]  /*aee0*/  IMAD.SHL.U32 R77, R124, 0x2, RZ ;  /* 0x000000027c4d7824 */ /* 0x000fe200078e00ff */
[----:B0-----:R-:W-:-:S04]  /*aef0*/  IADD3 R38, P2, P3, R31, UR16, R125 ;  /* 0x000000101f267c10 */ /* 0x001fc8000fb5e07d */
[----:B------:R-:W-:Y:S01]  /*af00*/  IADD3.X R39, PT, PT, R68, UR17, R2, P2, P3 ;  /* 0x0000001144277c10 */ /* 0x000fe200097e6402 */
[----:B------:R-:W-:-:S04]  /*af10*/  IMAD.HI R68, R124, 0x2, RZ ;  /* 0x000000027c447827 */ /* 0x000fc800078e02ff */
[-C--:B------:R-:W-:Y:S02]  /*af20*/  IMAD R124, R85, R60.reuse, RZ ;  /* 0x0000003c557c7224 */ /* 0x080fe400078e02ff */
[----:B------:R-:W0:Y:S01]  /*af30*/  S2R R85, SR_TID.X ;  /* 0x0000000000557919 */ /* 0x000e220000002100 */
[----:B------:R-:W-:-:S04]  /*af40*/  IMAD R93, R93, R60, RZ ;  /* 0x0000003c5d5d7224 */ /* 0x000fc800078e02ff */
[----:B------:R-:W-:Y:S02]  /*af50*/  IMAD.SHL.U32 R30, R93, 0x2, RZ ;  /* 0x000000025d1e7824 */ /* 0x000fe400078e00ff */
[----:B------:R-:W-:Y:S02]  /*af60*/  IMAD.SHL.U32 R22, R15, 0x2, RZ ;  /* 0x000000020f167824 */ /* 0x000fe400078e00ff */
[----:B------:R-:W-:Y:S01]  /*af70*/  IMAD.HI R93, R93, 0x2, RZ ;  /* 0x000000025d5d7827 */ /* 0x000fe200078e02ff */
[----:B------:R-:W-:-:S03]  /*af80*/  IADD3 R30, P5, P4, R30, UR16, R125 ;  /* 0x000000101e1e7c10 */ /* 0x000fc6000fcbe07d */
[----:B------:R-:W-:Y:S01]  /*af90*/  IMAD.SHL.U32 R92, R7, 0x2, RZ ;  /* 0x00000002075c7824 */ /* 0x000fe200078e00ff */
[--C-:B------:R-:W-:Y:S01]  /*afa0*/  IADD3 R22, P2, P3, R22, UR16, R125.reuse ;  /* 0x0000001016167c10 */ /* 0x100fe2000fb5e07d */
[----:B------:R-:W-:Y:S01]  /*afb0*/  IMAD.HI R15, R15, 0x2, RZ ;  /* 0x000000020f0f7827 */ /* 0x000fe200078e02ff */
[--C-:B------:R-:W-:Y:S02]  /*afc0*/  IADD3.X R31, PT, PT, R93, UR17, R2.reuse, P5, P4 ;  /* 0x000000115d1f7c10 */ /* 0x100fe4000afe8402 */
[--C-:B------:R-:W-:Y:S01]  /*afd0*/  IADD3 R92, P5, P4, R92, UR16, R125.reuse ;  /* 0x000000105c5c7c10 */ /* 0x100fe2000fcbe07d */
[----:B------:R-:W-:Y:S01]  /*afe0*/  IMAD.HI R7, R7, 0x2, RZ ;  /* 0x0000000207077827 */ /* 0x000fe200078e02ff */
[--C-:B------:R-:W-:Y:S01]  /*aff0*/  IADD3.X R23, PT, PT, R15, UR17, R2.reuse, P2, P3 ;  /* 0x000000110f177c10 */ /* 0x100fe200097e6402 */
[----:B------:R1:W-:Y:S01]  /*b000*/  STL.64 [R1+0x48], R46 ;  /* 0x0000482e01007387 */ /* 0x0003e20000100a00 */
[----:B------:R-:W-:Y:S02]  /*b010*/  IADD3 R14, P2, P3, R14, UR16, R125 ;  /* 0x000000100e0e7c10 */ /* 0x000fe4000fb5e07d */
[----:B------:R-:W-:-:S02]  /*b020*/  IADD3.X R93, PT, PT, R7, UR17, R2, P5, P4 ;  /* 0x00000011075d7c10 */ /* 0x000fc4000afe8402 */
[----:B------:R-:W-:Y:S02]  /*b030*/  IADD3 R6, P5, P4, R6, UR16, R125 ;  /* 0x0000001006067c10 */ /* 0x000fe4000fcbe07d */
[----:B------:R-:W-:Y:S02]  /*b040*/  IADD3.X R15, PT, PT, R117, UR17, R2, P2, P3 ;  /* 0x00000011750f7c10 */ /* 0x000fe400097e6402 */
[----:B0-----:R-:W-:Y:S01]  /*b050*/  SHF.R.U32.HI R85, RZ, 0x7, R85 ;  /* 0x00000007ff557819 */ /* 0x001fe20000011655 */
[----:B-1----:R2:W5:Y:S01]  /*b060*/  LDL.LU.64 R46, [R1+0x548] ;  /* 0x00054800012e7983 */ /* 0x0025620000300a00 */
[----:B------:R-:W-:-:S03]  /*b070*/  IADD3 R84, P2, P3, R84, UR16, R125 ;  /* 0x0000001054547c10 */ /* 0x000fc6000fb5e07d */
[----:B------:R0:W-:Y:S01]  /*b080*/  STL.64 [R1+0x50], R38 ;  /* 0x0000502601007387 */ /* 0x0001e20000100a00 */
[----:B------:R-:W-:Y:S02]  /*b090*/  SGXT.U32 R85, R85, 0x1 ;  /* 0x000000015555781a */ /* 0x000fe40000000000 */
[--C-:B------:R-:W-:Y:S02]  /*b0a0*/  IADD3.X R7, PT, PT, R52, UR17, R2.reuse, P5, P4 ;  /* 0x0000001134077c10 */ /* 0x100fe4000afe8402 */
[----:B------:R-:W-:Y:S01]  /*b0b0*/  LOP3.LUT R117, R85, 0x36, RZ, 0xfc, !PT ;  /* 0x0000003655757812 */ /* 0x000fe200078efcff */
[----:B0-----:R2:W5:Y:S04]  /*b0c0*/  LDL.LU.64 R38, [R1+0x540] ;  /* 0x0005400001267983 */ /* 0x0015680000300a00 */
[----:B------:R0:W-:Y:S01]  /*b0d0*/  STL.64 [R1+0x58], R30 ;  /* 0x0000581e01007387 */ /* 0x0001e20000100a00 */
[----:B------:R-:W-:Y:S01]  /*b0e0*/  IADD3.X R85, PT, PT, R76, UR17, R2, P2, P3 ;  /* 0x000000114c557c10 */ /* 0x000fe200097e6402 */
[----:B----4-:R-:W-:Y:S01]  /*b0f0*/  BAR.SYNC.DEFER_BLOCKING 0x0 ;  /* 0x0000000000007b1d */ /* 0x010fe20000010000 */
[----:B------:R-:W-:-:S05]  /*b100*/  IADD3 R116, P5, P4, R116, UR16, R125 ;  /* 0x0000001074747c10 */ /* 0x000fca000fcbe07d */
[----:B0-----:R2:W5:Y:S04]  /*b110*/  LDL.LU.64 R30, [R1+0x538] ;  /* 0x00053800011e7983 */ /* 0x0015680000300a00 */
[----:B------:R0:W-:Y:S01]  /*b120*/  STL.64 [R1+0x60], R22 ;  /* 0x0000601601007387 */ /* 0x0001e20000100a00 */
[----:B------:R-:W-:-:S03]  /*b130*/  LOP3.LUT R5, R5, 0x38, RZ, 0xfc, !PT ;  /* 0x0000003805057812 */ /* 0x000fc600078efcff */
[----:B0-----:R2:W5:Y:S04]  /*b140*/  LDL.LU.64 R22, [R1+0x530] ;  /* 0x0005300001167983 */ /* 0x0015680000300a00 */
[----:B------:R0:W-:Y:S04]  /*b150*/  STL.64 [R1+0x68], R92 ;  /* 0x0000685c01007387 */ /* 0x0001e80000100a00 */
[----:B------:R1:W-:Y:S01]  /*b160*/  STL.64 [R1+0x70], R14 ;  /* 0x0000700e01007387 */ /* 0x0003e20000100a00 */
[----:B0-----:R-:W-:-:S03]  /*b170*/  IMAD.SHL.U32 R92, R124, 0x2, RZ ;  /* 0x000000027c5c7824 */ /* 0x001fc600078e00ff */
[----:B-1----:R2:W5:Y:S01]  /*b180*/  LDL.LU.64 R14, [R1+0x528] ;  /* 0x00052800010e7983 */ /* 0x0025620000300a00 */
[----:B------:R-:W-:-:S03]  /*b190*/  IMAD.HI R93, R124, 0x2, RZ ;  /* 0x000000027c5d7827 */ /* 0x000fc600078e02ff */
[----:B------:R0:W-:Y:S01]  /*b1a0*/  STL.64 [R1+0x78], R6 ;  /* 0x0000780601007387 */ /* 0x0001e20000100a00 */
[----:B------:R-:W-:Y:S01]  /*b1b0*/  IMAD R124, R117, R60, RZ ;  /* 0x0000003c757c7224 */ /* 0x000fe200078e02ff */
[----:B------:R-:W-:Y:S02]  /*b1c0*/  IADD3.X R117, PT, PT, R101, UR17, R2, P5, P4 ;  /* 0x0000001165757c10 */ /* 0x000fe4000afe8402 */
[----:B0-----:R2:W5:Y:S04]  /*b1d0*/  LDL.LU.64 R6, [R1+0x520] ;  /* 0x0005200001067983 */ /* 0x0015680000300a00 */
[----:B------:R-:W3:Y:S04]  /*b1e0*/  LDL.LU R52, [R1+0x4] ;  /* 0x0000040001347983 */ /* 0x000ee80000300800 */
[----:B------:R0:W-:Y:S01]  /*b1f0*/  STL.64 [R1+0x80], R84 ;  /* 0x0000805401007387 */ /* 0x0001e20000100a00 */
[----:B------:R-:W-:-:S03]  /*b200*/  IMAD.SHL.U32 R76, R124, 0x2, RZ ;  /* 0x000000027c4c7824 */ /* 0x000fc600078e00ff */
[----:B------:R1:W-:Y:S01]  /*b210*/  STL.64 [R1+0x88], R116 ;  /* 0x0000887401007387 */ /* 0x0003e20000100a00 */
[----:B0-----:R-:W-:Y:S01]  /*b220*/  IADD3 R84, P2, P3, R3, UR16, R125 ;  /* 0x0000001003547c10 */ /* 0x001fe2000fb5e07d */
[----:B------:R-:W-:-:S03]  /*b230*/  IMAD.HI R3, R124, 0x2, RZ ;  /* 0x000000027c037827 */ /* 0x000fc600078e02ff */
[----:B------:R-:W-:Y:S01]  /*b240*/  IADD3.X R85, PT, PT, R108, UR17, R2, P2, P3 ;  /* 0x000000116c557c10 */ /* 0x000fe200097e6402 */
[----:B-1----:R2:W5:Y:S01]  /*b250*/  LDL.LU.64 R116, [R1+0x518] ;  /* 0x0005180001747983 */ /* 0x0025620000300a00 */
[----:B------:R-:W-:-:S03]  /*b260*/  IMAD R124, R5, R60, RZ ;  /* 0x0000003c057c7224 */ /* 0x000fc600078e02ff */
[----:B------:R2:W5:Y:S04]  /*b270*/  LDL.LU R108, [R1+0x510] ;  /* 0x00051000016c7983 */ /* 0x0005680000300800 */
[----:B------:R-:W4:Y:S04]  /*b280*/  LDL R5, [R1+0x384] ;  /* 0x0003840001057983 */ /* 0x000f280000100800 */
[----:B------:R0:W-:Y:S02]  /*b290*/  STL.64 [R1+0x90], R84 ;  /* 0x0000905401007387 */ /* 0x0001e40000100a00 */
[----:B0-----:R-:W-:-:S02]  /*b2a0*/  IADD3 R84, P2, P3, R77, UR16, R125 ;  /* 0x000000104d547c10 */ /* 0x001fc4000fb5e07d */
[----:B------:R-:W0:Y:S01]  /*b2b0*/  S2R R77, SR_TID.X ;  /* 0x00000000004d7919 */ /* 0x000e220000002100 */
[----:B------:R-:W-:-:S04]  /*b2c0*/  IADD3 R100, P5, P4, R100, UR16, R125 ;  /* 0x0000001064647c10 */ /* 0x000fc8000fcbe07d */
[--C-:B------:R-:W-:Y:S02]  /*b2d0*/  IADD3.X R101, PT, PT, R109, UR17, R2.reuse, P5, P4 ;  /* 0x000000116d657c10 */ /* 0x100fe4000afe8402 */
[----:B------:R2:W5:Y:S01]  /*b2e0*/  LDL.LU R109, [R1+0x50c] ;  /* 0x00050c00016d7983 */ /* 0x0005620000300800 */
[----:B------:R-:W-:-:S03]  /*b2f0*/  IADD3.X R85, PT, PT, R68, UR17, R2, P2, P3 ;  /* 0x0000001144557c10 */ /* 0x000fc600097e6402 */
[----:B------:R1:W-:Y:S04]  /*b300*/  STL.64 [R1+0x98], R100 ;  /* 0x0000986401007387 */ /* 0x0003e80000100a00 */
[----:B------:R2:W5:Y:S04]  /*b310*/  LDL.LU R68, [R1+0x508] ;  /* 0x0005080001447983 */ /* 0x0005680000300800 */
[----:B------:R0:W-:Y:S01]  /*b320*/  STL.64 [R1+0xa0], R84 ;  /* 0x0000a05401007387 */ /* 0x0001e20000100a00 */
[----:B-1----:R-:W-:Y:S01]  /*b330*/  IADD3 R100, P5, P4, R92, UR16, R125 ;  /* 0x000000105c647c10 */ /* 0x002fe2000fcbe07d */
[C---:B------:R-:W-:Y:S01]  /*b340*/  IMAD.SHL.U32 R92, R124.reuse, 0x2, RZ ;  /* 0x000000027c5c7824 */ /* 0x040fe200078e00ff */
[----:B0-----:R-:W-:Y:S01]  /*b350*/  SHF.R.U32.HI R101, RZ, 0x7, R77 ;  /* 0x00000007ff657819 */ /* 0x001fe2000001164d */
[----:B------:R-:W-:-:S03]  /*b360*/  IMAD.HI R77, R124, 0x2, RZ ;  /* 0x000000027c4d7827 */ /* 0x000fc600078e02ff */
[----:B------:R-:W-:Y:S02]  /*b370*/  SGXT.U32 R101, R101, 0x1 ;  /* 0x000000016565781a */ /* 0x000fe40000000000 */
[----:B------:R-:W-:Y:S02]  /*b380*/  IADD3 R84, P2, P3, R76, UR16, R125 ;  /* 0x000000104c547c10 */ /* 0x000fe4000fb5e07d */
[C---:B------:R-:W-:Y:S02]  /*b390*/  LOP3.LUT R76, R101.reuse, 0x3a, RZ, 0xfc, !PT ;  /* 0x0000003a654c7812 */ /* 0x040fe400078efcff */
[----:B------:R-:W-:Y:S02]  /*b3a0*/  LOP3.LUT R124, R101, 0x3c, RZ, 0xfc, !PT ;  /* 0x0000003c657c7812 */ /* 0x000fe400078efcff */
[--C-:B------:R-:W-:Y:S02]  /*b3b0*/  IADD3.X R101, PT, PT, R93, UR17, R2.reuse, P5, P4 ;  /* 0x000000115d657c10 */ /* 0x100fe4000afe8402 */
[----:B------:R-:W-:-:S03]  /*b3c0*/  IADD3.X R85, PT, PT, R3, UR17, R2, P2, P3 ;  /* 0x0000001103557c10 */ /* 0x000fc600097e6402 */
[----:B------:R0:W-:Y:S04]  /*b3d0*/  STL.64 [R1+0xa8], R100 ;  /* 0x0000a86401007387 */ /* 0x0001e80000100a00 */
[----:B0-----:R2:W5:Y:S04]  /*b3e0*/  LDL.LU.64 R100, [R1+0x500] ;  /* 0x0005000001647983 */ /* 0x0015680000300a00 */
[----:B------:R-:W2:Y:S01]  /*b3f0*/  LDL.LU R3, [R1+0x4f8] ;  /* 0x0004f80001037983 */ /* 0x000ea20000300800 */
[----:B------:R-:W0:Y:S03]  /*b400*/  S2R R93, SR_TID.X ;  /* 0x00000000005d7919 */ /* 0x000e260000002100 */
[----:B------:R1:W-:Y:S01]  /*b410*/  STL.64 [R1+0xb0], R84 ;  /* 0x0000b05401007387 */ /* 0x0003e20000100a00 */
[----:B------:R-:W-:-:S02]  /*b420*/  IMAD R76, R76, R60, RZ ;  /* 0x0000003c4c4c7224 */ /* 0x000fc400078e02ff */
[----:B------:R-:W-:Y:S01]  /*b430*/  IMAD R124, R124, R60, RZ ;  /* 0x0000003c7c7c7224 */ /* 0x000fe200078e02ff */
[----:B------:R-:W-:Y:S01]  /*b440*/  IADD3 R92, P5, P4, R92, UR16, R125 ;  /* 0x000000105c5c7c10 */ /* 0x000fe2000fcbe07d */
[----:B-1----:R-:W-:Y:S02]  /*b450*/  IMAD.SHL.U32 R84, R76, 0x2, RZ ;  /* 0x000000024c547824 */ /* 0x002fe400078e00ff */
[----:B------:R-:W-:Y:S01]  /*b460*/  IMAD.SHL.U32 R76, R124, 0x2, RZ ;  /* 0x000000027c4c7824 */ /* 0x000fe200078e00ff */
[----:B0-----:R-:W-:-:S04]  /*b470*/  SHF.R.U32.HI R85, RZ, 0x7, R93 ;  /* 0x00000007ff557819 */ /* 0x001fc8000001165d */
[----:B------:R-:W-:-:S04]  /*b480*/  SGXT.U32 R85, R85, 0x1 ;  /* 0x000000015555781a */ /* 0x000fc80000000000 */
[----:B------:R-:W-:Y:S02]  /*b490*/  LOP3.LUT R85, R85, 0x3a, RZ, 0xfc, !PT ;  /* 0x0000003a55557812 */ /* 0x000fe400078efcff */
[--C-:B------:R-:W-:Y:S02]  /*b4a0*/  IADD3.X R93, PT, PT, R77, UR17, R2.reuse, P5, P4 ;  /* 0x000000114d5d7c10 */ /* 0x100fe4000afe8402 */
[--C-:B------:R-:W-:Y:S01]  /*b4b0*/  IADD3 R84, P2, P3, R84, UR16, R125.reuse ;  /* 0x0000001054547c10 */ /* 0x100fe2000fb5e07d */
[----:B------:R-:W-:Y:S01]  /*b4c0*/  IMAD R85, R85, R60, RZ ;  /* 0x0000003c55557224 */ /* 0x000fe200078e02ff */
[----:B------:R-:W-:Y:S01]  /*b4d0*/  IADD3 R76, P5, P6, R76, UR16, R125 ;  /* 0x000000104c4c7c10 */ /* 0x000fe2000febe07d */
[----:B------:R-:W-:Y:S01]  /*b4e0*/  IMAD.HI R124, R124, 0x2, RZ ;  /* 0x000000027c7c7827 */ /* 0x000fe200078e02ff */
[----:B------:R0:W-:Y:S04]  /*b4f0*/  STL.64 [R1+0xb8], R92 ;  /* 0x0000b85c01007387 */ /* 0x0001e80000100a00 */
[----:B------:R-:W-:Y:S01]  /*b500*/  IADD3.X R77, PT, PT, R124, UR17, R2, P5, P6 ;  /* 0x000000117c4d7c10 */ /* 0x000fe2000afec402 */
[----:B0-----:R0:W5:Y:S01]  /*b510*/  LDL.LU.64 R92, [R1+0x4f0] ;  /* 0x0004f000015c7983 */ /* 0x0011620000300a00 */
[----:B------:R-:W-:Y:S01]  /*b520*/  IADD3 R12, P6, PT, R12, UR16, RZ ;  /* 0x000000100c0c7c10 */ /* 0x000fe2000ffde0ff */
[----:B------:R-:W-:-:S02]  /*b530*/  UIADD3 UR7, UPT, UPT, UR10, 0x10000, URZ ;  /* 0x000100000a077890 */ /* 0x000fc4000fffe0ff */
[----:B------:R-:W-:Y:S02]  /*b540*/  UIADD3 UR8, UPT, UPT, UR10, 0x18000, URZ ;  /* 0x000180000a087890 */ /* 0x000fe4000fffe0ff */
[----:B------:R-:W-:Y:S02]  /*b550*/  USHF.R.U32.HI UR7, URZ, 0x4, UR7 ;  /* 0x00000004ff077899 */ /* 0x000fe40008011607 */
[----:B------:R-:W-:Y:S02]  /*b560*/  USHF.R.U32.HI UR8, URZ, 0x4, UR8 ;  /* 0x00000004ff087899 */ /* 0x000fe40008011608 */
[----:B------:R-:W-:Y:S02]  /*b570*/  USGXT.U32 UR13, UR7, 0xe ;  /* 0x0000000e070d789a */ /* 0x000fe40008000000 */
[----:B------:R-:W-:Y:S02]  /*b580*/  USGXT.U32 UR14, UR8, 0xe ;  /* 0x0000000e080e789a */ /* 0x000fe40008000000 */
[----:B------:R-:W-:-:S02]  /*b590*/  UIADD3 UR22, UP1, UPT, UR13, 0x4000080, URZ ;  /* 0x040000800d167890 */ /* 0x000fc4000ff3e0ff */
[----:B------:R-:W-:Y:S01]  /*b5a0*/  UIADD3 UR24, UP2, UPT, UR14, 0x2, URZ ;  /* 0x000000020e187890 */ /* 0x000fe2000ff5e0ff */
[----:B------:R-:W-:Y:S01]  /*b5b0*/  UMOV UR4, URZ ;  /* 0x000000ff00047c82 */ /* 0x000fe20008000000 */
[----:B------:R-:W-:Y:S01]  /*b5c0*/  UMOV UR5, URZ ;  /* 0x000000ff00057c82 */ /* 0x000fe20008000000 */
[----:B------:R-:W-:Y:S02]  /*b5d0*/  UIADD3.X UR23, UPT, UPT, UR4, 0x40004040, URZ, UP1, !UPT ;  /* 0x4000404004177890 */ /* 0x000fe40008ffe4ff */
[----:B------:R-:W-:Y:S01]  /*b5e0*/  UIADD3.X UR25, UPT, UPT, UR5, 0x40004040, URZ, UP2, !UPT ;  /* 0x4000404005197890 */ /* 0x000fe200097fe4ff */
[----:B---3--:R-:W-:Y:S02]  /*b5f0*/  LEA R60, P4, R52, R125, 0x1 ;  /* 0x0000007d343c7211 */ /* 0x008fe400078808ff */
[----:B------:R-:W-:-:S04]  /*b600*/  SHF.R.S32.HI R125, RZ, 0x1f, R52 ;  /* 0x0000001fff7d7819 */ /* 0x000fc80000011434 */
[----:B------:R-:W-:Y:S01]  /*b610*/  LEA.HI.X R52, R52, R2, R125, 0x1, P4 ;  /* 0x0000000234347211 */ /* 0x000fe200020f0c7d */
[----:B------:R-:W-:-:S05]  /*b620*/  IMAD.HI R125, R85, 0x2, RZ ;  /* 0x00000002557d7827 */ /* 0x000fca00078e02ff */
[----:B------:R-:W-:-:S05]  /*b630*/  IADD3.X R85, PT, PT, R125, UR17, R2, P2, P3 ;  /* 0x000000117d557c10 */ /* 0x000fca00097e6402 */
[----:B------:R1:W-:Y:S01]  /*b640*/  STL.64 [R1+0xc0], R84 ;  /* 0x0000c05401007387 */ /* 0x0003e20000100a00 */
[----:B------:R-:W-:Y:S02]  /*b650*/  IADD3 R20, P3, PT, R20, UR16, RZ ;  /* 0x0000001014147c10 */ /* 0x000fe4000ff7e0ff */
[----:B----4-:R-:W-:Y:S01]  /*b660*/  SHF.R.S32.HI R2, RZ, 0x1f, R5 ;  /* 0x0000001fff027819 */ /* 0x010fe20000011405 */
[----:B-1----:R0:W5:Y:S03]  /*b670*/  LDL.LU.64 R84, [R1+0x4e8] ;  /* 0x0004e80001547983 */ /* 0x0021660000300a00 */
[----:B------:R-:W-:Y:S01]  /*b680*/  LEA.HI R2, R2, R5, RZ, 0x7 ;  /* 0x0000000502027211 */ /* 0x000fe200078f38ff */
[----:B------:R1:W-:Y:S03]  /*b690*/  STL.64 [R1+0xc8], R76 ;  /* 0x0000c84c01007387 */ /* 0x0003e60000100a00 */
[----:B------:R-:W-:-:S02]  /*b6a0*/  SHF.R.S32.HI R124, RZ, 0x7, R2 ;  /* 0x00000007ff7c7819 */ /* 0x000fc40000011402 */
[----:B------:R-:W-:Y:S02]  /*b6b0*/  IADD3 R2, P4, PT, R61, UR16, RZ ;  /* 0x000000103d027c10 */ /* 0x000fe4000ff9e0ff */
[----:B------:R-:W-:Y:S02]  /*b6c0*/  IADD3 R60, P2, PT, R60, UR16, RZ ;  /* 0x000000103c3c7c10 */ /* 0x000fe4000ff5e0ff */
[----:B-1----:R-:W-:-:S04]  /*b6d0*/  IADD3 R76, P5, PT, R21, UR16, RZ ;  /* 0x00000010154c7c10 */ /* 0x002fc8000ffbe0ff */
[----:B------:R-:W-:Y:S02]  /*b6e0*/  IADD3.X R77, PT, PT, R37, UR17, RZ, P5, !PT ;  /* 0x00000011254d7c10 */ /* 0x000fe4000affe4ff */
[----:B------:R-:W-:Y:S02]  /*b6f0*/  IADD3.X R21, PT, PT, R69, UR17, RZ, P3, !PT ;  /* 0x0000001145157c10 */ /* 0x000fe40009ffe4ff */
[----:B------:R-:W-:Y:S01]  /*b700*/  IADD3.X R61, PT, PT, R52, UR17, RZ, P2, !PT ;  /* 0x00000011343d7c10 */ /* 0x000fe200097fe4ff */
[----:B------:R1:W-:Y:S01]  /*b710*/  STL.64 [R1], R76 ;  /* 0x0000004c01007387 */ /* 0x0003e20000100a00 */
[----:B------:R-:W-:-:S04]  /*b720*/  IADD3 R36, P5, PT, R36, UR16, RZ ;  /* 0x0000001024247c10 */ /* 0x000fc8000ffbe0ff */
[----:B------:R-:W-:Y:S01]  /*b730*/  IADD3.X R37, PT, PT, R28, UR17, RZ, P5, !PT ;  /* 0x000000111c257c10 */ /* 0x000fe2000affe4ff */
[----:B-1----:R0:W5:Y:S04]  /*b740*/  LDL.LU.64 R76, [R1+0x4e0] ;  /* 0x0004e000014c7983 */ /* 0x0021680000300a00 */
[----:B------:R0:W5:Y:S04]  /*b750*/  LDL.LU R69, [R1+0x4dc] ;  /* 0x0004dc0001457983 */ /* 0x0001680000300800 */
[----:B------:R1:W-:Y:S04]  /*b760*/  STL.64 [R1+0x8], R20 ;  /* 0x0000081401007387 */ /* 0x0003e80000100a00 */
[----:B------:R0:W5:Y:S04]  /*b770*/  LDL.LU R52, [R1+0x4d8] ;  /* 0x0004d80001347983 */ /* 0x0001680000300800 */
[----:B------:R3:W-:Y:S01]  /*b780*/  STL.64 [R1+0x30], R60 ;  /* 0x0000303c01007387 */ /* 0x0007e20000100a00 */
[----:B-1----:R-:W-:-:S02]  /*b790*/  IADD3 R20, P3, PT, R13, UR16, RZ ;  /* 0x000000100d147c10 */ /* 0x002fc4000ff7e0ff */
[----:B------:R-:W-:Y:S02]  /*b7a0*/  VIMNMX R124, PT, PT, R124, 0x1, !PT ;  /* 0x000000017c7c7848 */ /* 0x000fe40007fe0100 */
[----:B------:R-:W-:Y:S01]  /*b7b0*/  IADD3.X R21, PT, PT, R29, UR17, RZ, P3, !PT ;  /* 0x000000111d157c10 */ /* 0x000fe20009ffe4ff */
[----:B---3--:R0:W5:Y:S01]  /*b7c0*/  LDL.LU.64 R60, [R1+0x4d0] ;  /* 0x0004d000013c7983 */ /* 0x0081620000300a00 */
[----:B------:R-:W-:Y:S01]  /*b7d0*/  IADD3.X R13, PT, PT, R4, UR17, RZ, P6, !PT ;  /* 0x00000011040d7c10 */ /* 0x000fe2000b7fe4ff */
[----:B--2---:R-:W-:Y:S01]  /*b7e0*/  IMAD.SHL.U32 R125, R3, 0x80, RZ ;  /* 0x00000080037d7824 */ /* 0x004fe200078e00ff */
[----:B------:R-:W-:Y:S02]  /*b7f0*/  IADD3.X R3, PT, PT, R45, UR17, RZ, P4, !PT ;  /* 0x000000112d037c10 */ /* 0x000fe4000a7fe4ff */
[----:B------:R-:W-:-:S04]  /*b800*/  IADD3 R44, P4, PT, R44, UR16, RZ ;  /* 0x000000102c2c7c10 */ /* 0x000fc8000ff9e0ff */
[----:B------:R-:W-:Y:S02]  /*b810*/  IADD3.X R45, PT, PT, R53, UR17, RZ, P4, !PT ;  /* 0x00000011352d7c10 */ /* 0x000fe4000a7fe4ff */
[----:B------:R0:W5:Y:S04]  /*b820*/  LDL.LU R53, [R1+0x4c8] ;  /* 0x0004c80001357983 */ /* 0x0001680000300800 */
[----:B------:R1:W-:Y:S01]  /*b830*/  STL.64 [R1+0x10], R44 ;  /* 0x0000102c01007387 */ /* 0x0003e20000100a00 */
[----:B------:R-:W-:Y:S01]  /*b840*/  VIADD R124, R124, 0xffffffff ;  /* 0xffffffff7c7c7836 */ /* 0x000fe20000000000 */
[----:B------:R-:W-:Y:S02]  /*b850*/  ISETP.LT.OR P2, PT, R5, 0x80, P0 ;  /* 0x000000800500780c */ /* 0x000fe40000741670 */
[----:B-1----:R0:W5:Y:S04]  /*b860*/  LDL.LU.64 R44, [R1+0x4c0] ;  /* 0x0004c000012c7983 */ /* 0x0021680000300a00 */
[----:B------:R0:W5:Y:S04]  /*b870*/  LDL.LU R28, [R1+0x4b8] ;  /* 0x0004b800011c7983 */ /* 0x0001680000300800 */
[----:B------:R1:W-:Y:S01]  /*b880*/  STL.64 [R1+0x18], R36 ;  /* 0x0000182401007387 */ /* 0x0003e20000100a00 */
[----:B------:R-:W-:-:S03]  /*b890*/  ISETP.NE.U32.AND P3, PT, R124, RZ, PT ;  /* 0x000000ff7c00720c */ /* 0x000fc60003f65070 */
[----:B-1----:R0:W5:Y:S04]  /*b8a0*/  LDL.LU.64 R36, [R1+0x4b0] ;  /* 0x0004b00001247983 */ /* 0x0021680000300a00 */
[----:B------:R0:W5:Y:S04]  /*b8b0*/  LDL.LU R29, [R1+0x4a8] ;  /* 0x0004a800011d7983 */ /* 0x0001680000300800 */
[----:B------:R1:W-:Y:S04]  /*b8c0*/  STL.64 [R1+0x20], R20 ;  /* 0x0000201401007387 */ /* 0x0003e80000100a00 */
[----:B-1----:R0:W5:Y:S04]  /*b8d0*/  LDL.LU.64 R20, [R1+0x4a0] ;  /* 0x0004a00001147983 */ /* 0x0021680000300a00 */
[----:B------:R0:W5:Y:S04]  /*b8e0*/  LDL.LU R4, [R1+0x498] ;  /* 0x0004980001047983 */ /* 0x0001680000300800 */
[----:B------:R1:W-:Y:S04]  /*b8f0*/  STL.64 [R1+0x28], R12 ;  /* 0x0000280c01007387 */ /* 0x0003e80000100a00 */
[----:B-1----:R0:W5:Y:S04]  /*b900*/  LDL.LU.64 R12, [R1+0x490] ;  /* 0x00049000010c7983 */ /* 0x0021680000300a00 */
[----:B------:R0:W5:Y:S04]  /*b910*/  LDL.LU R5, [R1+0x48c] ;  /* 0x00048c0001057983 */ /* 0x0001680000300800 */
[----:B------:R1:W-:Y:S02]  /*b920*/  STL [R1+0xe8], R124 ;  /* 0x0000e87c01007387 */ /* 0x0003e40000100800 */
[----:B-1----:R-:W1:Y:S02]  /*b930*/  LDC R124, c[0x0][0x3a8] ;  /* 0x0000ea00ff7c7b82 */ /* 0x002e640000000800 */
[----:B-1----:R-:W-:Y:S01]  /*b940*/  IMAD.SHL.U32 R124, R124, 0x80, RZ ;  /* 0x000000807c7c7824 */ /* 0x002fe200078e00ff */
[----:B0-----:R-:W-:Y:S06]  /*b950*/  @P2 BRA `(.L_x_6) ;  /* 0x0000000000d82947 */ /* 0x001fec0003800000 */
[----:B------:R-:W-:Y:S02]  /*b960*/  USHF.R.U32.HI UR15, URZ, 0x4, UR10 ;  /* 0x00000004ff0f7899 */ /* 0x000fe4000801160a */
[----:B------:R-:W-:Y:S02]  /*b970*/  UIADD3 UR7, UPT, UPT, UR10, 0x8000, URZ ;  /* 0x000080000a077890 */ /* 0x000fe4000fffe0ff */
[----:B------:R-:W-:Y:S02]  /*b980*/  USGXT.U32 UR15, UR15, 0xe ;  /* 0x0000000e0f0f789a */ /* 0x000fe40008000000 */
[----:B------:R-:W-:Y:S02]  /*b990*/  USHF.R.U32.HI UR7, URZ, 0x4, UR7 ;  /* 0x00000004ff077899 */ /* 0x000fe40008011607 */
[----:B------:R-:W-:Y:S02]  /*b9a0*/  UIADD3 UR36, UP1, UPT, UR15, 0x4000080, URZ ;  /* 0x040000800f247890 */ /* 0x000fe4000ff3e0ff */
[----:B------:R-:W-:Y:S01]  /*b9b0*/  USGXT.U32 UR16, UR7, 0xe ;  /* 0x0000000e0710789a */ /* 0x000fe20008000000 */
[----:B------:R-:W-:Y:S01]  /*b9c0*/  UMOV UR5, URZ ;  /* 0x000000ff00057c82 */ /* 0x000fe20008000000 */
[----:B------:R-:W-:Y:S01]  /*b9d0*/  UMOV UR8, URZ ;  /* 0x000000ff00087c82 */ /* 0x000fe20008000000 */
[----:B------:R-:W-:-:S02]  /*b9e0*/  UIADD3.X UR37, UPT, UPT, UR5, 0x40004040, URZ, UP1, !UPT ;  /* 0x4000404005257890 */ /* 0x000fc40008ffe4ff */
[----:B------:R-:W-:Y:S01]  /*b9f0*/  UIADD3 UR42, UP1, UPT, UR16, 0x2, URZ ;  /* 0x00000002102a7890 */ /* 0x000fe2000ff3e0ff */
[----:B------:R-:W-:Y:S01]  /*ba00*/  UMOV UR7, URZ ;  /* 0x000000ff00077c82 */ /* 0x000fe20008000000 */
[----:B------:R-:W-:Y:S02]  /*ba10*/  UIADD3.64 UR44, UPT, UPT, UR36, 0x80, URZ ;  /* 0x00000080242c7897 */ /* 0x000fe4000fffe0ff */
[----:B------:R-:W-:Y:S01]  /*ba20*/  UIADD3.X UR43, UPT, UPT, UR8, 0x40004040, URZ, UP1, !UPT ;  /* 0x40004040082b7890 */ /* 0x000fe20008ffe4ff */
[----:B------:R-:W-:Y:S01]  /*ba30*/  UMOV UR5, UR6 ;  /* 0x0000000600057c82 */ /* 0x000fe20008000000 */
[----:B------:R-:W-:Y:S02]  /*ba40*/  ULOP3.LUT UR6, UR15, 0x4000000, URZ, 0xfc, !UPT ;  /* 0x040000000f067892 */ /* 0x000fe4000f8efcff */
[----:B------:R-:W-:Y:S02]  /*ba50*/  UIADD3.64 UR46, UPT, UPT, UR42, 0x2, URZ ;  /* 0x000000022a2e7897 */ /* 0x000fe4000fffe0ff */
[----:B------:R-:W-:-:S02]  /*ba60*/  UIADD3.64 UR48, UPT, UPT, UR36, 0x100, URZ ;  /* 0x0000010024307897 */ /* 0x000fc4000fffe0ff */
[----:B------:R-:W-:Y:S02]  /*ba70*/  UIADD3.64 UR50, UPT, UPT, UR42, 0x4, URZ ;  /* 0x000000042a327897 */ /* 0x000fe4000fffe0ff */
[----:B------:R-:W-:Y:S02]  /*ba80*/  UIADD3.64 UR52, UPT, UPT, UR36, 0x180, URZ ;  /* 0x0000018024347897 */ /* 0x000fe4000fffe0ff */
[----:B------:R-:W-:Y:S02]  /*ba90*/  UIADD3.64 UR54, UPT, UPT, UR42, 0x3fe, URZ ;  /* 0x000003fe2a367897 */ /* 0x000fe4000fffe0ff */
[----:B------:R-:W-:Y:S02]  /*baa0*/  UIADD3.64 UR56, UPT, UPT, UR36, 0x200, URZ ;  /* 0x0000020024387897 */ /* 0x000fe4000fffe0ff */
[----:B------:R-:W-:Y:S02]  /*bab0*/  UIADD3.64 UR58, UPT, UPT, UR42, 0x400, URZ ;  /* 0x000004002a3a7897 */ /* 0x000fe4000fffe0ff */
[----:B------:R-:W-:-:S02]  /*bac0*/  UIADD3.64 UR60, UPT, UPT, UR36, 0x280, URZ ;  /* 0x00000280243c7897 */ /* 0x000fc4000fffe0ff */
[----:B------:R-:W-:Y:S01]  /*bad0*/  UIADD3.64 UR62, UPT, UPT, UR42, 0x402, URZ ;  /* 0x000004022a3e7897 */ /* 0x000fe2000fffe0ff */
[----:B------:R-:W-:Y:S01]  /*bae0*/  UMOV UR26, 0x0 ;  /* 0x00000000001a7882 */ /* 0x000fe20000000000 */
[----:B------:R-:W-:Y:S01]  /*baf0*/  UMOV UR27, 0x8208490 ;  /* 0x08208490001b7882 */ /* 0x000fe20000000000 */
[----:B------:R-:W-:Y:S01]  /*bb00*/  UIADD3.64 UR64, UPT, UPT, UR36, 0x300, URZ ;  /* 0x0000030024407897 */ /* 0x000fe2000fffe0ff */
[----:B------:R-:W-:Y:S01]  /*bb10*/  UMOV UR7, 0x40004040 ;  /* 0x4000404000077882 */ /* 0x000fe20000000000 */
[----:B------:R-:W-:Y:S01]  /*bb20*/  UIADD3.64 UR66, UPT, UPT, UR42, 0x404, URZ ;  /* 0x000004042a427897 */ /* 0x000fe2000fffe0ff */
[----:B------:R-:W-:Y:S01]  /*bb30*/  UMOV UR17, 0x40004040 ;  /* 0x4000404000117882 */ /* 0x000fe20000000000 */
[----:B------:R-:W-:Y:S01]  /*bb40*/  UMOV UR28, 0x0 ;  /* 0x00000000001c7882 */ /* 0x000fe20000000000 */
[----:B------:R-:W-:Y:S01]  /*bb50*/  UMOV UR29, 0x8208490 ;  /* 0x08208490001d7882 */ /* 0x000fe20000000000 */
[----:B------:R-:W-:Y:S01]  /*bb60*/  UMOV UR18, 0x0 ;  /* 0x0000000000127882 */ /* 0x000fe20000000000 */
[----:B------:R-:W-:Y:S01]  /*bb70*/  UMOV UR19, 0x8208490 ;  /* 0x0820849000137882 */ /* 0x000fe20000000000 */
[----:B------:R0:W-:Y:S01]  /*bb80*/  UTCHMMA gdesc[UR6], gdesc[UR16], tmem[UR9], tmem[UR26], idesc[UR27], !UPT ;  /* 0x00ff1a10060075ea */ /* 0x0001e2000f800009 */
[----:B------:R-:W-:Y:S01]  /*bb90*/  UMOV UR30, 0x0 ;  /* 0x00000000001e7882 */ /* 0x000fe20000000000 */
[----:B------:R-:W-:Y:S01]  /*bba0*/  UMOV UR31, 0x8208490 ;  /* 0x08208490001f7882 */ /* 0x000fe20000000000 */
[----:B------:R0:W-:Y:S01]  /*bbb0*/  UTCHMMA gdesc[UR36], gdesc[UR42], tmem[UR9], tmem[UR28], idesc[UR29], UPT ;  /* 0x00ff1c2a240075ea */ /* 0x0001e2000b800009 */
        /* <DEDUP_REMOVED lines=12> */
[----:B------:R0:W-:Y:S01]  /*bc80*/  UTCHMMA gdesc[UR60], gdesc[UR62], tmem[UR9], tmem[UR40], idesc[UR41], UPT ;  /* 0x00ff283e3c0075ea */ /* 0x0001e2000b800009 */
[----:B------:R0:W-:Y:S01]  /*bc90*/  UTCHMMA gdesc[UR64], gdesc[UR66], tmem[UR9], tmem[UR38], idesc[UR39], UPT ;  /* 0x00ff2642400075ea */ /* 0x0001e2000b800009 */
[----:B------:R0:W-:Y:S01]  /*bca0*/  UTCBAR [UR5], URZ ;  /* 0x000000ff050073e9 */ /* 0x0001e200080000ff */
[----:B------:R-:W-:Y:S01]  /*bcb0*/  NOP ;  /* 0x0000000000007918 */ /* 0x000fe20000000000 */
.L_x_6:
[----:B------:R-:W-:Y:S05]  /*bcc0*/  @!P3 BRA `(.L_x_7) ;  /* 0x0000006400b0b947 */ /* 0x000fea0003800000 */
[----:B------:R-:W2:Y:S01]  /*bcd0*/  LDL.LU R124, [R1+0xe8] ;  /* 0x0000e800017c7983 */ /* 0x000ea20000300800 */
[----:B------:R-:W1:Y:S01]  /*bce0*/  LDCU UR8, c[0x0][0x3a0] ;  /* 0x00007400ff0877ac */ /* 0x000e620008000800 */
[----:B0-----:R-:W-:Y:S02]  /*bcf0*/  ULOP3.LUT UR16, UR13, 0x4000000, URZ, 0xfc, !UPT ;  /* 0x040000000d107892 */ /* 0x001fe4000f8efcff */
[----:B------:R-:W-:Y:S02]  /*bd00*/  UIADD3.64 UR26, UPT, UPT, UR22, 0x80, URZ ;  /* 0x00000080161a7897 */ /* 0x000fe4000fffe0ff */
[----:B------:R-:W-:Y:S02]  /*bd10*/  UIADD3.64 UR28, UPT, UPT, UR24, 0x2, URZ ;  /* 0x00000002181c7897 */ /* 0x000fe4000fffe0ff */
        /* <DEDUP_REMOVED lines=8> */
[----:B------:R-:W-:Y:S02]  /*bda0*/  UIADD3.64 UR46, UPT, UPT, UR22, 0x300, URZ ;  /* 0x00000300162e7897 */ /* 0x000fe4000fffe0ff */
[----:B------:R-:W-:Y:S01]  /*bdb0*/  UIADD3.64 UR48, UPT, UPT, UR24, 0x404, URZ ;  /* 0x0000040418307897 */ /* 0x000fe2000fffe0ff */
[----:B--2---:R0:W-:Y:S04]  /*bdc0*/  STL [R1+0x314], R124 ;  /* 0x0003147c01007387 */ /* 0x0041e80000100800 */
[----:B------:R2:W-:Y:S01]  /*bdd0*/  STL.64 [R1+0x210], R2 ;  /* 0x0002100201007387 */ /* 0x0005e20000100a00 */
[----:B0-----:R-:W0:Y:S03]  /*bde0*/  LDC R124, c[0x0][0x3a8] ;  /* 0x0000ea00ff7c7b82 */ /* 0x001e260000000800 */
[----:B--2---:R-:W2:Y:S01]  /*bdf0*/  LDL.LU.64 R2, [R1] ;  /* 0x0000000001027983 */ /* 0x004ea20000300a00 */
[----:B-1----:R-:W-:Y:S01]  /*be00*/  UIADD3 UR8, UPT, UPT, UR8, -0x80, URZ ;  /* 0xffffff8008087890 */ /* 0x002fe2000fffe0ff */
[----:B------:R-:W-:Y:S01]  /*be10*/  UMOV UR13, 0x1 ;  /* 0x00000001000d7882 */ /* 0x000fe20000000000 */
[----:B------:R-:W-:Y:S01]  /*be20*/  UMOV UR5, URZ ;  /* 0x000000ff00057c82 */ /* 0x000fe20008000000 */
[----:B0-----:R-:W-:Y:S01]  /*be30*/  IMAD.SHL.U32 R124, R124, 0x80, RZ ;  /* 0x000000807c7c7824 */ /* 0x001fe200078e00ff */
[----:B--2---:R0:W-:Y:S04]  /*be40*/  STL.64 [R1+0x200], R2 ;  /* 0x0002000201007387 */ /* 0x0041e80000100a00 */
[----:B0-----:R-:W2:Y:S04]  /*be50*/  LDL.LU.64 R2, [R1+0x8] ;  /* 0x0000080001027983 */ /* 0x001ea80000300a00 */
        /* <DEDUP_REMOVED lines=112> */
[----:B--2---:R0:W-:Y:S04]  /*c560*/  STL.64 [R1], R2 ;  /* 0x0000000201007387 */ /* 0x0041e80000100a00 */
[----:B0-----:R0:W5:Y:S02]  /*c570*/  LDL.LU.64 R2, [R1+0x300] ;  /* 0x0003000001027983 */ /* 0x0011640000300a00 */
.L_x_10:
[----:B------:R-:W-:Y:S04]  /*c580*/  STL [R1+0x498], R0 ;  /* 0x0004980001007387 */ /* 0x000fe80000100800 */
[----:B-----5:R1:W-:Y:S04]  /*c590*/  STL.64 [R1+0x490], R2 ;  /* 0x0004900201007387 */ /* 0x0203e80000100a00 */
[----:B-1----:R-:W2:Y:S01]  /*c5a0*/  LDL.LU.64 R2, [R1] ;  /* 0x0000000001027983 */ /* 0x002ea20000300a00 */
[----:B------:R-:W-:Y:S01]  /*c5b0*/  USHF.L.U32 UR4, UR4, 0x1f, URZ ;  /* 0x0000001f04047899 */ /* 0x000fe200080006ff */
[----:B------:R-:W1:Y:S05]  /*c5c0*/  S2R R124, SR_TID.X ;  /* 0x00000000007c7919 */ /* 0x000e6a0000002100 */
[----:B------:R-:W-:-:S04]  /*c5d0*/  IMAD.U32 R0, RZ, RZ, UR4 ;  /* 0x00000004ff007e24 */ /* 0x000fc8000f8e00ff */
[----:B------:R3:W4:Y:S01]  /*c5e0*/  SYNCS.PHASECHK.TRANS64.TRYWAIT P2, [UR12], R0 ;  /* 0x00000000ff0075a7 */ /* 0x000722000804110c */
[----:B------:R3:W-:Y:S04]  /*c5f0*/  STL [R1+0x218], R0 ;  /* 0x0002180001007387 */ /* 0x0007e80000100800 */
[----:B---3--:R3:W5:Y:S01]  /*c600*/  LDL.LU R0, [R1+0x498] ;  /* 0x0004980001007983 */ /* 0x0087620000300800 */
[----:B-1----:R-:W-:-:S04]  /*c610*/  SHF.R.U32.HI R124, RZ, 0x7, R124 ;  /* 0x00000007ff7c7819 */ /* 0x002fc8000001167c */
[----:B------:R-:W-:-:S04]  /*c620*/  SGXT.U32 R124, R124, 0x1 ;  /* 0x000000017c7c781a */ /* 0x000fc80000000000 */
[----:B------:R-:W-:Y:S02]  /*c630*/  ISETP.GE.AND P3, PT, R124, UR8, PT ;  /* 0x000000087c007c0c */ /* 0x000fe4000bf66270 */
[----:B------:R-:W1:Y:S02]  /*c640*/  LDC R124, c[0x0][0x3a8] ;  /* 0x0000ea00ff7c7b82 */ /* 0x000e640000000800 */
[----:B-1----:R-:W-:-:S04]  /*c650*/  IMAD.SHL.U32 R124, R124, 0x80, RZ ;  /* 0x000000807c7c7824 */ /* 0x002fc800078e00ff */
[----:B--2---:R-:W-:-:S05]  /*c660*/  IMAD.WIDE R2, R124, 0x2, R2 ;  /* 0x000000027c027825 */ /* 0x004fca00078e0202 */
[----:B------:R1:W-:Y:S04]  /*c670*/  STL.64 [R1], R2 ;  /* 0x0000000201007387 */ /* 0x0003e80000100a00 */
[----:B-1----:R3:W5:Y:S01]  /*c680*/  LDL.LU.64 R2, [R1+0x490] ;  /* 0x0004900001027983 */ /* 0x0027620000300a00 */
[----:B----4-:R-:W-:Y:S05]  /*c690*/  @!P2 BRA `(.L_x_8) ;  /* 0x0000007c00bca947 */ /* 0x010fea0003800000 */
.L_x_16:
[----:B-----5:R1:W-:Y:S04]  /*c6a0*/  STL.64 [R1+0x840], R2 ;  /* 0x0008400201007387 */ /* 0x0203e80000100a00 */
[----:B-1----:R-:W2:Y:S04]  /*c6b0*/  LDL.LU.64 R2, [R1+0x138] ;  /* 0x0001380001027983 */ /* 0x002ea80000300a00 */
[----:B------:R1:W-:Y:S04]  /*c6c0*/  STL.64 [R1+0x838], R120 ;  /* 0x0008387801007387 */ /* 0x0003e80000100a00 */
[----:B-1----:R-:W4:Y:S04]  /*c6d0*/  LDL.LU.64 R120, [R1+0x130] ;  /* 0x0001300001787983 */ /* 0x002f280000300a00 */
[----:B------:R1:W-:Y:S04]  /*c6e0*/  STL.64 [R1+0x830], R118 ;  /* 0x0008307601007387 */ /* 0x0003e80000100a00 */
[----:B-1-3--:R-:W3:Y:S04]  /*c6f0*/  LDL.LU.64 R118, [R1+0x128] ;  /* 0x0001280001767983 */ /* 0x00aee80000300a00 */
[----:B------:R1:W-:Y:S04]  /*c700*/  STL.64 [R1+0x828], R116 ;  /* 0x0008287401007387 */ /* 0x0003e80000100a00 */
[----:B-1----:R-:W2:Y:S04]  /*c710*/  LDL.LU.64 R116, [R1+0x118] ;  /* 0x0001180001747983 */ /* 0x002ea80000300a00 */
        /* <DEDUP_REMOVED lines=36> */
[----:B------:R-:W-:Y:S04]  /*c960*/  STL.64 [R1+0x790], R78 ;  /* 0x0007904e01007387 */ /* 0x000fe80000100a00 */
[----:B------:R1:W-:Y:S04]  /*c970*/  STL.64 [R1+0x788], R76 ;  /* 0x0007884c01007387 */ /* 0x0003e80000100a00 */
[----:B-1----:R-:W2:Y:S04]  /*c980*/  LDL.LU.64 R76, [R1+0x20] ;  /* 0x00002000014c7983 */ /* 0x002ea80000300a00 */
[----:B------:R-:W-:Y:S04]  /*c990*/  STL [R1+0x780], R72 ;  /* 0x0007804801007387 */ /* 0x000fe80000100800 */
        /* <DEDUP_REMOVED lines=9> */
[----:B------:R1:W-:Y:S04]  /*ca30*/  STL [R1+0x868], R69 ;  /* 0x0008684501007387 */ /* 0x0003e80000100800 */
[----:B-1----:R-:W2:Y:S04]  /*ca40*/  LDL.LU.64 R68, [R1+0x168] ;  /* 0x0001680001447983 */ /* 0x002ea80000300a00 */
        /* <DEDUP_REMOVED lines=8> */
[----:B------:R1:W-:Y:S04]  /*cad0*/  STL.64 [R1+0x738], R60 ;  /* 0x0007383c01007387 */ /* 0x0003e80000100a00 */
[----:B-1----:R-:W2:Y:S04]  /*cae0*/  LDL.LU.64 R60, [R1+0x10] ;  /* 0x00001000013c7983 */ /* 0x002ea80000300a00 */
[----:B------:R-:W-:Y:S04]  /*caf0*/  STL [R1+0x734], R58 ;  /* 0x0007343a01007387 */ /* 0x000fe80000100800 */
[----:B------:R-:W-:Y:S04]  /*cb00*/  STL [R1+0x730], R59 ;  /* 0x0007303b01007387 */ /* 0x000fe80000100800 */
[----:B------:R-:W-:Y:S04]  /*cb10*/  STL [R1+0x72c], R56 ;  /* 0x00072c3801007387 */ /* 0x000fe80000100800 */
[----:B------:R-:W-:Y:S04]  /*cb20*/  STL [R1+0x728], R57 ;  /* 0x0007283901007387 */ /* 0x000fe80000100800 */
[----:B------:R1:W-:Y:S04]  /*cb30*/  STL.64 [R1+0x8f0], R56 ;  /* 0x0008f03801007387 */ /* 0x0003e80000100a00 */
[----:B-1----:R-:W2:Y:S04]  /*cb40*/  LDL.LU.64 R56, [R1+0x1f8] ;  /* 0x0001f80001387983 */ /* 0x002ea80000300a00 */
        /* <DEDUP_REMOVED lines=26> */
[----:B------:R-:W-:Y:S04]  /*ccf0*/  STL [R1+0x6ec], R40 ;  /* 0x0006ec2801007387 */ /* 0x000fe80000100800 */
[----:B------:R-:W-:Y:S04]  /*cd00*/  STL [R1+0x6e8], R41 ;  /* 0x0006e82901007387 */ /* 0x000fe80000100800 */
[----:B------:R1:W-:Y:S04]  /*cd10*/  STL.64 [R1+0x8e8], R40 ;  /* 0x0008e82801007387 */ /* 0x0003e80000100a00 */
[----:B-1----:R-:W3:Y:S04]  /*cd20*/  LDL.LU.64 R40, [R1+0x1e8] ;  /* 0x0001e80001287983 */ /* 0x002ee80000300a00 */
        /* <DEDUP_REMOVED lines=15> */
[----:B-1----:R-:W4:Y:S04]  /*ce20*/  LDL.LU.64 R32, [R1+0x198] ;  /* 0x0001980001207983 */ /* 0x002f280000300a00 */
        /* <DEDUP_REMOVED lines=31> */
[----:B-1----:R-:W4:Y:S01]  /*d020*/  LDL.LU.64 R16, [R1+0x1d8] ;  /* 0x0001d80001107983 */ /* 0x002f220000300a00 */
[----:B--2---:R-:W-:Y:S01]  /*d030*/  IMAD.WIDE R70, R124, 0x2, R70 ;  /* 0x000000027c467825 */ /* 0x004fe200078e0246 */
[----:B------:R-:W-:-:S02]  /*d040*/  PRMT R59, RZ, 0x7610, R59 ;  /* 0x00007610ff3b7816 */ /* 0x000fc4000000003b */
[----:B------:R-:W-:Y:S01]  /*d050*/  STL [R1+0x684], R14 ;  /* 0x0006840e01007387 */ /* 0x000fe20000100800 */
[C---:B------:R-:W-:Y:S01]  /*d060*/  IMAD.WIDE R60, R124.reuse, 0x2, R60 ;  /* 0x000000027c3c7825 */ /* 0x040fe200078e023c */
[----:B------:R-:W-:Y:S02]  /*d070*/  PRMT R43, RZ, 0x7610, R43 ;  /* 0x00007610ff2b7816 */ /* 0x000fe4000000002b */
[----:B------:R-:W-:Y:S01]  /*d080*/  STL [R1+0x680], R15 ;  /* 0x0006800f01007387 */ /* 0x000fe20000100800 */
[----:B------:R-:W-:-:S03]  /*d090*/  IMAD.WIDE R74, R124, 0x2, R74 ;  /* 0x000000027c4a7825 */ /* 0x000fc600078e024a */
[----:B------:R-:W-:Y:S01]  /*d0a0*/  STL [R1+0x67c], R12 ;  /* 0x00067c0c01007387 */ /* 0x000fe20000100800 */
[----:B------:R-:W-:-:S03]  /*d0b0*/  IMAD.WIDE R76, R124, 0x2, R76 ;  /* 0x000000027c4c7825 */ /* 0x000fc600078e024c */
[----:B------:R-:W-:Y:S01]  /*d0c0*/  STL [R1+0x678], R13 ;  /* 0x0006780d01007387 */ /* 0x000fe20000100800 */
[----:B------:R-:W-:-:S03]  /*d0d0*/  IMAD.WIDE R84, R124, 0x2, R84 ;  /* 0x000000027c547825 */ /* 0x000fc600078e0254 */
[----:B------:R-:W-:Y:S01]  /*d0e0*/  STL [R1+0x674], R10 ;  /* 0x0006740a01007387 */ /* 0x000fe20000100800 */
[----:B------:R-:W-:-:S03]  /*d0f0*/  IMAD.WIDE R80, R124, 0x2, R80 ;  /* 0x000000027c507825 */ /* 0x000fc600078e0250 */
[----:B------:R1:W-:Y:S01]  /*d100*/  STL [R1+0x670], R11 ;  /* 0x0006700b01007387 */ /* 0x0003e20000100800 */
[----:B------:R-:W-:-:S03]  /*d110*/  IMAD.WIDE R64, R124, 0x2, R64 ;  /* 0x000000027c407825 */ /* 0x000fc600078e0240 */
[----:B------:R-:W-:Y:S01]  /*d120*/  STL [R1+0x66c], R8 ;  /* 0x00066c0801007387 */ /* 0x000fe20000100800 */
[----:B------:R-:W-:-:S03]  /*d130*/  IMAD.WIDE R86, R124, 0x2, R86 ;  /* 0x000000027c567825 */ /* 0x000fc600078e0256 */
[----:B------:R-:W-:Y:S01]  /*d140*/  STL [R1+0x668], R9 ;  /* 0x0006680901007387 */ /* 0x000fe20000100800 */
[----:B------:R-:W-:-:S03]  /*d150*/  IMAD.WIDE R66, R124, 0x2, R66 ;  /* 0x000000027c427825 */ /* 0x000fc600078e0242 */
[----:B------:R-:W-:Y:S01]  /*d160*/  STL [R1+0x664], R6 ;  /* 0x0006640601007387 */ /* 0x000fe20000100800 */
[C---:B------:R-:W-:Y:S01]  /*d170*/  IMAD.WIDE R82, R124.reuse, 0x2, R82 ;  /* 0x000000027c527825 */ /* 0x040fe200078e0252 */
[----:B------:R-:W2:Y:S03]  /*d180*/  S2R R79, SR_TID.X ;  /* 0x00000000004f7919 */ /* 0x000ea60000002100 */
[C---:B------:R-:W-:Y:S01]  /*d190*/  IMAD.WIDE R88, R124.reuse, 0x2, R88 ;  /* 0x000000027c587825 */ /* 0x040fe200078e0258 */
[----:B------:R-:W-:Y:S03]  /*d1a0*/  STL [R1+0x660], R7 ;  /* 0x0006600701007387 */ /* 0x000fe60000100800 */
[C---:B------:R-:W-:Y:S01]  /*d1b0*/  IMAD.WIDE R90, R124.reuse, 0x2, R90 ;  /* 0x000000027c5a7825 */ /* 0x040fe200078e025a */
[----:B------:R-:W-:Y:S03]  /*d1c0*/  STL [R1+0x65c], R4 ;  /* 0x00065c0401007387 */ /* 0x000fe60000100800 */
[C---:B------:R-:W-:Y:S01]  /*d1d0*/  IMAD.WIDE R92, R124.reuse, 0x2, R92 ;  /* 0x000000027c5c7825 */ /* 0x040fe200078e025c */
[----:B------:R-:W-:Y:S03]  /*d1e0*/  STL [R1+0x658], R5 ;  /* 0x0006580501007387 */ /* 0x000fe60000100800 */
[C---:B------:R-:W-:Y:S01]  /*d1f0*/  IMAD.WIDE R94, R124.reuse, 0x2, R94 ;  /* 0x000000027c5e7825 */ /* 0x040fe200078e025e */
[----:B------:R-:W-:Y:S03]  /*d200*/  STL.64 [R1+0x650], R122 ;  /* 0x0006507a01007387 */ /* 0x000fe60000100a00 */
        /* <DEDUP_REMOVED lines=9> */
[----:B--2---:R-:W-:Y:S01]  /*d2a0*/  SHF.R.U32.HI R78, RZ, 0x7, R79 ;  /* 0x00000007ff4e7819 */ /* 0x004fe2000001164f */
[----:B------:R-:W-:Y:S02]  /*d2b0*/  STL.64 [R1+0x30], R84 ;  /* 0x0000305401007387 */ /* 0x000fe40000100a00 */
[----:B------:R-:W-:Y:S01]  /*d2c0*/  IMAD.WIDE R106, R124, 0x2, R106 ;  /* 0x000000027c6a7825 */ /* 0x000fe200078e026a */
[----:B------:R-:W-:Y:S01]  /*d2d0*/  SGXT.U32 R78, R78, 0x1 ;  /* 0x000000014e4e781a */ /* 0x000fe20000000000 */
[----:B------:R-:W-:Y:S02]  /*d2e0*/  STL.64 [R1+0x48], R80 ;  /* 0x0000485001007387 */ /* 0x000fe40000100a00 */
[----:B------:R-:W-:Y:S01]  /*d2f0*/  IMAD.WIDE R108, R124, 0x2, R108 ;  /* 0x000000027c6c7825 */ /* 0x000fe200078e026c */
[----:B------:R-:W-:Y:S01]  /*d300*/  LOP3.LUT R78, R78, 0x2, RZ, 0xfc, !PT ;  /* 0x000000024e4e7812 */ /* 0x000fe200078efcff */
[----:B------:R-:W-:Y:S02]  /*d310*/  STL.64 [R1+0x50], R64 ;  /* 0x0000504001007387 */ /* 0x000fe40000100a00 */
[----:B------:R-:W-:Y:S01]  /*d320*/  IMAD.WIDE R110, R124, 0x2, R110 ;  /* 0x000000027c6e7825 */ /* 0x000fe200078e026e */
[----:B------:R-:W-:Y:S01]  /*d330*/  ISETP.GE.AND P4, PT, R78, UR8, PT ;  /* 0x000000084e007c0c */ /* 0x000fe2000bf86270 */
[----:B------:R-:W-:Y:S02]  /*d340*/  STL.64 [R1+0x68], R86 ;  /* 0x0000685601007387 */ /* 0x000fe40000100a00 */
[C---:B------:R-:W-:Y:S01]  /*d350*/  IMAD.WIDE R112, R124.reuse, 0x2, R112 ;  /* 0x000000027c707825 */ /* 0x040fe200078e0270 */
[----:B------:R-:W-:Y:S01]  /*d360*/  SHF.R.U32.HI R79, RZ, 0x7, R79 ;  /* 0x00000007ff4f7819 */ /* 0x000fe2000001164f */
[----:B------:R-:W-:Y:S02]  /*d370*/  STL.64 [R1+0x60], R66 ;  /* 0x0000604201007387 */ /* 0x000fe40000100a00 */
[C---:B------:R-:W-:Y:S01]  /*d380*/  IMAD.WIDE R114, R124.reuse, 0x2, R114 ;  /* 0x000000027c727825 */ /* 0x040fe200078e0272 */
[----:B------:R-:W-:Y:S01]  /*d390*/  SGXT.U32 R79, R79, 0x1 ;  /* 0x000000014f4f781a */ /* 0x000fe20000000000 */
[----:B------:R-:W-:Y:S02]  /*d3a0*/  STL.64 [R1+0x70], R82 ;  /* 0x0000705201007387 */ /* 0x000fe40000100a00 */
[C---:B------:R-:W-:Y:S01]  /*d3b0*/  IMAD.WIDE R116, R124.reuse, 0x2, R116 ;  /* 0x000000027c747825 */ /* 0x040fe200078e0274 */
[----:B------:R-:W-:Y:S01]  /*d3c0*/  LOP3.LUT R79, R79, 0x4, RZ, 0xfc, !PT ;  /* 0x000000044f4f7812 */ /* 0x000fe200078efcff */
[----:B------:R-:W-:Y:S02]  /*d3d0*/  STL.64 [R1+0x80], R88 ;  /* 0x0000805801007387 */ /* 0x000fe40000100a00 */
[C---:B---3--:R-:W-:Y:S01]  /*d3e0*/  IMAD.WIDE R118, R124.reuse, 0x2, R118 ;  /* 0x000000027c767825 */ /* 0x048fe200078e0276 */
[----:B------:R-:W-:Y:S01]  /*d3f0*/  ISETP.GE.AND P5, PT, R79, UR8, PT ;  /* 0x000000084f007c0c */ /* 0x000fe2000bfa6270 */
[----:B------:R-:W-:Y:S02]  /*d400*/  STL.64 [R1+0x88], R90 ;  /* 0x0000885a01007387 */ /* 0x000fe40000100a00 */
[----:B----4-:R-:W-:-:S02]  /*d410*/  IMAD.WIDE R120, R124, 0x2, R120 ;  /* 0x000000027c787825 */ /* 0x010fc400078e0278 */
[----:B------:R-:W-:Y:S02]  /*d420*/  STL.64 [R1+0x90], R92 ;  /* 0x0000905c01007387 */ /* 0x000fe40000100a00 */
[C---:B------:R-:W-:Y:S02]  /*d430*/  IMAD.WIDE R2, R124.reuse, 0x2, R2 ;  /* 0x000000027c027825 */ /* 0x040fe400078e0202 */
[----:B------:R-:W-:Y:S02]  /*d440*/  STL.64 [R1+0xa0], R94 ;  /* 0x0000a05e01007387 */ /* 0x000fe40000100a00 */
[C---:B------:R-:W-:Y:S02]  /*d450*/  IMAD.WIDE R72, R124.reuse, 0x2, R72 ;  /* 0x000000027c487825 */ /* 0x040fe400078e0248 */
[----:B------:R-:W-:Y:S02]  /*d460*/  STL.64 [R1+0xa8], R96 ;  /* 0x0000a86001007387 */ /* 0x000fe40000100a00 */
[----:B------:R-:W-:-:S02]  /*d470*/  IMAD.WIDE R62, R124, 0x2, R62 ;  /* 0x000000027c3e7825 */ /* 0x000fc400078e023e */
        /* <DEDUP_REMOVED lines=32> */
[----:B------:R-:W-:Y:S04]  /*d680*/  STL.64 [R1+0x160], R48 ;  /* 0x0001603001007387 */ /* 0x000fe80000100a00 */
[----:B------:R-:W-:Y:S04]  /*d690*/  STL.64 [R1+0x168], R68 ;  /* 0x0001684401007387 */ /* 0x000fe80000100a00 */
[----:B------:R-:W-:Y:S04]  /*d6a0*/  STL.64 [R1+0x170], R52 ;  /* 0x0001703401007387 */ /* 0x000fe80000100a00 */
[----:B------:R-:W-:Y:S04]  /*d6b0*/  STL.64 [R1+0x178], R46 ;  /* 0x0001782e01007387 */ /* 0x000fe80000100a00 */
[----:B------:R-:W-:Y:S04]  /*d6c0*/  STL.64 [R1+0x180], R44 ;  /* 0x0001802c01007387 */ /* 0x000fe80000100a00 */
[----:B------:R-:W-:Y:S01]  /*d6d0*/  STL.64 [R1+0x188], R36 ;  /* 0x0001882401007387 */ /* 0x000fe20000100a00 */
[----:B------:R-:W-:-:S03]  /*d6e0*/  IMAD.WIDE R24, R124, 0x2, R24 ;  /* 0x000000027c187825 */ /* 0x000fc600078e0218 */
        /* <DEDUP_REMOVED lines=8> */
[----:B------:R2:W3:Y:S04]  /*d770*/  @!P3 LDG.E.U16 R59, desc[UR20][R26.64] ;  /* 0x000000141a3bb981 */ /* 0x0004e8000c1e1500 */
[----:B------:R4:W2:Y:S01]  /*d780*/  @!P4 LDG.E.U16 R43, desc[UR20][R56.64] ;  /* 0x00000014382bc981 */ /* 0x0008a2000c1e1500 */
[----:B------:R-:W0:Y:S01]  /*d790*/  S2R R78, SR_TID.X ;  /* 0x00000000004e7919 */ /* 0x000e220000002100 */
[----:B------:R-:W-:-:S04]  /*d7a0*/  IMAD.WIDE R20, R124, 0x2, R20 ;  /* 0x000000027c147825 */ /* 0x000fc800078e0214 */
[----:B------:R-:W-:Y:S01]  /*d7b0*/  IMAD.WIDE R18, R124, 0x2, R18 ;  /* 0x000000027c127825 */ /* 0x000fe200078e0212 */
[----:B------:R-:W-:Y:S01]  /*d7c0*/  STL.64 [R1+0x1f0], R20 ;  /* 0x0001f01401007387 */ /* 0x000fe20000100a00 */
[----:B0-----:R-:W-:-:S03]  /*d7d0*/  SHF.R.U32.HI R78, RZ, 0x7, R78 ;  /* 0x00000007ff4e7819 */ /* 0x001fc6000001164e */
[----:B------:R-:W-:Y:S01]  /*d7e0*/  STL.64 [R1+0x200], R18 ;  /* 0x0002001201007387 */ /* 0x000fe20000100a00 */
[----:B------:R-:W-:-:S03]  /*d7f0*/  SGXT.U32 R78, R78, 0x1 ;  /* 0x000000014e4e781a */ /* 0x000fc60000000000 */
[----:B------:R-:W-:Y:S01]  /*d800*/  STL.64 [R1+0x210], R24 ;  /* 0x0002101801007387 */ /* 0x000fe20000100a00 */
[----:B------:R-:W-:Y:S01]  /*d810*/  IMAD.WIDE R16, R124, 0x2, R16 ;  /* 0x000000027c107825 */ /* 0x000fe200078e0210 */
[----:B-1----:R-:W-:Y:S01]  /*d820*/  PRMT R11, RZ, 0x7610, R11 ;  /* 0x00007610ff0b7816 */ /* 0x002fe2000000000b */
[----:B------:R-:W0:Y:S03]  /*d830*/  S2R R124, SR_TID.X ;  /* 0x00000000007c7919 */ /* 0x000e260000002100 */
[----:B------:R-:W-:Y:S04]  /*d840*/  STL.64 [R1+0x1d8], R16 ;  /* 0x0001d81001007387 */ /* 0x000fe80000100a00 */
[----:B------:R-:W-:Y:S04]  /*d850*/  STL.64 [R1+0x1e8], R40 ;  /* 0x0001e82801007387 */ /* 0x000fe80000100a00 */
[----:B------:R1:W-:Y:S04]  /*d860*/  STL.64 [R1+0x208], R26 ;  /* 0x0002081a01007387 */ /* 0x0003e80000100a00 */
[----:B------:R4:W-:Y:S01]  /*d870*/  STL.64 [R1+0x1f8], R56 ;  /* 0x0001f83801007387 */ /* 0x0009e20000100a00 */
[----:B------:R-:W0:Y:S03]  /*d880*/  S2R R79, SR_TID.X ;  /* 0x00000000004f7919 */ /* 0x000e260000002100 */
[----:B-1----:R-:W2:Y:S04]  /*d890*/  LDL.LU.64 R26, [R1+0x8f8] ;  /* 0x0008f800011a7983 */ /* 0x002ea80000300a00 */
[----:B----4-:R-:W4:Y:S01]  /*d8a0*/  LDL.LU.64 R56, [R1+0x8f0] ;  /* 0x0008f00001387983 */ /* 0x010f220000300a00 */
[----:B0-----:R-:W-:-:S04]  /*d8b0*/  SHF.R.U32.HI R124, RZ, 0x7, R124 ;  /* 0x00000007ff7c7819 */ /* 0x001fc8000001167c */
[----:B------:R-:W-:-:S04]  /*d8c0*/  SGXT.U32 R124, R124, 0x1 ;  /* 0x000000017c7c781a */ /* 0x000fc80000000000 */
[----:B------:R-:W-:-:S04]  /*d8d0*/  LOP3.LUT R124, R124, 0x6, RZ, 0xfc, !PT ;  /* 0x000000067c7c7812 */ /* 0x000fc800078efcff */
[----:B------:R-:W-:Y:S02]  /*d8e0*/  ISETP.GE.AND P6, PT, R124, UR8, PT ;  /* 0x000000087c007c0c */ /* 0x000fe4000bfc6270 */
[----:B------:R-:W-:-:S04]  /*d8f0*/  LOP3.LUT R124, R78, 0x8, RZ, 0xfc, !PT ;  /* 0x000000084e7c7812 */ /* 0x000fc800078efcff */
[----:B------:R-:W-:Y:S02]  /*d900*/  ISETP.GE.AND P2, PT, R124, UR8, PT ;  /* 0x000000087c007c0c */ /* 0x000fe4000bf46270 */
[--C-:B------:R-:W-:Y:S02]  /*d910*/  SHF.R.U32.HI R78, RZ, 0x7, R79.reuse ;  /* 0x00000007ff4e7819 */ /* 0x100fe4000001164f */
[----:B------:R-:W-:Y:S02]  /*d920*/  SHF.R.U32.HI R79, RZ, 0x7, R79 ;  /* 0x00000007ff4f7819 */ /* 0x000fe4000001164f */
[----:B------:R-:W-:Y:S01]  /*d930*/  SGXT.U32 R78, R78, 0x1 ;  /* 0x000000014e4e781a */ /* 0x000fe20000000000 */
[----:B------:R-:W3:Y:S01]  /*d940*/  @!P6 LDG.E.U16 R11, desc[UR20][R16.64] ;  /* 0x00000014100be981 */ /* 0x000ee2000c1e1500 */
[----:B------:R-:W-:Y:S02]  /*d950*/  SGXT.U32 R79, R79, 0x1 ;  /* 0x000000014f4f781a */ /* 0x000fe40000000000 */
[----:B------:R-:W-:-:S04]  /*d960*/  LOP3.LUT R78, R78, 0xa, RZ, 0xfc, !PT ;  /* 0x0000000a4e4e7812 */ /* 0x000fc800078efcff */
[----:B------:R-:W-:Y:S02]  /*d970*/  ISETP.GE.AND P3, PT, R78, UR8, PT ;  /* 0x000000084e007c0c */ /* 0x000fe4000bf66270 */
[----:B------:R-:W0:Y:S01]  /*d980*/  S2R R78, SR_TID.X ;  /* 0x00000000004e7919 */ /* 0x000e220000002100 */
[----:B------:R-:W-:Y:S02]  /*d990*/  LOP3.LUT R79, R79, 0xc, RZ, 0xfc, !PT ;  /* 0x0000000c4f4f7812 */ /* 0x000fe400078efcff */
[----:B--2---:R-:W-:Y:S02]  /*d9a0*/  PRMT R27, RZ, 0x7610, R27 ;  /* 0x00007610ff1b7816 */ /* 0x004fe4000000001b */
[----:B----4-:R-:W-:-:S04]  /*d9b0*/  PRMT R56, RZ, 0x7610, R56 ;  /* 0x00007610ff387816 */ /* 0x010fc80000000038 */
[----:B------:R1:W2:Y:S04]  /*d9c0*/  @!P5 LDG.E.U16 R27, desc[UR20][R40.64] ;  /* 0x00000014281bd981 */ /* 0x0002a8000c1e1500 */
[----:B------:R4:W2:Y:S04]  /*d9d0*/  @!P2 LDG.E.U16 R56, desc[UR20][R24.64] ;  /* 0x000000141838a981 */ /* 0x0008a8000c1e1500 */
[----:B------:R-:W1:Y:S04]  /*d9e0*/  LDL.LU.64 R40, [R1+0x8e8] ;  /* 0x0008e80001287983 */ /* 0x000e680000300a00 */
[----:B------:R-:W2:Y:S04]  /*d9f0*/  LDL.LU.64 R16, [R1+0x8e0] ;  /* 0x0008e00001107983 */ /* 0x000ea80000300a00 */
[----:B------:R-:W4:Y:S01]  /*da00*/  LDL.LU.64 R24, [R1+0x8d8] ;  /* 0x0008d80001187983 */ /* 0x000f220000300a00 */
[----:B------:R-:W-:-:S02]  /*da10*/  ISETP.GE.AND P4, PT, R79, UR8, PT ;  /* 0x000000084f007c0c */ /* 0x000fc4000bf86270 */
[----:B------:R-:W3:Y:S01]  /*da20*/  S2R R79, SR_TID.X ;  /* 0x00000000004f7919 */ /* 0x000ee20000002100 */
[----:B0-----:R-:W-:-:S04]  /*da30*/  SHF.R.U32.HI R78, RZ, 0x7, R78 ;  /* 0x00000007ff4e7819 */ /* 0x001fc8000001164e */
[----:B------:R-:W-:-:S04]  /*da40*/  SGXT.U32 R78, R78, 0x1 ;  /* 0x000000014e4e781a */ /* 0x000fc80000000000 */
[----:B------:R-:W-:-:S04]  /*da50*/  LOP3.LUT R124, R78, 0xe, RZ, 0xfc, !PT ;  /* 0x0000000e4e7c7812 */ /* 0x000fc800078efcff */
[----:B------:R-:W-:Y:S02]  /*da60*/  ISETP.GE.AND P5, PT, R124, UR8, PT ;  /* 0x000000087c007c0c */ /* 0x000fe4000bfa6270 */
[----:B---3--:R-:W-:-:S04]  /*da70*/  SHF.R.U32.HI R78, RZ, 0x7, R79 ;  /* 0x00000007ff4e7819 */ /* 0x008fc8000001164f */
[----:B------:R-:W-:-:S04]  /*da80*/  SGXT.U32 R78, R78, 0x1 ;  /* 0x000000014e4e781a */ /* 0x000fc80000000000 */
[C---:B------:R-:W-:Y:S02]  /*da90*/  LOP3.LUT R124, R78.reuse, 0x10, RZ, 0xfc, !PT ;  /* 0x000000104e7c7812 */ /* 0x040fe400078efcff */
[----:B------:R-:W-:Y:S02]  /*daa0*/  LOP3.LUT R78, R78, 0x12, RZ, 0xfc, !PT ;  /* 0x000000124e4e7812 */ /* 0x000fe400078efcff */
[----:B------:R-:W-:Y:S02]  /*dab0*/  SHF.R.U32.HI R79, RZ, 0x7, R79 ;  /* 0x00000007ff4f7819 */ /* 0x000fe4000001164f */
[----:B------:R-:W-:Y:S02]  /*dac0*/  ISETP.GE.AND P6, PT, R124, UR8, PT ;  /* 0x000000087c007c0c */ /* 0x000fe4000bfc6270 */
[----:B------:R-:W-:Y:S02]  /*dad0*/  ISETP.GE.AND P2, PT, R78, UR8, PT ;  /* 0x000000084e007c0c */ /* 0x000fe4000bf46270 */
[----:B------:R-:W-:-:S02]  /*dae0*/  SGXT.U32 R79, R79, 0x1 ;  /* 0x000000014f4f781a */ /* 0x000fc40000000000 */
[----:B------:R-:W-:Y:S02]  /*daf0*/  PRMT R8, RZ, 0x7610, R8 ;  /* 0x00007610ff087816 */ /* 0x000fe40000000008 */
[----:B------:R-:W-:Y:S02]  /*db00*/  LOP3.LUT R79, R79, 0x14, RZ, 0xfc, !PT ;  /* 0x000000144f4f7812 */ /* 0x000fe400078efcff */
[----:B------:R-:W-:Y:S02]  /*db10*/  PRMT R57, RZ, 0x7610, R57 ;  /* 0x00007610ff397816 */ /* 0x000fe40000000039 */
[----:B------:R-:W3:Y:S04]  /*db20*/  @!P5 LDG.E.U16 R8, desc[UR20][R22.64] ;  /* 0x000000141608d981 */ /* 0x000ee8000c1e1500 */
[----:B------:R-:W2:Y:S01]  /*db30*/  @!P6 LDG.E.U16 R57, desc[UR20][R28.64] ;  /* 0x000000141c39e981 */ /* 0x000ea2000c1e1500 */
[----:B------:R-:W0:Y:S01]  /*db40*/  S2R R78, SR_TID.X ;  /* 0x00000000004e7919 */ /* 0x000e220000002100 */
[----:B-1----:R-:W-:-:S02]  /*db50*/  PRMT R40, RZ, 0x7610, R40 ;  /* 0x00007610ff287816 */ /* 0x002fc40000000028 */
[----:B------:R-:W-:-:S04]  /*db60*/  PRMT R41, RZ, 0x7610, R41 ;  /* 0x00007610ff297816 */ /* 0x000fc80000000029 */
[----:B------:R-:W2:Y:S01]  /*db70*/  @!P3 LDG.E.U16 R40, desc[UR20][R18.64] ;  /* 0x000000141228b981 */ /* 0x000ea2000c1e1500 */
[----:B----4-:R-:W-:Y:S02]  /*db80*/  PRMT R24, RZ, 0x7610, R24 ;  /* 0x00007610ff187816 */ /* 0x010fe40000000018 */
[----:B------:R-:W-:Y:S01]  /*db90*/  ISETP.GE.AND P3, PT, R79, UR8, PT ;  /* 0x000000084f007c0c */ /* 0x000fe2000bf66270 */
[----:B------:R1:W4:Y:S04]  /*dba0*/  @!P2 LDG.E.U16 R41, desc[UR20][R54.64] ;  /* 0x000000143629a981 */ /* 0x000328000c1e1500 */
[----:B------:R-:W2:Y:S04]  /*dbb0*/  @!P4 LDG.E.U16 R24, desc[UR20][R20.64] ;  /* 0x000000141418c981 */ /* 0x000ea8000c1e1500 */
[----:B------:R-:W2:Y:S04]  /*dbc0*/  LDL.LU.64 R18, [R1+0x8d0] ;  /* 0x0008d00001127983 */ /* 0x000ea80000300a00 */
[----:B------:R-:W2:Y:S04]  /*dbd0*/  LDL.LU.64 R20, [R1+0x8c8] ;  /* 0x0008c80001147983 */ /* 0x000ea80000300a00 */
[----:B------:R-:W2:Y:S04]  /*dbe0*/  LDL.LU.64 R22, [R1+0x8c0] ;  /* 0x0008c00001167983 */ /* 0x000ea80000300a00 */
[----:B------:R-:W2:Y:S01]  /*dbf0*/  LDL.LU.64 R28, [R1+0x8b8] ;  /* 0x0008b800011c7983 */ /* 0x000ea20000300a00 */
[----:B------:R-:W-:-:S03]  /*dc00*/  PRMT R25, RZ, 0x7610, R25 ;  /* 0x00007610ff197816 */ /* 0x000fc60000000019 */
[----:B------:R-:W1:Y:S04]  /*dc10*/  LDL.LU.64 R54, [R1+0x8b0] ;  /* 0x0008b00001367983 */ /* 0x000e680000300a00 */
[----:B------:R0:W2:Y:S04]  /*dc20*/  @!P3 LDG.E.U16 R25, desc[UR20][R38.64] ;  /* 0x000000142619b981 */ /* 0x0000a8000c1e1500 */
[----:B------:R-:W3:Y:S01]  /*dc30*/  LDL.LU.64 R38, [R1+0x8a8] ;  /* 0x0008a80001267983 */ /* 0x000ee20000300a00 */
[----:B------:R-:W0:Y:S02]  /*dc40*/  S2R R79, SR_TID.X ;  /* 0x00000000004f7919 */ /* 0x000e240000002100 */
[----:B0-----:R-:W-:-:S04]  /*dc50*/  SHF.R.U32.HI R78, RZ, 0x7, R78 ;  /* 0x00000007ff4e7819 */ /* 0x001fc8000001164e */
[----:B------:R-:W-:-:S04]  /*dc60*/  SGXT.U32 R78, R78, 0x1 ;  /* 0x000000014e4e781a */ /* 0x000fc80000000000 */
[----:B------:R-:W-:-:S04]  /*dc70*/  LOP3.LUT R124, R78, 0x16, RZ, 0xfc, !PT ;  /* 0x000000164e7c7812 */ /* 0x000fc800078efcff */
[----:B------:R-:W-:Y:S02]  /*dc80*/  ISETP.GE.AND P4, PT, R124, UR8, PT ;  /* 0x000000087c007c0c */ /* 0x000fe4000bf86270 */
[----:B------:R-:W-:-:S04]  /*dc90*/  SHF.R.U32.HI R78, RZ, 0x7, R79 ;  /* 0x00000007ff4e7819 */ /* 0x000fc8000001164f */
[----:B------:R-:W-:Y:S02]  /*dca0*/  SGXT.U32 R78, R78, 0x1 ;  /* 0x000000014e4e781a */ /* 0x000fe40000000000 */
[----:B------:R-:W-:Y:S02]  /*dcb0*/  SHF.R.U32.HI R79, RZ, 0x7, R79 ;  /* 0x00000007ff4f7819 */ /* 0x000fe4000001164f */
[C---:B------:R-:W-:Y:S02]  /*dcc0*/  LOP3.LUT R124, R78.reuse, 0x18, RZ, 0xfc, !PT ;  /* 0x000000184e7c7812 */ /* 0x040fe400078efcff */
[----:B------:R-:W-:Y:S02]  /*dcd0*/  LOP3.LUT R78, R78, 0x1a, RZ, 0xfc, !PT ;  /* 0x0000001a4e4e7812 */ /* 0x000fe400078efcff */
[----:B------:R-:W-:Y:S02]  /*dce0*/  SGXT.U32 R79, R79, 0x1 ;  /* 0x000000014f4f781a */ /* 0x000fe40000000000 */
[----:B------:R-:W-:-:S02]  /*dcf0*/  ISETP.GE.AND P6, PT, R78, UR8, PT ;  /* 0x000000084e007c0c */ /* 0x000fc4000bfc6270 */
[----:B------:R-:W0:Y:S01]  /*dd00*/  S2R R78, SR_TID.X ;  /* 0x00000000004e7919 */ /* 0x000e220000002100 */
[----:B------:R-:W-:-:S04]  /*dd10*/  LOP3.LUT R79, R79, 0x1c, RZ, 0xfc, !PT ;  /* 0x0000001c4f4f7812 */ /* 0x000fc800078efcff */
[----:B------:R-:W-:Y:S02]  /*dd20*/  ISETP.GE.AND P2, PT, R79, UR8, PT ;  /* 0x000000084f007c0c */ /* 0x000fe4000bf46270 */
[----:B------:R-:W0:Y:S01]  /*dd30*/  S2R R79, SR_TID.X ;  /* 0x00000000004f7919 */ /* 0x000e220000002100 */
[----:B------:R-:W-:Y:S02]  /*dd40*/  ISETP.GE.AND P5, PT, R124, UR8, PT ;  /* 0x000000087c007c0c */ /* 0x000fe4000bfa6270 */
[----:B------:R-:W-:-:S06]  /*dd50*/  PRMT R9, RZ, 0x7610, R9 ;  /* 0x00007610ff097816 */ /* 0x000fcc0000000009 */
[----:B------:R-:W4:Y:S01]  /*dd60*/  @!P4 LDG.E.U16 R9, desc[UR20][R30.64] ;  /* 0x000000141e09c981 */ /* 0x000f22000c1e1500 */
[----:B------:R-:W-:-:S03]  /*dd70*/  PRMT R6, RZ, 0x7610, R6 ;  /* 0x00007610ff067816 */ /* 0x000fc60000000006 */
[----:B------:R-:W4:Y:S01]  /*dd80*/  LDL.LU.64 R30, [R1+0x8a0] ;  /* 0x0008a000011e7983 */ /* 0x000f220000300a00 */
[----:B0-----:R-:W-:-:S04]  /*dd90*/  SHF.R.U32.HI R78, RZ, 0x7, R78 ;  /* 0x00000007ff4e7819 */ /* 0x001fc8000001164e */
[----:B------:R-:W-:-:S04]  /*dda0*/  SGXT.U32 R78, R78, 0x1 ;  /* 0x000000014e4e781a */ /* 0x000fc80000000000 */
[----:B------:R-:W-:Y:S02]  /*ddb0*/  LOP3.LUT R124, R78, 0x1e, RZ, 0xfc, !PT ;  /* 0x0000001e4e7c7812 */ /* 0x000fe400078efcff */
[----:B------:R-:W-:-:S04]  /*ddc0*/  SHF.R.U32.HI R78, RZ, 0x7, R79 ;  /* 0x00000007ff4e7819 */ /* 0x000fc8000001164f */
[----:B------:R-:W-:Y:S02]  /*ddd0*/  SGXT.U32 R78, R78, 0x1 ;  /* 0x000000014e4e781a */ /* 0x000fe40000000000 */
[----:B------:R-:W-:Y:S02]  /*dde0*/  ISETP.GE.AND P3, PT, R124, UR8, PT ;  /* 0x000000087c007c0c */ /* 0x000fe4000bf66270 */
[C---:B------:R-:W-:Y:S02]  /*ddf0*/  LOP3.LUT R124, R78.reuse, 0x20, RZ, 0xfc, !PT ;  /* 0x000000204e7c7812 */ /* 0x040fe400078efcff */
[----:B------:R-:W-:Y:S02]  /*de00*/  LOP3.LUT R78, R78, 0x22, RZ, 0xfc, !PT ;  /* 0x000000224e4e7812 */ /* 0x000fe400078efcff */
[----:B------:R-:W-:-:S07]  /*de10*/  ISETP.GE.AND P4, PT, R124, UR8, PT ;  /* 0x000000087c007c0c */ /* 0x000fce000bf86270 */
[----:B------:R-:W4:Y:S01]  /*de20*/  @!P3 LDG.E.U16 R6, desc[UR20][R44.64] ;  /* 0x000000142c06b981 */ /* 0x000f22000c1e1500 */
[----:B-1----:R-:W-:-:S06]  /*de30*/  PRMT R54, RZ, 0x7610, R54 ;  /* 0x00007610ff367816 */ /* 0x002fcc0000000036 */
[----:B------:R-:W4:Y:S01]  /*de40*/  @!P5 LDG.E.U16 R54, desc[UR20][R32.64] ;  /* 0x000000142036d981 */ /* 0x000f22000c1e1500 */
[----:B------:R-:W-:Y:S02]  /*de50*/  ISETP.GE.AND P5, PT, R78, UR8, PT ;  /* 0x000000084e007c0c */ /* 0x000fe4000bfa6270 */
[----:B--2---:R-:W-:Y:S02]  /*de60*/  PRMT R22, RZ, 0x7610, R22 ;  /* 0x00007610ff167816 */ /* 0x004fe40000000016 */
[----:B------:R-:W-:Y:S02]  /*de70*/  PRMT R55, RZ, 0x7610, R55 ;  /* 0x00007610ff377816 */ /* 0x000fe40000000037 */
[----:B---3--:R-:W-:Y:S02]  /*de80*/  PRMT R38, RZ, 0x7610, R38 ;  /* 0x00007610ff267816 */ /* 0x008fe40000000026 */
[----:B------:R-:W2:Y:S01]  /*de90*/  @!P2 LDG.E.U16 R22, desc[UR20][R36.64] ;  /* 0x000000142416a981 */ /* 0x000ea2000c1e1500 */
[----:B------:R-:W-:-:S03]  /*dea0*/  PRMT R39, RZ, 0x7610, R39 ;  /* 0x00007610ff277816 */ /* 0x000fc60000000027 */
[----:B------:R-:W3:Y:S04]  /*deb0*/  LDL.LU.64 R32, [R1+0x898] ;  /* 0x0008980001207983 */ /* 0x000ee80000300a00 */
[----:B------:R-:W2:Y:S04]  /*dec0*/  @!P6 LDG.E.U16 R38, desc[UR20][R34.64] ;  /* 0x000000142226e981 */ /* 0x000ea8000c1e1500 */
[----:B------:R-:W2:Y:S04]  /*ded0*/  @!P4 LDG.E.U16 R55, desc[UR20][R46.64] ;  /* 0x000000142e37c981 */ /* 0x000ea8000c1e1500 */
[----:B------:R0:W2:Y:S04]  /*dee0*/  @!P5 LDG.E.U16 R39, desc[UR20][R52.64] ;  /* 0x000000143427d981 */ /* 0x0000a8000c1e1500 */
[----:B------:R-:W2:Y:S04]  /*def0*/  LDL.LU.64 R34, [R1+0x890] ;  /* 0x0008900001227983 */ /* 0x000ea80000300a00 */
[----:B------:R-:W2:Y:S04]  /*df00*/  LDL.LU.64 R36, [R1+0x888] ;  /* 0x0008880001247983 */ /* 0x000ea80000300a00 */
[----:B------:R-:W2:Y:S04]  /*df10*/  LDL.LU.64 R44, [R1+0x880] ;  /* 0x00088000012c7983 */ /* 0x000ea80000300a00 */
[----:B------:R-:W2:Y:S04]  /*df20*/  LDL.LU.64 R46, [R1+0x878] ;  /* 0x00087800012e7983 */ /* 0x000ea80000300a00 */
[----:B------:R-:W0:Y:S01]  /*df30*/  LDL.LU.64 R52, [R1+0x870] ;  /* 0x0008700001347983 */ /* 0x000e220000300a00 */
[----:B------:R-:W-:Y:S01]  /*df40*/  SHF.R.U32.HI R79, RZ, 0x7, R79 ;  /* 0x00000007ff4f7819 */ /* 0x000fe2000001164f */
[----:B------:R-:W1:Y:S03]  /*df50*/  S2R R78, SR_TID.X ;  /* 0x00000000004e7919 */ /* 0x000e660000002100 */
[----:B------:R-:W-:-:S04]  /*df60*/  SGXT.U32 R79, R79, 0x1 ;  /* 0x000000014f4f781a */ /* 0x000fc80000000000 */
[----:B------:R-:W-:-:S04]  /*df70*/  LOP3.LUT R79, R79, 0x24, RZ, 0xfc, !PT ;  /* 0x000000244f4f7812 */ /* 0x000fc800078efcff */
[----:B------:R-:W-:Y:S02]  /*df80*/  ISETP.GE.AND P6, PT, R79, UR8, PT ;  /* 0x000000084f007c0c */ /* 0x000fe4000bfc6270 */
[----:B------:R-:W1:Y:S02]  /*df90*/  S2R R79, SR_TID.X ;  /* 0x00000000004f7919 */ /* 0x000e640000002100 */
[----:B-1----:R-:W-:-:S04]  /*dfa0*/  SHF.R.U32.HI R78, RZ, 0x7, R78 ;  /* 0x00000007ff4e7819 */ /* 0x002fc8000001164e */
[----:B------:R-:W-:-:S04]  /*dfb0*/  SGXT.U32 R78, R78, 0x1 ;  /* 0x000000014e4e781a */ /* 0x000fc80000000000 */
[----:B------:R-:W-:Y:S02]  /*dfc0*/  LOP3.LUT R124, R78, 0x26, RZ, 0xfc, !PT ;  /* 0x000000264e7c7812 */ /* 0x000fe400078efcff */
[----:B------:R-:W-:-:S04]  /*dfd0*/  SHF.R.U32.HI R78, RZ, 0x7, R79 ;  /* 0x00000007ff4e7819 */ /* 0x000fc8000001164f */
[----:B------:R-:W-:Y:S02]  /*dfe0*/  SGXT.U32 R78, R78, 0x1 ;  /* 0x000000014e4e781a */ /* 0x000fe40000000000 */
[----:B------:R-:W-:Y:S02]  /*dff0*/  ISETP.GE.AND P2, PT, R124, UR8, PT ;  /* 0x000000087c007c0c */ /* 0x000fe4000bf46270 */
[----:B------:R-:W-:-:S04]  /*e000*/  LOP3.LUT R124, R78, 0x28, RZ, 0xfc, !PT ;  /* 0x000000284e7c7812 */ /* 0x000fc800078efcff */
[----:B------:R-:W-:Y:S02]  /*e010*/  ISETP.GE.AND P3, PT, R124, UR8, PT ;  /* 0x000000087c007c0c */ /* 0x000fe4000bf66270 */
[----:B------:R-:W-:Y:S01]  /*e020*/  PRMT R23, RZ, 0x7610, R23 ;  /* 0x00007610ff177816 */ /* 0x000fe20000000017 */
[----:B------:R-:W1:Y:S01]  /*e030*/  LDC R124, c[0x0][0x3a8] ;  /* 0x0000ea00ff7c7b82 */ /* 0x000e620000000800 */
[----:B------:R-:W-:-:S04]  /*e040*/  PRMT R7, RZ, 0x7610, R7 ;  /* 0x00007610ff077816 */ /* 0x000fc80000000007 */
[----:B------:R0:W3:Y:S04]  /*e050*/  @!P6 LDG.E.U16 R23, desc[UR20][R68.64] ;  /* 0x000000144417e981 */ /* 0x0000e8000c1e1500 */
[----:B------:R0:W3:Y:S04]  /*e060*/  @!P2 LDG.E.U16 R7, desc[UR20][R48.64] ;  /* 0x000000143007a981 */ /* 0x0000e8000c1e1500 */
[----:B------:R-:W3:Y:S04]  /*e070*/  LDL.LU R69, [R1+0x868] ;  /* 0x0008680001457983 */ /* 0x000ee80000300800 */
[----:B------:R-:W3:Y:S01]  /*e080*/  LDL.LU.64 R48, [R1+0x860] ;  /* 0x0008600001307983 */ /* 0x000ee20000300a00 */
[----:B------:R-:W-:-:S02]  /*e090*/  SHF.R.U32.HI R79, RZ, 0x7, R79 ;  /* 0x00000007ff4f7819 */ /* 0x000fc4000001164f */
[----:B------:R-:W-:Y:S02]  /*e0a0*/  LOP3.LUT R78, R78, 0x2a, RZ, 0xfc, !PT ;  /* 0x0000002a4e4e7812 */ /* 0x000fe400078efcff */
[----:B------:R-:W-:Y:S02]  /*e0b0*/  SGXT.U32 R79, R79, 0x1 ;  /* 0x000000014f4f781a */ /* 0x000fe40000000000 */
[----:B------:R-:W-:Y:S02]  /*e0c0*/  ISETP.GE.AND P4, PT, R78, UR8, PT ;  /* 0x000000084e007c0c */ /* 0x000fe4000bf86270 */
[----:B------:R-:W-:Y:S01]  /*e0d0*/  LOP3.LUT R79, R79, 0x2c, RZ, 0xfc, !PT ;  /* 0x0000002c4f4f7812 */ /* 0x000fe200078efcff */
[----:B------:R-:W0:Y:S03]  /*e0e0*/  S2R R78, SR_TID.X ;  /* 0x00000000004e7919 */ /* 0x000e260000002100 */
[----:B------:R-:W-:-:S02]  /*e0f0*/  ISETP.GE.AND P5, PT, R79, UR8, PT ;  /* 0x000000084f007c0c */ /* 0x000fc4000bfa6270 */
[----:B------:R-:W0:Y:S02]  /*e100*/  S2R R79, SR_TID.X ;  /* 0x00000000004f7919 */ /* 0x000e240000002100 */
[----:B0-----:R-:W-:-:S06]  /*e110*/  PRMT R52, RZ, 0x7610, R52 ;  /* 0x00007610ff347816 */ /* 0x001fcc0000000034 */
[----:B------:R0:W4:Y:S04]  /*e120*/  @!P3 LDG.E.U16 R52, desc[UR20][R50.64] ;  /* 0x000000143234b981 */ /* 0x000128000c1e1500 */
[----:B------:R-:W0:Y:S01]  /*e130*/  LDL.LU.64 R50, [R1+0x858] ;  /* 0x0008580001327983 */ /* 0x000e220000300a00 */
[----:B------:R-:W-:Y:S02]  /*e140*/  SHF.R.U32.HI R78, RZ, 0x7, R78 ;  /* 0x00000007ff4e7819 */ /* 0x000fe4000001164e */
[----:B------:R-:W-:Y:S02]  /*e150*/  SHF.R.U32.HI R68, RZ, 0x7, R79 ;  /* 0x00000007ff447819 */ /* 0x000fe4000001164f */
[----:B------:R-:W-:Y:S02]  /*e160*/  SGXT.U32 R78, R78, 0x1 ;  /* 0x000000014e4e781a */ /* 0x000fe40000000000 */
[----:B------:R-:W-:-:S02]  /*e170*/  SGXT.U32 R68, R68, 0x1 ;  /* 0x000000014444781a */ /* 0x000fc40000000000 */
[----:B------:R-:W-:-:S04]  /*e180*/  LOP3.LUT R78, R78, 0x30, RZ, 0xfc, !PT ;  /* 0x000000304e4e7812 */ /* 0x000fc800078efcff */
[----:B------:R-:W-:Y:S02]  /*e190*/  ISETP.GE.AND P6, PT, R78, UR8, PT ;  /* 0x000000084e007c0c */ /* 0x000fe4000bfc6270 */
[C---:B------:R-:W-:Y:S02]  /*e1a0*/  LOP3.LUT R78, R68.reuse, 0x32, RZ, 0xfc, !PT ;  /* 0x00000032444e7812 */ /* 0x040fe400078efcff */
[----:B------:R-:W-:Y:S02]  /*e1b0*/  LOP3.LUT R68, R68, 0x34, RZ, 0xfc, !PT ;  /* 0x0000003444447812 */ /* 0x000fe400078efcff */
[----:B------:R-:W-:Y:S02]  /*e1c0*/  SHF.R.U32.HI R79, RZ, 0x7, R79 ;  /* 0x00000007ff4f7819 */ /* 0x000fe4000001164f */
[----:B------:R-:W-:Y:S02]  /*e1d0*/  ISETP.GE.AND P3, PT, R68, UR8, PT ;  /* 0x0000000844007c0c */ /* 0x000fe4000bf66270 */
[----:B------:R-:W-:Y:S01]  /*e1e0*/  SGXT.U32 R79, R79, 0x1 ;  /* 0x000000014f4f781a */ /* 0x000fe20000000000 */
[----:B------:R-:W1:Y:S01]  /*e1f0*/  S2R R68, SR_TID.X ;  /* 0x0000000000447919 */ /* 0x000e620000002100 */
[----:B------:R-:W-:-:S02]  /*e200*/  ISETP.GE.AND P2, PT, R78, UR8, PT ;  /* 0x000000084e007c0c */ /* 0x000fc4000bf46270 */
[----:B------:R-:W-:Y:S02]  /*e210*/  LOP3.LUT R78, R79, 0x38, RZ, 0xfc, !PT ;  /* 0x000000384f4e7812 */ /* 0x000fe400078efcff */
[----:B------:R-:W3:Y:S01]  /*e220*/  S2R R79, SR_TID.X ;  /* 0x00000000004f7919 */ /* 0x000ee20000002100 */
[----:B--2---:R-:W-:-:S06]  /*e230*/  PRMT R36, RZ, 0x7610, R36 ;  /* 0x00007610ff247816 */ /* 0x004fcc0000000024 */
[----:B------:R-:W2:Y:S01]  /*e240*/  @!P4 LDG.E.U16 R36, desc[UR20][R62.64] ;  /* 0x000000143e24c981 */ /* 0x000ea2000c1e1500 */
[----:B------:R-:W-:Y:S02]  /*e250*/  ISETP.GE.AND P4, PT, R78, UR8, PT ;  /* 0x000000084e007c0c */ /* 0x000fe4000bf86270 */
[----:B------:R-:W-:Y:S02]  /*e260*/  PRMT R20, RZ, 0x7610, R20 ;  /* 0x00007610ff147816 */ /* 0x000fe40000000014 */
[----:B------:R-:W-:-:S04]  /*e270*/  PRMT R37, RZ, 0x7610, R37 ;  /* 0x00007610ff257816 */ /* 0x000fc80000000025 */
[----:B------:R-:W2:Y:S01]  /*e280*/  @!P5 LDG.E.U16 R20, desc[UR20][R72.64] ;  /* 0x000000144814d981 */ /* 0x000ea2000c1e1500 */
[----:B------:R-:W-:-:S03]  /*e290*/  PRMT R53, RZ, 0x7610, R53 ;  /* 0x00007610ff357816 */ /* 0x000fc60000000035 */
[----:B------:R-:W2:Y:S04]  /*e2a0*/  @!P2 LDG.E.U16 R37, desc[UR20][R120.64] ;  /* 0x000000147825a981 */ /* 0x000ea8000c1e1500 */
[----:B------:R-:W2:Y:S01]  /*e2b0*/  @!P6 LDG.E.U16 R53, desc[UR20][R2.64] ;  /* 0x000000140235e981 */ /* 0x000ea2000c1e1500 */
[----:B-1----:R-:W-:-:S03]  /*e2c0*/  SHF.R.U32.HI R78, RZ, 0x7, R68 ;  /* 0x00000007ff4e7819 */ /* 0x002fc60000011644 */
[----:B------:R-:W2:Y:S01]  /*e2d0*/  LDL.LU.64 R62, [R1+0x850] ;  /* 0x00085000013e7983 */ /* 0x000ea20000300a00 */
[----:B------:R-:W-:-:S03]  /*e2e0*/  SGXT.U32 R78, R78, 0x1 ;  /* 0x000000014e4e781a */ /* 0x000fc60000000000 */
[----:B------:R-:W2:Y:S01]  /*e2f0*/  LDL.LU.64 R72, [R1+0x848] ;  /* 0x0008480001487983 */ /* 0x000ea20000300a00 */
[----:B---3--:R-:W-:Y:S02]  /*e300*/  SHF.R.U32.HI R68, RZ, 0x7, R79 ;  /* 0x00000007ff447819 */ /* 0x008fe4000001164f */
[----:B------:R-:W-:Y:S01]  /*e310*/  LOP3.LUT R78, R78, 0x3a, RZ, 0xfc, !PT ;  /* 0x0000003a4e4e7812 */ /* 0x000fe200078efcff */
[----:B------:R-:W3:Y:S01]  /*e320*/  LDL.LU.64 R2, [R1+0x840] ;  /* 0x0008400001027983 */ /* 0x000ee20000300a00 */
[----:B------:R-:W-:Y:S02]  /*e330*/  SGXT.U32 R68, R68, 0x1 ;  /* 0x000000014444781a */ /* 0x000fe40000000000 */
[----:B------:R-:W-:Y:S01]  /*e340*/  ISETP.GE.AND P5, PT, R78, UR8, PT ;  /* 0x000000084e007c0c */ /* 0x000fe2000bfa6270 */
[----:B------:R-:W2:Y:S01]  /*e350*/  LDL.LU.64 R120, [R1+0x838] ;  /* 0x0008380001787983 */ /* 0x000ea20000300a00 */
[C---:B------:R-:W-:Y:S02]  /*e360*/  LOP3.LUT R78, R68.reuse, 0x3c, RZ, 0xfc, !PT ;  /* 0x0000003c444e7812 */ /* 0x040fe400078efcff */
[----:B------:R-:W-:-:S02]  /*e370*/  LOP3.LUT R68, R68, 0x40, RZ, 0xfc, !PT ;  /* 0x0000004044447812 */ /* 0x000fc400078efcff */
[----:B------:R-:W-:Y:S02]  /*e380*/  SHF.R.U32.HI R79, RZ, 0x7, R79 ;  /* 0x00000007ff4f7819 */ /* 0x000fe4000001164f */
[----:B------:R-:W-:Y:S02]  /*e390*/  ISETP.GE.AND P2, PT, R68, UR8, PT ;  /* 0x0000000844007c0c */ /* 0x000fe4000bf46270 */
[----:B------:R-:W-:Y:S01]  /*e3a0*/  SGXT.U32 R79, R79, 0x1 ;  /* 0x000000014f4f781a */ /* 0x000fe20000000000 */
[----:B------:R-:W1:Y:S01]  /*e3b0*/  S2R R68, SR_TID.X ;  /* 0x0000000000447919 */ /* 0x000e620000002100 */
[----:B------:R-:W-:Y:S02]  /*e3c0*/  ISETP.GE.AND P6, PT, R78, UR8, PT ;  /* 0x000000084e007c0c */ /* 0x000fe4000bfc6270 */
[----:B------:R-:W-:Y:S02]  /*e3d0*/  LOP3.LUT R78, R79, 0x42, RZ, 0xfc, !PT ;  /* 0x000000424f4e7812 */ /* 0x000fe400078efcff */
[----:B------:R-:W1:Y:S01]  /*e3e0*/  S2R R79, SR_TID.X ;  /* 0x00000000004f7919 */ /* 0x000e620000002100 */
[----:B------:R-:W-:-:S06]  /*e3f0*/  PRMT R21, RZ, 0x7610, R21 ;  /* 0x00007610ff157816 */ /* 0x000fcc0000000015 */
[----:B------:R-:W2:Y:S01]  /*e400*/  @!P3 LDG.E.U16 R21, desc[UR20][R118.64] ;  /* 0x000000147615b981 */ /* 0x000ea2000c1e1500 */
[----:B------:R-:W-:Y:S02]  /*e410*/  ISETP.GE.AND P3, PT, R78, UR8, PT ;  /* 0x000000084e007c0c */ /* 0x000fe4000bf66270 */
[----:B------:R-:W-:Y:S02]  /*e420*/  PRMT R18, RZ, 0x7610, R18 ;  /* 0x00007610ff127816 */ /* 0x000fe40000000012 */
[----:B------:R-:W-:-:S04]  /*e430*/  PRMT R34, RZ, 0x7610, R34 ;  /* 0x00007610ff227816 */ /* 0x000fc80000000022 */
[----:B------:R-:W2:Y:S04]  /*e440*/  @!P6 LDG.E.U16 R18, desc[UR20][R112.64] ;  /* 0x000000147012e981 */ /* 0x000ea8000c1e1500 */
[----:B------:R-:W2:Y:S01]  /*e450*/  @!P5 LDG.E.U16 R34, desc[UR20][R114.64] ;  /* 0x000000147222d981 */ /* 0x000ea2000c1e1500 */
[----:B------:R-:W-:Y:S02]  /*e460*/  PRMT R35, RZ, 0x7610, R35 ;  /* 0x00007610ff237816 */ /* 0x000fe40000000023 */
[----:B------:R-:W-:Y:S01]  /*e470*/  PRMT R48, RZ, 0x7610, R48 ;  /* 0x00007610ff307816 */ /* 0x000fe20000000030 */
[----:B------:R-:W2:Y:S01]  /*e480*/  LDL.LU.64 R118, [R1+0x830] ;  /* 0x0008300001767983 */ /* 0x000ea20000300a00 */
[----:B-1----:R-:W-:-:S03]  /*e490*/  SHF.R.U32.HI R78, RZ, 0x7, R68 ;  /* 0x00000007ff4e7819 */ /* 0x002fc60000011644 */
[----:B------:R-:W2:Y:S01]  /*e4a0*/  @!P3 LDG.E.U16 R35, desc[UR20][R108.64] ;  /* 0x000000146c23b981 */ /* 0x000ea2000c1e1500 */
[----:B------:R-:W-:Y:S02]  /*e4b0*/  SGXT.U32 R78, R78, 0x1 ;  /* 0x000000014e4e781a */ /* 0x000fe40000000000 */
[--C-:B------:R-:W-:Y:S02]  /*e4c0*/  SHF.R.U32.HI R68, RZ, 0x7, R79.reuse ;  /* 0x00000007ff447819 */ /* 0x100fe4000001164f */
[----:B------:R-:W-:Y:S02]  /*e4d0*/  LOP3.LUT R78, R78, 0x44, RZ, 0xfc, !PT ;  /* 0x000000444e4e7812 */ /* 0x000fe400078efcff */
[----:B------:R-:W-:Y:S02]  /*e4e0*/  SGXT.U32 R68, R68, 0x1 ;  /* 0x000000014444781a */ /* 0x000fe40000000000 */
[----:B------:R-:W-:-:S04]  /*e4f0*/  SHF.R.U32.HI R79, RZ, 0x7, R79 ;  /* 0x00000007ff4f7819 */ /* 0x000fc8000001164f */
[----:B------:R-:W-:Y:S02]  /*e500*/  SGXT.U32 R79, R79, 0x1 ;  /* 0x000000014f4f781a */ /* 0x000fe40000000000 */
[----:B------:R-:W-:Y:S02]  /*e510*/  PRMT R19, RZ, 0x7610, R19 ;  /* 0x00007610ff137816 */ /* 0x000fe40000000013 */
[----:B------:R-:W-:Y:S02]  /*e520*/  PRMT R32, RZ, 0x7610, R32 ;  /* 0x00007610ff207816 */ /* 0x000fe40000000020 */
[----:B------:R-:W-:Y:S02]  /*e530*/  PRMT R16, RZ, 0x7610, R16 ;  /* 0x00007610ff107816 */ /* 0x000fe40000000010 */
[----:B------:R-:W-:Y:S02]  /*e540*/  PRMT R49, RZ, 0x7610, R49 ;  /* 0x00007610ff317816 */ /* 0x000fe40000000031 */
[----:B------:R-:W-:-:S02]  /*e550*/  PRMT R33, RZ, 0x7610, R33 ;  /* 0x00007610ff217816 */ /* 0x000fc40000000021 */
[----:B------:R-:W-:Y:S02]  /*e560*/  PRMT R17, RZ, 0x7610, R17 ;  /* 0x00007610ff117816 */ /* 0x000fe40000000011 */
[----:B------:R-:W-:Y:S02]  /*e570*/  PRMT R46, RZ, 0x7610, R46 ;  /* 0x00007610ff2e7816 */ /* 0x000fe4000000002e */
[----:B----4-:R-:W-:Y:S02]  /*e580*/  PRMT R30, RZ, 0x7610, R30 ;  /* 0x00007610ff1e7816 */ /* 0x010fe4000000001e */
[----:B------:R-:W-:Y:S02]  /*e590*/  PRMT R14, RZ, 0x7610, R14 ;  /* 0x00007610ff0e7816 */ /* 0x000fe4000000000e */
[----:B------:R-:W-:Y:S02]  /*e5a0*/  PRMT R47, RZ, 0x7610, R47 ;  /* 0x00007610ff2f7816 */ /* 0x000fe4000000002f */
[----:B0-----:R-:W-:-:S06]  /*e5b0*/  PRMT R50, RZ, 0x7610, R50 ;  /* 0x00007610ff327816 */ /* 0x001fcc0000000032 */
[----:B------:R-:W4:Y:S01]  /*e5c0*/  @!P4 LDG.E.U16 R50, desc[UR20][R116.64] ;  /* 0x000000147432c981 */ /* 0x000f22000c1e1500 */
[----:B------:R-:W-:Y:S02]  /*e5d0*/  ISETP.GE.AND P4, PT, R78, UR8, PT ;  /* 0x000000084e007c0c */ /* 0x000fe4000bf86270 */
[C---:B------:R-:W-:Y:S02]  /*e5e0*/  LOP3.LUT R78, R68.reuse, 0x48, RZ, 0xfc, !PT ;  /* 0x00000048444e7812 */ /* 0x040fe400078efcff */
[----:B------:R-:W-:-:S04]  /*e5f0*/  LOP3.LUT R68, R68, 0x4a, RZ, 0xfc, !PT ;  /* 0x0000004a44447812 */ /* 0x000fc800078efcff */
[----:B------:R-:W-:Y:S01]  /*e600*/  ISETP.GE.AND P6, PT, R68, UR8, PT ;  /* 0x0000000844007c0c */ /* 0x000fe2000bfc6270 */
[----:B------:R-:W2:Y:S01]  /*e610*/  LDL.LU.64 R116, [R1+0x828] ;  /* 0x0008280001747983 */ /* 0x000ea20000300a00 */
[----:B------:R-:W-:Y:S01]  /*e620*/  ISETP.GE.AND P5, PT, R78, UR8, PT ;  /* 0x000000084e007c0c */ /* 0x000fe2000bfa6270 */
[----:B------:R-:W0:Y:S01]  /*e630*/  S2R R68, SR_TID.X ;  /* 0x0000000000447919 */ /* 0x000e220000002100 */
[----:B------:R-:W-:Y:S02]  /*e640*/  LOP3.LUT R78, R79, 0x4c, RZ, 0xfc, !PT ;  /* 0x0000004c4f4e7812 */ /* 0x000fe400078efcff */
[----:B------:R-:W1:Y:S01]  /*e650*/  S2R R79, SR_TID.X ;  /* 0x00000000004f7919 */ /* 0x000e620000002100 */
[----:B------:R-:W-:Y:S01]  /*e660*/  PRMT R51, RZ, 0x7610, R51 ;  /* 0x00007610ff337816 */ /* 0x000fe20000000033 */
[----:B------:R-:W2:Y:S05]  /*e670*/  @!P4 LDG.E.U16 R19, desc[UR20][R106.64] ;  /* 0x000000146a13c981 */ /* 0x000eaa000c1e1500 */
[----:B------:R-:W2:Y:S01]  /*e680*/  @!P2 LDG.E.U16 R51, desc[UR20][R110.64] ;  /* 0x000000146e33a981 */ /* 0x000ea2000c1e1500 */
[----:B------:R-:W-:-:S03]  /*e690*/  ISETP.GE.AND P2, PT, R78, UR8, PT ;  /* 0x000000084e007c0c */ /* 0x000fc6000bf46270 */
[----:B------:R-:W2:Y:S04]  /*e6a0*/  @!P5 LDG.E.U16 R48, desc[UR20][R104.64] ;  /* 0x000000146830d981 */ /* 0x000ea8000c1e1500 */
[----:B------:R-:W2:Y:S04]  /*e6b0*/  @!P6 LDG.E.U16 R32, desc[UR20][R102.64] ;  /* 0x000000146620e981 */ /* 0x000ea8000c1e1500 */
[----:B------:R-:W2:Y:S04]  /*e6c0*/  LDL.LU.64 R114, [R1+0x820] ;  /* 0x0008200001727983 */ /* 0x000ea80000300a00 */
[----:B------:R-:W2:Y:S01]  /*e6d0*/  @!P2 LDG.E.U16 R16, desc[UR20][R100.64] ;  /* 0x000000146410a981 */ /* 0x000ea2000c1e1500 */
[----:B0-----:R-:W-:-:S03]  /*e6e0*/  SHF.R.U32.HI R78, RZ, 0x7, R68 ;  /* 0x00000007ff4e7819 */ /* 0x001fc60000011644 */
[----:B------:R-:W2:Y:S01]  /*e6f0*/  LDL.LU.64 R112, [R1+0x818] ;  /* 0x0008180001707983 */ /* 0x000ea20000300a00 */
[----:B------:R-:W-:-:S03]  /*e700*/  SGXT.U32 R78, R78, 0x1 ;  /* 0x000000014e4e781a */ /* 0x000fc60000000000 */
[----:B------:R-:W2:Y:S01]  /*e710*/  LDL.LU.64 R110, [R1+0x810] ;  /* 0x00081000016e7983 */ /* 0x000ea20000300a00 */
[--C-:B-1----:R-:W-:Y:S02]  /*e720*/  SHF.R.U32.HI R68, RZ, 0x7, R79.reuse ;  /* 0x00000007ff447819 */ /* 0x102fe4000001164f */
[----:B------:R-:W-:Y:S01]  /*e730*/  LOP3.LUT R78, R78, 0x50, RZ, 0xfc, !PT ;  /* 0x000000504e4e7812 */ /* 0x000fe200078efcff */
[----:B------:R-:W2:Y:S01]  /*e740*/  LDL.LU.64 R108, [R1+0x808] ;  /* 0x00080800016c7983 */ /* 0x000ea20000300a00 */
[----:B------:R-:W-:Y:S02]  /*e750*/  SGXT.U32 R68, R68, 0x1 ;  /* 0x000000014444781a */ /* 0x000fe40000000000 */
[----:B------:R-:W-:Y:S01]  /*e760*/  ISETP.GE.AND P3, PT, R78, UR8, PT ;  /* 0x000000084e007c0c */ /* 0x000fe2000bf66270 */
[----:B------:R-:W2:Y:S01]  /*e770*/  LDL.LU.64 R106, [R1+0x800] ;  /* 0x00080000016a7983 */ /* 0x000ea20000300a00 */
[C---:B------:R-:W-:Y:S02]  /*e780*/  LOP3.LUT R78, R68.reuse, 0x52, RZ, 0xfc, !PT ;  /* 0x00000052444e7812 */ /* 0x040fe400078efcff */
[----:B------:R-:W-:Y:S01]  /*e790*/  LOP3.LUT R68, R68, 0x54, RZ, 0xfc, !PT ;  /* 0x0000005444447812 */ /* 0x000fe200078efcff */
[----:B------:R-:W2:Y:S01]  /*e7a0*/  LDL.LU.64 R104, [R1+0x7f8] ;  /* 0x0007f80001687983 */ /* 0x000ea20000300a00 */
[----:B------:R-:W-:-:S02]  /*e7b0*/  SHF.R.U32.HI R79, RZ, 0x7, R79 ;  /* 0x00000007ff4f7819 */ /* 0x000fc4000001164f */
[----:B------:R-:W-:Y:S01]  /*e7c0*/  ISETP.GE.AND P5, PT, R68, UR8, PT ;  /* 0x0000000844007c0c */ /* 0x000fe2000bfa6270 */
[----:B------:R-:W2:Y:S01]  /*e7d0*/  LDL.LU.64 R102, [R1+0x7f0] ;  /* 0x0007f00001667983 */ /* 0x000ea20000300a00 */
[----:B------:R-:W-:Y:S01]  /*e7e0*/  SGXT.U32 R79, R79, 0x1 ;  /* 0x000000014f4f781a */ /* 0x000fe20000000000 */
[----:B------:R-:W0:Y:S01]  /*e7f0*/  S2R R68, SR_TID.X ;  /* 0x0000000000447919 */ /* 0x000e220000002100 */
[----:B------:R-:W-:Y:S02]  /*e800*/  ISETP.GE.AND P4, PT, R78, UR8, PT ;  /* 0x000000084e007c0c */ /* 0x000fe4000bf86270 */
[----:B------:R-:W-:Y:S01]  /*e810*/  LOP3.LUT R78, R79, 0x58, RZ, 0xfc, !PT ;  /* 0x000000584f4e7812 */ /* 0x000fe200078efcff */
[----:B------:R-:W2:Y:S01]  /*e820*/  @!P3 LDG.E.U16 R49, desc[UR20][R98.64] ;  /* 0x000000146231b981 */ /* 0x000ea2000c1e1500 */
[----:B------:R-:W1:Y:S02]  /*e830*/  S2R R79, SR_TID.X ;  /* 0x00000000004f7919 */ /* 0x000e640000002100 */
[----:B------:R-:W-:Y:S01]  /*e840*/  ISETP.GE.AND P6, PT, R78, UR8, PT ;  /* 0x000000084e007c0c */ /* 0x000fe2000bfc6270 */
[----:B------:R-:W2:Y:S06]  /*e850*/  LDL.LU.64 R100, [R1+0x7e8] ;  /* 0x0007e80001647983 */ /* 0x000eac0000300a00 */
[----:B------:R-:W2:Y:S04]  /*e860*/  @!P4 LDG.E.U16 R33, desc[UR20][R96.64] ;  /* 0x000000146021c981 */ /* 0x000ea8000c1e1500 */
[----:B------:R-:W2:Y:S04]  /*e870*/  LDL.LU.64 R98, [R1+0x7e0] ;  /* 0x0007e00001627983 */ /* 0x000ea80000300a00 */
[----:B------:R-:W2:Y:S04]  /*e880*/  @!P5 LDG.E.U16 R17, desc[UR20][R94.64] ;  /* 0x000000145e11d981 */ /* 0x000ea8000c1e1500 */
[----:B------:R-:W2:Y:S01]  /*e890*/  LDL.LU.64 R96, [R1+0x7d8] ;  /* 0x0007d80001607983 */ /* 0x000ea20000300a00 */
[----:B0-----:R-:W-:-:S03]  /*e8a0*/  SHF.R.U32.HI R78, RZ, 0x7, R68 ;  /* 0x00000007ff4e7819 */ /* 0x001fc60000011644 */
[----:B------:R-:W2:Y:S01]  /*e8b0*/  @!P6 LDG.E.U16 R46, desc[UR20][R92.64] ;  /* 0x000000145c2ee981 */ /* 0x000ea2000c1e1500 */
[----:B------:R-:W-:-:S03]  /*e8c0*/  SGXT.U32 R78, R78, 0x1 ;  /* 0x000000014e4e781a */ /* 0x000fc60000000000 */
[----:B------:R-:W2:Y:S01]  /*e8d0*/  LDL.LU.64 R94, [R1+0x7d0] ;  /* 0x0007d000015e7983 */ /* 0x000ea20000300a00 */
[----:B-1----:R-:W-:Y:S02]  /*e8e0*/  SHF.R.U32.HI R68, RZ, 0x7, R79 ;  /* 0x00000007ff447819 */ /* 0x002fe4000001164f */
[----:B------:R-:W-:Y:S01]  /*e8f0*/  LOP3.LUT R78, R78, 0x5a, RZ, 0xfc, !PT ;  /* 0x0000005a4e4e7812 */ /* 0x000fe200078efcff */
[----:B------:R-:W2:Y:S01]  /*e900*/  LDL.LU.64 R92, [R1+0x7c8] ;  /* 0x0007c800015c7983 */ /* 0x000ea20000300a00 */
[----:B------:R-:W-:Y:S02]  /*e910*/  SGXT.U32 R68, R68, 0x1 ;  /* 0x000000014444781a */ /* 0x000fe40000000000 */
[----:B------:R-:W-:Y:S02]  /*e920*/  ISETP.GE.AND P2, PT, R78, UR8, PT ;  /* 0x000000084e007c0c */ /* 0x000fe4000bf46270 */
[C---:B------:R-:W-:Y:S02]  /*e930*/  LOP3.LUT R78, R68.reuse, 0x5c, RZ, 0xfc, !PT ;  /* 0x0000005c444e7812 */ /* 0x040fe400078efcff */
[----:B------:R-:W-:-:S02]  /*e940*/  LOP3.LUT R68, R68, 0x60, RZ, 0xfc, !PT ;  /* 0x0000006044447812 */ /* 0x000fc400078efcff */
[----:B------:R-:W-:Y:S02]  /*e950*/  ISETP.GE.AND P3, PT, R78, UR8, PT ;  /* 0x000000084e007c0c */ /* 0x000fe4000bf66270 */
[----:B------:R-:W-:-:S05]  /*e960*/  ISETP.GE.AND P4, PT, R68, UR8, PT ;  /* 0x0000000844007c0c */ /* 0x000fca000bf86270 */
[----:B------:R-:W2:Y:S06]  /*e970*/  @!P2 LDG.E.U16 R30, desc[UR20][R90.64] ;  /* 0x000000145a1ea981 */ /* 0x000eac000c1e1500 */
[----:B------:R-:W2:Y:S04]  /*e980*/  @!P3 LDG.E.U16 R14, desc[UR20][R88.64] ;  /* 0x00000014580eb981 */ /* 0x000ea8000c1e1500 */
[----:B------:R-:W2:Y:S04]  /*e990*/  LDL.LU.64 R90, [R1+0x7c0] ;  /* 0x0007c000015a7983 */ /* 0x000ea80000300a00 */
[----:B------:R-:W2:Y:S04]  /*e9a0*/  @!P4 LDG.E.U16 R47, desc[UR20][R82.64] ;  /* 0x00000014522fc981 */ /* 0x000ea8000c1e1500 */
[----:B------:R-:W2:Y:S04]  /*e9b0*/  LDL.LU.64 R88, [R1+0x7b8] ;  /* 0x0007b80001587983 */ /* 0x000ea80000300a00 */
[----:B------:R-:W2:Y:S01]  /*e9c0*/  LDL.LU.64 R82, [R1+0x40] ;  /* 0x0000400001527983 */ /* 0x000ea20000300a00 */
[----:B------:R-:W0:Y:S01]  /*e9d0*/  S2R R68, SR_TID.X ;  /* 0x0000000000447919 */ /* 0x000e220000002100 */
[----:B------:R-:W-:-:S04]  /*e9e0*/  SHF.R.U32.HI R79, RZ, 0x7, R79 ;  /* 0x00000007ff4f7819 */ /* 0x000fc8000001164f */
[----:B------:R-:W-:-:S04]  /*e9f0*/  SGXT.U32 R79, R79, 0x1 ;  /* 0x000000014f4f781a */ /* 0x000fc80000000000 */
[----:B------:R-:W-:-:S04]  /*ea00*/  LOP3.LUT R78, R79, 0x62, RZ, 0xfc, !PT ;  /* 0x000000624f4e7812 */ /* 0x000fc800078efcff */
[----:B------:R-:W-:Y:S02]  /*ea10*/  ISETP.GE.AND P5, PT, R78, UR8, PT ;  /* 0x000000084e007c0c */ /* 0x000fe4000bfa6270 */
[----:B------:R-:W1:Y:S01]  /*ea20*/  S2R R78, SR_TID.X ;  /* 0x00000000004e7919 */ /* 0x000e620000002100 */
[----:B0-----:R-:W-:-:S04]  /*ea30*/  SHF.R.U32.HI R79, RZ, 0x7, R68 ;  /* 0x00000007ff4f7819 */ /* 0x001fc80000011644 */
[----:B------:R-:W-:-:S04]  /*ea40*/  SGXT.U32 R79, R79, 0x1 ;  /* 0x000000014f4f781a */ /* 0x000fc80000000000 */
[----:B------:R-:W-:-:S04]  /*ea50*/  LOP3.LUT R68, R79, 0x68, RZ, 0xfc, !PT ;  /* 0x000000684f447812 */ /* 0x000fc800078efcff */
[----:B------:R-:W-:Y:S02]  /*ea60*/  ISETP.GE.AND P6, PT, R68, UR8, PT ;  /* 0x0000000844007c0c */ /* 0x000fe4000bfc6270 */
[----:B------:R-:W0:Y:S01]  /*ea70*/  S2R R68, SR_TID.X ;  /* 0x0000000000447919 */ /* 0x000e220000002100 */
[----:B-1----:R-:W-:-:S04]  /*ea80*/  SHF.R.U32.HI R78, RZ, 0x7, R78 ;  /* 0x00000007ff4e7819 */ /* 0x002fc8000001164e */
[----:B------:R-:W-:-:S04]  /*ea90*/  SGXT.U32 R78, R78, 0x1 ;  /* 0x000000014e4e781a */ /* 0x000fc80000000000 */
[C---:B------:R-:W-:Y:S02]  /*eaa0*/  LOP3.LUT R79, R78.reuse, 0x70, RZ, 0xfc, !PT ;  /* 0x000000704e4f7812 */ /* 0x040fe400078efcff */
[----:B------:R-:W-:-:S04]  /*eab0*/  LOP3.LUT R78, R78, 0x78, RZ, 0xfc, !PT ;  /* 0x000000784e4e7812 */ /* 0x000fc800078efcff */
[----:B------:R-:W-:Y:S02]  /*eac0*/  ISETP.GE.AND P3, PT, R78, UR8, PT ;  /* 0x000000084e007c0c */ /* 0x000fe4000bf66270 */
[----:B------:R-:W-:Y:S02]  /*ead0*/  PRMT R31, RZ, 0x7610, R31 ;  /* 0x00007610ff1f7816 */ /* 0x000fe4000000001f */
[----:B------:R-:W-:-:S04]  /*eae0*/  ISETP.GE.AND P2, PT, R79, UR8, PT ;  /* 0x000000084f007c0c */ /* 0x000fc8000bf46270 */
[----:B------:R-:W3:Y:S01]  /*eaf0*/  @!P5 LDG.E.U16 R31, desc[UR20][R86.64] ;  /* 0x00000014561fd981 */ /* 0x000ee2000c1e1500 */
[----:B0-----:R-:W-:-:S03]  /*eb00*/  SHF.R.U32.HI R78, RZ, 0x7, R68 ;  /* 0x00000007ff4e7819 */ /* 0x001fc60000011644 */
[----:B------:R-:W3:Y:S01]  /*eb10*/  LDL.LU.64 R86, [R1+0x7b0] ;  /* 0x0007b00001567983 */ /* 0x000ee20000300a00 */
[----:B------:R-:W-:-:S04]  /*eb20*/  SGXT.U32 R78, R78, 0x1 ;  /* 0x000000014e4e781a */ /* 0x000fc80000000000 */
[C---:B------:R-:W-:Y:S02]  /*eb30*/  LOP3.LUT R79, R78.reuse, 0x64, RZ, 0xfc, !PT ;  /* 0x000000644e4f7812 */ /* 0x040fe400078efcff */
[----:B------:R-:W-:-:S04]  /*eb40*/  LOP3.LUT R78, R78, 0x6a, RZ, 0xfc, !PT ;  /* 0x0000006a4e4e7812 */ /* 0x000fc800078efcff */
[----:B------:R-:W-:Y:S02]  /*eb50*/  ISETP.GE.AND P5, PT, R78, UR8, PT ;  /* 0x000000084e007c0c */ /* 0x000fe4000bfa6270 */
[----:B------:R-:W-:Y:S02]  /*eb60*/  SHF.R.U32.HI R78, RZ, 0x7, R68 ;  /* 0x00000007ff4e7819 */ /* 0x000fe40000011644 */
[----:B------:R-:W-:Y:S02]  /*eb70*/  PRMT R44, RZ, 0x7610, R44 ;  /* 0x00007610ff2c7816 */ /* 0x000fe4000000002c */
[----:B------:R-:W-:Y:S02]  /*eb80*/  SGXT.U32 R78, R78, 0x1 ;  /* 0x000000014e4e781a */ /* 0x000fe40000000000 */
[----:B------:R-:W-:Y:S02]  /*eb90*/  ISETP.GE.AND P4, PT, R79, UR8, PT ;  /* 0x000000084f007c0c */ /* 0x000fe4000bf86270 */
[----:B------:R-:W-:Y:S01]  /*eba0*/  LOP3.LUT R79, R78, 0x72, RZ, 0xfc, !PT ;  /* 0x000000724e4f7812 */ /* 0x000fe200078efcff */
[----:B------:R-:W3:Y:S01]  /*ebb0*/  @!P6 LDG.E.U16 R44, desc[UR20][R64.64] ;  /* 0x00000014402ce981 */ /* 0x000ee2000c1e1500 */
[----:B------:R-:W-:-:S02]  /*ebc0*/  PRMT R42, RZ, 0x7610, R42 ;  /* 0x00007610ff2a7816 */ /* 0x000fc4000000002a */
[----:B------:R-:W-:Y:S02]  /*ebd0*/  ISETP.GE.AND P6, PT, R79, UR8, PT ;  /* 0x000000084f007c0c */ /* 0x000fe4000bfc6270 */
[----:B------:R-:W-:Y:S02]  /*ebe0*/  SHF.R.U32.HI R79, RZ, 0x7, R68 ;  /* 0x00000007ff4f7819 */ /* 0x000fe40000011644 */
[----:B------:R-:W-:Y:S01]  /*ebf0*/  PRMT R15, RZ, 0x7610, R15 ;  /* 0x00007610ff0f7816 */ /* 0x000fe2000000000f */
[----:B------:R0:W3:Y:S01]  /*ec00*/  @!P3 LDG.E.U16 R42, desc[UR20][R60.64] ;  /* 0x000000143c2ab981 */ /* 0x0000e2000c1e1500 */
[----:B------:R-:W-:-:S03]  /*ec10*/  SGXT.U32 R79, R79, 0x1 ;  /* 0x000000014f4f781a */ /* 0x000fc60000000000 */
[----:B------:R-:W3:Y:S04]  /*ec20*/  LDL.LU.64 R64, [R1+0xd8] ;  /* 0x0000d80001407983 */ /* 0x000ee80000300a00 */
[----:B------:R-:W4:Y:S01]  /*ec30*/  @!P4 LDG.E.U16 R15, desc[UR20][R66.64] ;  /* 0x00000014420fc981 */ /* 0x000f22000c1e1500 */
[----:B0-----:R-:W-:-:S04]  /*ec40*/  LOP3.LUT R60, R79, 0x74, RZ, 0xfc, !PT ;  /* 0x000000744f3c7812 */ /* 0x001fc800078efcff */
[----:B------:R-:W-:Y:S02]  /*ec50*/  ISETP.GE.AND P4, PT, R60, UR8, PT ;  /* 0x000000083c007c0c */ /* 0x000fe4000bf86270 */
[----:B------:R-:W0:Y:S01]  /*ec60*/  S2R R60, SR_TID.X ;  /* 0x00000000003c7919 */ /* 0x000e220000002100 */
[----:B------:R-:W-:Y:S01]  /*ec70*/  PRMT R28, RZ, 0x7610, R28 ;  /* 0x00007610ff1c7816 */ /* 0x000fe2000000001c */
[----:B------:R-:W-:Y:S01]  /*ec80*/  IMAD.SHL.U32 R124, R124, 0x80, RZ ;  /* 0x000000807c7c7824 */ /* 0x000fe200078e00ff */
[----:B------:R-:W-:Y:S02]  /*ec90*/  PRMT R45, RZ, 0x7610, R45 ;  /* 0x00007610ff2d7816 */ /* 0x000fe4000000002d */
[----:B------:R-:W-:Y:S02]  /*eca0*/  LOP3.LUT R78, R78, 0x7a, RZ, 0xfc, !PT ;  /* 0x0000007a4e4e7812 */ /* 0x000fe400078efcff */
[----:B------:R0:W4:Y:S01]  /*ecb0*/  @!P5 LDG.E.U16 R28, desc[UR20][R80.64] ;  /* 0x00000014501cd981 */ /* 0x000122000c1e1500 */
[----:B------:R-:W-:-:S02]  /*ecc0*/  PRMT R29, RZ, 0x7610, R29 ;  /* 0x00007610ff1d7816 */ /* 0x000fc4000000001d */
[----:B------:R-:W-:Y:S01]  /*ecd0*/  LOP3.LUT R61, R79, 0x6c, RZ, 0xfc, !PT ;  /* 0x0000006c4f3d7812 */ /* 0x000fe200078efcff */
[----:B------:R-:W4:Y:S01]  /*ece0*/  @!P2 LDG.E.U16 R45, desc[UR20][R84.64] ;  /* 0x00000014542da981 */ /* 0x000f22000c1e1500 */
[----:B------:R-:W-:Y:S02]  /*ecf0*/  ISETP.GE.AND P2, PT, R78, UR8, PT ;  /* 0x000000084e007c0c */ /* 0x000fe4000bf46270 */
[----:B------:R-:W-:Y:S01]  /*ed00*/  ISETP.GE.AND P3, PT, R61, UR8, PT ;  /* 0x000000083d007c0c */ /* 0x000fe2000bf66270 */
[----:B------:R1:W4:Y:S04]  /*ed10*/  @!P6 LDG.E.U16 R29, desc[UR20][R74.64] ;  /* 0x000000144a1de981 */ /* 0x000328000c1e1500 */
[----:B------:R-:W4:Y:S01]  /*ed20*/  LDL.LU.64 R84, [R1+0x7a8] ;  /* 0x0007a80001547983 */ /* 0x000f220000300a00 */
[----:B0-----:R-:W-:-:S04]  /*ed30*/  SHF.R.U32.HI R81, RZ, 0x7, R60 ;  /* 0x00000007ff517819 */ /* 0x001fc8000001163c */
[----:B------:R-:W-:-:S04]  /*ed40*/  SGXT.U32 R81, R81, 0x1 ;  /* 0x000000015151781a */ /* 0x000fc80000000000 */
[----:B-1----:R-:W-:Y:S01]  /*ed50*/  LOP3.LUT R74, R81, 0x7c, RZ, 0xfc, !PT ;  /* 0x0000007c514a7812 */ /* 0x002fe200078efcff */
[----:B--2---:R-:W-:-:S05]  /*ed60*/  IMAD.WIDE R82, R124, 0x2, R82 ;  /* 0x000000027c527825 */ /* 0x004fca00078e0252 */
[----:B------:R0:W-:Y:S04]  /*ed70*/  STL.64 [R1+0x40], R82 ;  /* 0x0000405201007387 */ /* 0x0001e80000100a00 */
[----:B------:R-:W2:Y:S04]  /*ed80*/  LDL.LU.64 R78, [R1+0x120] ;  /* 0x00012000014e7983 */ /* 0x000ea80000300a00 */
[----:B------:R-:W4:Y:S04]  /*ed90*/  LDL.LU.64 R66, [R1+0xf8] ;  /* 0x0000f80001427983 */ /* 0x000f280000300a00 */
[----:B------:R-:W4:Y:S04]  /*eda0*/  LDL.64 R60, [R1] ;  /* 0x00000000013c7983 */ /* 0x000f280000100a00 */
[----:B------:R-:W4:Y:S01]  /*edb0*/  LDL.LU.64 R80, [R1+0x140] ;  /* 0x0001400001507983 */ /* 0x000f220000300a00 */
[----:B------:R-:W-:-:S02]  /*edc0*/  PRMT R12, RZ, 0x7610, R12 ;  /* 0x00007610ff0c7816 */ /* 0x000fc4000000000c */
[----:B------:R-:W-:-:S04]  /*edd0*/  PRMT R13, RZ, 0x7610, R13 ;  /* 0x00007610ff0d7816 */ /* 0x000fc8000000000d */
[----:B------:R-:W4:Y:S04]  /*ede0*/  @!P3 LDG.E.U16 R12, desc[UR20][R82.64] ;  /* 0x00000014520cb981 */ /* 0x000f28000c1e1500 */
[----:B------:R-:W4:Y:S01]  /*edf0*/  @!P4 LDG.E.U16 R13, desc[UR20][R76.64] ;  /* 0x000000144c0dc981 */ /* 0x000f22000c1e1500 */
[----:B------:R-:W-:Y:S02]  /*ee00*/  ISETP.GE.AND P5, PT, R74, UR8, PT ;  /* 0x000000084a007c0c */ /* 0x000fe4000bfa6270 */
[--C-:B------:R-:W-:Y:S02]  /*ee10*/  SHF.R.U32.HI R74, RZ, 0x7, R68.reuse ;  /* 0x00000007ff4a7819 */ /* 0x100fe40000011644 */
[----:B------:R-:W-:Y:S02]  /*ee20*/  SHF.R.U32.HI R75, RZ, 0x7, R68 ;  /* 0x00000007ff4b7819 */ /* 0x000fe40000011644 */
[----:B------:R-:W-:-:S02]  /*ee30*/  SGXT.U32 R74, R74, 0x1 ;  /* 0x000000014a4a781a */ /* 0x000fc40000000000 */
[----:B------:R-:W-:Y:S02]  /*ee40*/  PRMT R26, RZ, 0x7610, R26 ;  /* 0x00007610ff1a7816 */ /* 0x000fe4000000001a */
[----:B------:R-:W-:Y:S02]  /*ee50*/  LOP3.LUT R68, R74, 0x2e, RZ, 0xfc, !PT ;  /* 0x0000002e4a447812 */ /* 0x000fe400078efcff */
[----:B------:R-:W-:Y:S02]  /*ee60*/  SGXT.U32 R75, R75, 0x1 ;  /* 0x000000014b4b781a */ /* 0x000fe40000000000 */
[----:B------:R1:W4:Y:S01]  /*ee70*/  @!P2 LDG.E.U16 R26, desc[UR20][R70.64] ;  /* 0x00000014461aa981 */ /* 0x000322000c1e1500 */
[----:B------:R-:W-:Y:S02]  /*ee80*/  ISETP.GE.AND P2, PT, R68, UR8, PT ;  /* 0x0000000844007c0c */ /* 0x000fe4000bf46270 */
[C---:B------:R-:W-:Y:S02]  /*ee90*/  LOP3.LUT R68, R75.reuse, 0x46, RZ, 0xfc, !PT ;  /* 0x000000464b447812 */ /* 0x040fe400078efcff */
[----:B-1----:R-:W-:-:S02]  /*eea0*/  LOP3.LUT R71, R75, 0x36, RZ, 0xfc, !PT ;  /* 0x000000364b477812 */ /* 0x002fc400078efcff */
[----:B------:R-:W-:Y:S02]  /*eeb0*/  LOP3.LUT R70, R75, 0x3e, RZ, 0xfc, !PT ;  /* 0x0000003e4b467812 */ /* 0x000fe400078efcff */
[----:B------:R-:W-:Y:S01]  /*eec0*/  ISETP.GE.AND P3, PT, R71, UR8, PT ;  /* 0x0000000847007c0c */ /* 0x000fe2000bf66270 */
[----:B---3--:R-:W-:-:S05]  /*eed0*/  IMAD.WIDE R64, R124, 0x2, R64 ;  /* 0x000000027c407825 */ /* 0x008fca00078e0240 */
[----:B------:R1:W-:Y:S04]  /*eee0*/  STL.64 [R1+0xd8], R64 ;  /* 0x0000d84001007387 */ /* 0x0003e80000100a00 */
[----:B0-----:R-:W3:Y:S04]  /*eef0*/  LDL.LU.64 R82, [R1+0x7a0] ;  /* 0x0007a00001527983 */ /* 0x001ee80000300a00 */
[----:B------:R-:W3:Y:S01]  /*ef00*/  LDL.LU.64 R76, [R1+0xb8] ;  /* 0x0000b800014c7983 */ /* 0x000ee20000300a00 */
[----:B------:R-:W-:Y:S01]  /*ef10*/  ISETP.GE.AND P4, PT, R70, UR8, PT ;  /* 0x0000000846007c0c */ /* 0x000fe2000bf86270 */
[----:B--2---:R-:W-:-:S04]  /*ef20*/  IMAD.WIDE R78, R124, 0x2, R78 ;  /* 0x000000027c4e7825 */ /* 0x004fc800078e024e */
[----:B----4-:R-:W-:-:S05]  /*ef30*/  IMAD.WIDE R66, R124, 0x2, R66 ;  /* 0x000000027c427825 */ /* 0x010fca00078e0242 */
[----:B------:R0:W-:Y:S01]  /*ef40*/  STL.64 [R1+0xf8], R66 ;  /* 0x0000f84201007387 */ /* 0x0001e20000100a00 */
[----:B------:R-:W-:-:S03]  /*ef50*/  IMAD.WIDE R80, R124, 0x2, R80 ;  /* 0x000000027c507825 */ /* 0x000fc600078e0250 */
[----:B------:R-:W-:Y:S04]  /*ef60*/  STL.64 [R1+0x120], R78 ;  /* 0x0001204e01007387 */ /* 0x000fe80000100a00 */
[----:B------:R2:W-:Y:S04]  /*ef70*/  STL.64 [R1+0x140], R80 ;  /* 0x0001405001007387 */ /* 0x0005e80000100a00 */
[----:B------:R-:W4:Y:S04]  /*ef80*/  LDL.LU.64 R74, [R1+0x98] ;  /* 0x00009800014a7983 */ /* 0x000f280000300a00 */
[----:B------:R-:W4:Y:S01]  /*ef90*/  LDL.LU.64 R70, [R1+0x78] ;  /* 0x0000780001467983 */ /* 0x000f220000300a00 */
[----:B------:R-:W-:-:S06]  /*efa0*/  PRMT R10, RZ, 0x7610, R10 ;  /* 0x00007610ff0a7816 */ /* 0x000fcc000000000a */
[----:B------:R0:W4:Y:S02]  /*efb0*/  @!P5 LDG.E.U16 R10, desc[UR20][R60.64] ;  /* 0x000000143c0ad981 */ /* 0x000124000c1e1500 */
[----:B0-----:R-:W0:Y:S01]  /*efc0*/  S2R R60, SR_TID.X ;  /* 0x00000000003c7919 */ /* 0x001e220000002100 */
[----:B------:R-:W-:Y:S02]  /*efd0*/  PRMT R123, RZ, 0x7610, R123 ;  /* 0x00007610ff7b7816 */ /* 0x000fe4000000007b */
[----:B------:R-:W-:-:S04]  /*efe0*/  ISETP.GE.AND P6, PT, R68, UR8, PT ;  /* 0x0000000844007c0c */ /* 0x000fc8000bfc6270 */
[----:B------:R-:W4:Y:S01]  /*eff0*/  @!P4 LDG.E.U16 R123, desc[UR20][R66.64] ;  /* 0x00000014427bc981 */ /* 0x000f22000c1e1500 */
[----:B------:R-:W-:Y:S02]  /*f000*/  PRMT R72, RZ, 0x7610, R72 ;  /* 0x00007610ff487816 */ /* 0x000fe40000000048 */
[----:B0-----:R-:W-:-:S04]  /*f010*/  SHF.R.U32.HI R61, RZ, 0x7, R60 ;  /* 0x00000007ff3d7819 */ /* 0x001fc8000001163c */
[----:B------:R-:W-:Y:S02]  /*f020*/  SGXT.U32 R61, R61, 0x1 ;  /* 0x000000013d3d781a */ /* 0x000fe40000000000 */
[----:B------:R-:W-:Y:S02]  /*f030*/  SHF.R.U32.HI R68, RZ, 0x7, R60 ;  /* 0x00000007ff447819 */ /* 0x000fe4000001163c */
[----:B------:R-:W-:-:S04]  /*f040*/  LOP3.LUT R60, R61, 0x4e, RZ, 0xfc, !PT ;  /* 0x0000004e3d3c7812 */ /* 0x000fc800078efcff */
[----:B------:R-:W-:Y:S02]  /*f050*/  ISETP.GE.AND P4, PT, R60, UR8, PT ;  /* 0x000000083c007c0c */ /* 0x000fe4000bf86270 */
[----:B------:R-:W-:Y:S02]  /*f060*/  PRMT R122, RZ, 0x7610, R122 ;  /* 0x00007610ff7a7816 */ /* 0x000fe4000000007a */
[----:B------:R-:W-:Y:S02]  /*f070*/  PRMT R4, RZ, 0x7610, R4 ;  /* 0x00007610ff047816 */ /* 0x000fe40000000004 */
[----:B------:R-:W-:Y:S02]  /*f080*/  SGXT.U32 R68, R68, 0x1 ;  /* 0x000000014444781a */ /* 0x000fe40000000000 */
[----:B------:R-:W-:Y:S01]  /*f090*/  PRMT R5, RZ, 0x7610, R5 ;  /* 0x00007610ff057816 */ /* 0x000fe20000000005 */
[----:B------:R1:W4:Y:S01]  /*f0a0*/  @!P6 LDG.E.U16 R122, desc[UR20][R64.64] ;  /* 0x00000014407ae981 */ /* 0x000322000c1e1500 */
[----:B---3--:R-:W-:-:S03]  /*f0b0*/  IMAD.WIDE R76, R124, 0x2, R76 ;  /* 0x000000027c4c7825 */ /* 0x008fc600078e024c */
[----:B------:R-:W3:Y:S04]  /*f0c0*/  @!P2 LDG.E.U16 R4, desc[UR20][R80.64] ;  /* 0x000000145004a981 */ /* 0x000ee8000c1e1500 */
[----:B------:R-:W3:Y:S01]  /*f0d0*/  @!P4 LDG.E.U16 R72, desc[UR20][R76.64] ;  /* 0x000000144c48c981 */ /* 0x000ee2000c1e1500 */
[C---:B-1----:R-:W-:Y:S02]  /*f0e0*/  LOP3.LUT R64, R68.reuse, 0x56, RZ, 0xfc, !PT ;  /* 0x0000005644407812 */ /* 0x042fe400078efcff */
[----:B------:R-:W-:Y:S01]  /*f0f0*/  LOP3.LUT R66, R68, 0x5e, RZ, 0xfc, !PT ;  /* 0x0000005e44427812 */ /* 0x000fe200078efcff */
[----:B------:R-:W3:Y:S01]  /*f100*/  @!P3 LDG.E.U16 R5, desc[UR20][R78.64] ;  /* 0x000000144e05b981 */ /* 0x000ee2000c1e1500 */
[----:B------:R-:W-:-:S03]  /*f110*/  ISETP.GE.AND P5, PT, R64, UR8, PT ;  /* 0x0000000840007c0c */ /* 0x000fc6000bfa6270 */
[----:B--2---:R-:W2:Y:S01]  /*f120*/  LDL.LU.64 R80, [R1+0x798] ;  /* 0x0007980001507983 */ /* 0x004ea20000300a00 */
[----:B------:R-:W-:-:S03]  /*f130*/  ISETP.GE.AND P3, PT, R66, UR8, PT ;  /* 0x0000000842007c0c */ /* 0x000fc6000bf66270 */
[----:B------:R-:W2:Y:S04]  /*f140*/  LDL.LU.64 R78, [R1+0x790] ;  /* 0x00079000014e7983 */ /* 0x000ea80000300a00 */
[----:B------:R-:W2:Y:S04]  /*f150*/  LDL.LU.64 R60, [R1+0x18] ;  /* 0x00001800013c7983 */ /* 0x000ea80000300a00 */
[----:B------:R-:W2:Y:S04]  /*f160*/  LDL.LU.64 R64, [R1+0x38] ;  /* 0x0000380001407983 */ /* 0x000ea80000300a00 */
[----:B------:R0:W-:Y:S04]  /*f170*/  STL.64 [R1+0xb8], R76 ;  /* 0x0000b84c01007387 */ /* 0x0001e80000100a00 */
[----:B------:R-:W2:Y:S01]  /*f180*/  LDL.LU.64 R66, [R1+0x58] ;  /* 0x0000580001427983 */ /* 0x000ea20000300a00 */
[----:B------:R-:W-:-:S02]  /*f190*/  PRMT R73, RZ, 0x7610, R73 ;  /* 0x00007610ff497816 */ /* 0x000fc40000000049 */
[----:B------:R-:W-:Y:S01]  /*f1a0*/  PRMT R69, RZ, 0x7610, R69 ;  /* 0x00007610ff457816 */ /* 0x000fe20000000045 */
[----:B----4-:R-:W-:-:S04]  /*f1b0*/  IMAD.WIDE R74, R124, 0x2, R74 ;  /* 0x000000027c4a7825 */ /* 0x010fc800078e024a */
[----:B------:R-:W-:Y:S01]  /*f1c0*/  IMAD.WIDE R70, R124, 0x2, R70 ;  /* 0x000000027c467825 */ /* 0x000fe200078e0246 */
[----:B------:R-:W4:Y:S04]  /*f1d0*/  @!P5 LDG.E.U16 R73, desc[UR20][R74.64] ;  /* 0x000000144a49d981 */ /* 0x000f28000c1e1500 */
[----:B------:R-:W4:Y:S01]  /*f1e0*/  @!P3 LDG.E.U16 R69, desc[UR20][R70.64] ;  /* 0x000000144645b981 */ /* 0x000f22000c1e1500 */
[----:B------:R-:W1:Y:S03]  /*f1f0*/  S2R R68, SR_TID.X ;  /* 0x0000000000447919 */ /* 0x000e660000002100 */
[----:B0-----:R-:W4:Y:S01]  /*f200*/  LDL.LU.64 R76, [R1+0x788] ;  /* 0x00078800014c7983 */ /* 0x001f220000300a00 */
[----:B-1----:R-:W-:-:S04]  /*f210*/  SHF.R.U32.HI R68, RZ, 0x7, R68 ;  /* 0x00000007ff447819 */ /* 0x002fc80000011644 */
[----:B------:R-:W-:-:S04]  /*f220*/  SGXT.U32 R68, R68, 0x1 ;  /* 0x000000014444781a */ /* 0x000fc80000000000 */
[----:B------:R-:W-:Y:S02]  /*f230*/  LOP3.LUT R124, R68, 0x66, RZ, 0xfc, !PT ;  /* 0x00000066447c7812 */ /* 0x000fe400078efcff */
[----:B------:R-:W0:Y:S02]  /*f240*/  S2R R68, SR_TID.X ;  /* 0x0000000000447919 */ /* 0x000e240000002100 */
[----:B------:R-:W-:Y:S01]  /*f250*/  ISETP.GE.AND P2, PT, R124, UR8, PT ;  /* 0x000000087c007c0c */ /* 0x000fe2000bf46270 */
[----:B------:R-:W-:Y:S01]  /*f260*/  STL.64 [R1+0x78], R70 ;  /* 0x0000784601007387 */ /* 0x000fe20000100a00 */
[----:B0-----:R-:W-:-:S04]  /*f270*/  SHF.R.U32.HI R124, RZ, 0x7, R68 ;  /* 0x00000007ff7c7819 */ /* 0x001fc80000011644 */
[----:B------:R-:W-:Y:S01]  /*f280*/  SGXT.U32 R124, R124, 0x1 ;  /* 0x000000017c7c781a */ /* 0x000fe20000000000 */
[----:B---3--:R0:W-:Y:S02]  /*f290*/  STL [R1+0x330], R72 ;  /* 0x0003304801007387 */ /* 0x0081e40000100800 */
[----:B0-----:R-:W-:Y:S02]  /*f2a0*/  SHF.R.U32.HI R72, RZ, 0x7, R68 ;  /* 0x00000007ff487819 */ /* 0x001fe40000011644 */
[C---:B------:R-:W-:Y:S02]  /*f2b0*/  LOP3.LUT R68, R124.reuse, 0x76, RZ, 0xfc, !PT ;  /* 0x000000767c447812 */ /* 0x040fe400078efcff */
[----:B------:R-:W-:-:S04]  /*f2c0*/  LOP3.LUT R124, R124, 0x7e, RZ, 0xfc, !PT ;  /* 0x0000007e7c7c7812 */ /* 0x000fc800078efcff */
[----:B------:R-:W-:Y:S02]  /*f2d0*/  ISETP.GE.AND P3, PT, R124, UR8, PT ;  /* 0x000000087c007c0c */ /* 0x000fe4000bf66270 */
[----:B------:R-:W0:Y:S01]  /*f2e0*/  LDC R124, c[0x0][0x3a8] ;  /* 0x0000ea00ff7c7b82 */ /* 0x000e220000000800 */
[----:B------:R-:W-:-:S04]  /*f2f0*/  SGXT.U32 R72, R72, 0x1 ;  /* 0x000000014848781a */ /* 0x000fc80000000000 */
[----:B------:R-:W-:-:S04]  /*f300*/  LOP3.LUT R72, R72, 0x6e, RZ, 0xfc, !PT ;  /* 0x0000006e48487812 */ /* 0x000fc800078efcff */
[----:B------:R-:W-:Y:S02]  /*f310*/  ISETP.GE.AND P4, PT, R72, UR8, PT ;  /* 0x0000000848007c0c */ /* 0x000fe4000bf86270 */
[----:B------:R-:W-:Y:S02]  /*f320*/  ISETP.GE.AND P5, PT, R68, UR8, PT ;  /* 0x0000000844007c0c */ /* 0x000fe4000bfa6270 */
[----:B------:R-:W-:Y:S02]  /*f330*/  PRMT R62, RZ, 0x7610, R62 ;  /* 0x00007610ff3e7816 */ /* 0x000fe4000000003e */
[----:B------:R-:W-:Y:S01]  /*f340*/  PRMT R63, RZ, 0x7610, R63 ;  /* 0x00007610ff3f7816 */ /* 0x000fe2000000003f */
[----:B0-----:R-:W-:-:S04]  /*f350*/  IMAD.SHL.U32 R124, R124, 0x80, RZ ;  /* 0x000000807c7c7824 */ /* 0x001fc800078e00ff */
[----:B--2---:R-:W-:Y:S01]  /*f360*/  IMAD.WIDE R66, R124, 0x2, R66 ;  /* 0x000000027c427825 */ /* 0x004fe200078e0242 */
[----:B------:R-:W-:-:S03]  /*f370*/  PRMT R58, RZ, 0x7610, R58 ;  /* 0x00007610ff3a7816 */ /* 0x000fc6000000003a */
[C---:B------:R-:W-:Y:S01]  /*f380*/  IMAD.WIDE R64, R124.reuse, 0x2, R64 ;  /* 0x000000027c407825 */ /* 0x040fe200078e0240 */
[----:B------:R-:W2:Y:S03]  /*f390*/  @!P2 LDG.E.U16 R62, desc[UR20][R66.64] ;  /* 0x00000014423ea981 */ /* 0x000ea6000c1e1500 */
[C---:B------:R-:W-:Y:S01]  /*f3a0*/  IMAD.WIDE R60, R124.reuse, 0x2, R60 ;  /* 0x000000027c3c7825 */ /* 0x040fe200078e023c */
[----:B------:R0:W-:Y:S04]  /*f3b0*/  STL.64 [R1+0x98], R74 ;  /* 0x0000984a01007387 */ /* 0x0001e80000100a00 */
[----:B------:R-:W3:Y:S04]  /*f3c0*/  @!P4 LDG.E.U16 R63, desc[UR20][R64.64] ;  /* 0x00000014403fc981 */ /* 0x000ee8000c1e1500 */
[----:B------:R-:W3:Y:S04]  /*f3d0*/  LDL.LU R72, [R1+0x780] ;  /* 0x0007800001487983 */ /* 0x000ee80000300800 */
[----:B0-----:R-:W3:Y:S04]  /*f3e0*/  LDL.LU.64 R74, [R1+0x778] ;  /* 0x00077800014a7983 */ /* 0x001ee80000300a00 */
[----:B------:R-:W3:Y:S01]  /*f3f0*/  @!P5 LDG.E.U16 R58, desc[UR20][R60.64] ;  /* 0x000000143c3ad981 */ /* 0x000ee2000c1e1500 */
[----:B------:R-:W-:-:S03]  /*f400*/  IMAD.WIDE R2, R124, 0x2, R2 ;  /* 0x000000027c027825 */ /* 0x000fc600078e0202 */
[----:B----4-:R0:W-:Y:S04]  /*f410*/  STL [R1+0x32c], R73 ;  /* 0x00032c4901007387 */ /* 0x0101e80000100800 */
[----:B0-----:R-:W4:Y:S04]  /*f420*/  LDL.LU R73, [R1+0x774] ;  /* 0x0007740001497983 */ /* 0x001f280000300800 */
[----:B------:R-:W4:Y:S04]  /*f430*/  LDL.LU R68, [R1+0x770] ;  /* 0x0007700001447983 */ /* 0x000f280000300800 */
[----:B------:R-:W4:Y:S04]  /*f440*/  LDL.LU.64 R70, [R1+0x768] ;  /* 0x0007680001467983 */ /* 0x000f280000300a00 */
[----:B------:R0:W-:Y:S04]  /*f450*/  STL [R1+0x328], R69 ;  /* 0x0003284501007387 */ /* 0x0001e80000100800 */
[----:B0-----:R-:W4:Y:S04]  /*f460*/  LDL.LU R69, [R1+0x760] ;  /* 0x0007600001457983 */ /* 0x001f280000300800 */
[----:B------:R-:W-:Y:S04]  /*f470*/  STL [R1+0x5b0], R124 ;  /* 0x0005b07c01007387 */ /* 0x000fe80000100800 */
[----:B------:R-:W-:Y:S04]  /*f480*/  STL.64 [R1+0x18], R60 ;  /* 0x0000183c01007387 */ /* 0x000fe80000100a00 */
[----:B------:R-:W-:Y:S04]  /*f490*/  STL.64 [R1+0x38], R64 ;  /* 0x0000384001007387 */ /* 0x000fe80000100a00 */
[----:B------:R0:W-:Y:S04]  /*f4a0*/  STL.64 [R1+0x58], R66 ;  /* 0x0000584201007387 */ /* 0x0001e80000100a00 */
[----:B------:R1:W-:Y:S04]  /*f4b0*/  STL [R1+0x648], R124 ;  /* 0x0006487c01007387 */ /* 0x0003e80000100800 */
[----:B0-----:R-:W4:Y:S01]  /*f4c0*/  LDL.LU.64 R66, [R1+0x758] ;  /* 0x0007580001427983 */ /* 0x001f220000300a00 */
[----:B-1----:R-:W-:-:S06]  /*f4d0*/  PRMT R124, RZ, 0x7610, R124 ;  /* 0x00007610ff7c7816 */ /* 0x002fcc000000007c */
[----:B------:R0:W4:Y:S01]  /*f4e0*/  @!P3 LDG.E.U16 R124, desc[UR20][R2.64] ;  /* 0x00000014027cb981 */ /* 0x000122000c1e1500 */
[----:B------:R-:W-:Y:S06]  /*f4f0*/  BAR.SYNC.DEFER_BLOCKING 0x0 ;  /* 0x0000000000007b1d */ /* 0x000fec0000010000 */
        /* <DEDUP_REMOVED lines=11> */
[----:B--2---:R1:W-:Y:S04]  /*f5b0*/  STL [R1+0x324], R62 ;  /* 0x0003243e01007387 */ /* 0x0043e80000100800 */
[----:B-1----:R-:W2:Y:S04]  /*f5c0*/  LDL.LU R62, [R1+0x750] ;  /* 0x00075000013e7983 */ /* 0x002ea80000300800 */
[----:B------:R-:W2:Y:S04]  /*f5d0*/  LDL.LU.64 R64, [R1+0x748] ;  /* 0x0007480001407983 */ /* 0x000ea80000300a00 */
[----:B---3--:R1:W-:Y:S04]  /*f5e0*/  STL [R1+0x320], R63 ;  /* 0x0003203f01007387 */ /* 0x0083e80000100800 */
[----:B-1----:R-:W2:Y:S04]  /*f5f0*/  LDL.LU R63, [R1+0x740] ;  /* 0x00074000013f7983 */ /* 0x002ea80000300800 */
[----:B------:R-:W3:Y:S04]  /*f600*/  LDL.LU.64 R60, [R1+0x738] ;  /* 0x00073800013c7983 */ /* 0x000ee80000300a00 */
[----:B------:R1:W-:Y:S04]  /*f610*/  STL [R1+0x31c], R58 ;  /* 0x00031c3a01007387 */ /* 0x0003e80000100800 */
[----:B-1----:R-:W2:Y:S04]  /*f620*/  LDL.LU R58, [R1+0x734] ;  /* 0x00073400013a7983 */ /* 0x002ea80000300800 */
[----:B------:R-:W-:Y:S04]  /*f630*/  STL [R1+0x490], R2 ;  /* 0x0004900201007387 */ /* 0x000fe80000100800 */
[----:B------:R0:W-:Y:S04]  /*f640*/  STL [R1+0x48c], R3 ;  /* 0x00048c0301007387 */ /* 0x0001e80000100800 */
[----:B------:R-:W2:Y:S04]  /*f650*/  LDL.LU R59, [R1+0x730] ;  /* 0x00073000013b7983 */ /* 0x000ea80000300800 */
[----:B------:R-:W2:Y:S04]  /*f660*/  LDL.LU R56, [R1+0x72c] ;  /* 0x00072c0001387983 */ /* 0x000ea80000300800 */
[----:B------:R-:W2:Y:S04]  /*f670*/  LDL.LU R57, [R1+0x728] ;  /* 0x0007280001397983 */ /* 0x000ea80000300800 */
[----:B------:R-:W2:Y:S04]  /*f680*/  LDL.LU R54, [R1+0x724] ;  /* 0x0007240001367983 */ /* 0x000ea80000300800 */
[----:B------:R-:W2:Y:S04]  /*f690*/  LDL.LU R55, [R1+0x720] ;  /* 0x0007200001377983 */ /* 0x000ea80000300800 */
[----:B------:R-:W2:Y:S04]  /*f6a0*/  LDL.LU R52, [R1+0x71c] ;  /* 0x00071c0001347983 */ /* 0x000ea80000300800 */
[----:B------:R-:W2:Y:S04]  /*f6b0*/  LDL.LU R53, [R1+0x718] ;  /* 0x0007180001357983 */ /* 0x000ea80000300800 */
[----:B------:R-:W2:Y:S01]  /*f6c0*/  LDL.LU R50, [R1+0x714] ;  /* 0x0007140001327983 */ /* 0x000ea20000300800 */
[----:B0-----:R-:W-:-:S03]  /*f6d0*/  LOP3.LUT R3, R0, 0x20, RZ, 0x3c, !PT ;  /* 0x0000002000037812 */ /* 0x001fc600078e3cff */
[----:B------:R-:W2:Y:S04]  /*f6e0*/  LDL.LU R51, [R1+0x710] ;  /* 0x0007100001337983 */ /* 0x000ea80000300800 */
[----:B------:R-:W2:Y:S04]  /*f6f0*/  LDL.LU R48, [R1+0x70c] ;  /* 0x00070c0001307983 */ /* 0x000ea80000300800 */
[----:B------:R-:W2:Y:S04]  /*f700*/  LDL.LU R49, [R1+0x708] ;  /* 0x0007080001317983 */ /* 0x000ea80000300800 */
[----:B------:R0:W-:Y:S04]  /*f710*/  STS.U16 [R0+UR10+0x12c00], R46 ;  /* 0x012c002e00007988 */ /* 0x0001e8000800040a */
[----:B------:R1:W-:Y:S04]  /*f720*/  STS.U16 [R0+UR10+0x13000], R47 ;  /* 0x0130002f00007988 */ /* 0x0003e8000800040a */
[----:B------:R4:W-:Y:S04]  /*f730*/  STS.U16 [R0+UR10+0x13400], R44 ;  /* 0x0134002c00007988 */ /* 0x0009e8000800040a */
[----:B0-----:R-:W2:Y:S04]  /*f740*/  LDL.LU R46, [R1+0x704] ;  /* 0x00070400012e7983 */ /* 0x001ea80000300800 */
[----:B-1----:R-:W2:Y:S04]  /*f750*/  LDL.LU R47, [R1+0x700] ;  /* 0x00070000012f7983 */ /* 0x002ea80000300800 */
[----:B------:R0:W-:Y:S04]  /*f760*/  STS.U16 [R0+UR10+0x13800], R45 ;  /* 0x0138002d00007988 */ /* 0x0001e8000800040a */
        /* <DEDUP_REMOVED lines=17> */
[----:B----4-:R4:W-:Y:S04]  /*f880*/  STL [R1+0x318], R124 ;  /* 0x0003187c01007387 */ /* 0x0109e80000100800 */
[----:B------:R-:W2:Y:S04]  /*f890*/  LDL.LU R44, [R1+0x6fc] ;  /* 0x0006fc00012c7983 */ /* 0x000ea80000300800 */
[----:B0-----:R-:W2:Y:S04]  /*f8a0*/  LDL.LU R45, [R1+0x6f8] ;  /* 0x0006f800012d7983 */ /* 0x001ea80000300800 */
[----:B-1----:R-:W2:Y:S04]  /*f8b0*/  LDL.LU R42, [R1+0x6f4] ;  /* 0x0006f400012a7983 */ /* 0x002ea80000300800 */
[----:B------:R-:W2:Y:S04]  /*f8c0*/  LDL.LU R43, [R1+0x6f0] ;  /* 0x0006f000012b7983 */ /* 0x000ea80000300800 */
[----:B------:R-:W2:Y:S04]  /*f8d0*/  LDL.LU R40, [R1+0x6ec] ;  /* 0x0006ec0001287983 */ /* 0x000ea80000300800 */
[----:B------:R-:W2:Y:S04]  /*f8e0*/  LDL.LU R41, [R1+0x6e8] ;  /* 0x0006e80001297983 */ /* 0x000ea80000300800 */
[----:B------:R-:W2:Y:S04]  /*f8f0*/  LDL.LU R38, [R1+0x6e4] ;  /* 0x0006e40001267983 */ /* 0x000ea80000300800 */
[----:B------:R-:W2:Y:S04]  /*f900*/  LDL.LU R39, [R1+0x6e0] ;  /* 0x0006e00001277983 */ /* 0x000ea80000300800 */
[----:B------:R-:W2:Y:S04]  /*f910*/  LDL.LU R36, [R1+0x6dc] ;  /* 0x0006dc0001247983 */ /* 0x000ea80000300800 */
[----:B------:R-:W2:Y:S01]  /*f920*/  LDL.LU R37, [R1+0x6d8] ;  /* 0x0006d80001257983 */ /* 0x000ea20000300800 */
[----:B----4-:R-:W-:-:S03]  /*f930*/  LOP3.LUT R124, R0, 0x40, RZ, 0x3c, !PT ;  /* 0x00000040007c7812 */ /* 0x010fc600078e3cff */
[----:B------:R-:W4:Y:S04]  /*f940*/  LDL.LU R34, [R1+0x6d4] ;  /* 0x0006d40001227983 */ /* 0x000f280000300800 */
[----:B------:R-:W4:Y:S04]  /*f950*/  LDL.LU R35, [R1+0x6d0] ;  /* 0x0006d00001237983 */ /* 0x000f280000300800 */
[----:B------:R-:W2:Y:S04]  /*f960*/  LDL.LU R32, [R1+0x6cc] ;  /* 0x0006cc0001207983 */ /* 0x000ea80000300800 */
[----:B------:R-:W2:Y:S04]  /*f970*/  LDL.LU R33, [R1+0x6c8] ;  /* 0x0006c80001217983 */ /* 0x000ea80000300800 */
[----:B------:R-:W2:Y:S04]  /*f980*/  LDL.LU R30, [R1+0x6c4] ;  /* 0x0006c400011e7983 */ /* 0x000ea80000300800 */
[----:B------:R-:W2:Y:S04]  /*f990*/  LDL.LU R31, [R1+0x6c0] ;  /* 0x0006c000011f7983 */ /* 0x000ea80000300800 */
        /* <DEDUP_REMOVED lines=16> */
[----:B------:R1:W-:Y:S01]  /*faa0*/  STS.U16 [R124+UR10+0x11e00], R18 ;  /* 0x011e00127c007988 */ /* 0x0003e2000800040a */
[----:B------:R-:W-:-:S03]  /*fab0*/  LOP3.LUT R3, R0, 0x60, RZ, 0x3c, !PT ;  /* 0x0000006000037812 */ /* 0x000fc600078e3cff */
[----:B------:R3:W-:Y:S04]  /*fac0*/  STS.U16 [R124+UR10+0x12200], R19 ;  /* 0x012200137c007988 */ /* 0x0007e8000800040a */
[----:B0-----:R-:W2:Y:S04]  /*fad0*/  LDL.LU R21, [R1+0x698] ;  /* 0x0006980001157983 */ /* 0x001ea80000300800 */
[----:B-1----:R-:W2:Y:S04]  /*fae0*/  LDL.LU R18, [R1+0x694] ;  /* 0x0006940001127983 */ /* 0x002ea80000300800 */
[----:B---3--:R-:W3:Y:S04]  /*faf0*/  LDL.LU R19, [R1+0x690] ;  /* 0x0006900001137983 */ /* 0x008ee80000300800 */
        /* <DEDUP_REMOVED lines=10> */
[----:B------:R-:W-:Y:S04]  /*fba0*/  STL [R1+0x58c], R0 ;  /* 0x00058c0001007387 */ /* 0x000fe80000100800 */
[----:B-1----:R-:W2:Y:S04]  /*fbb0*/  LDL.LU R12, [R1+0x67c] ;  /* 0x00067c00010c7983 */ /* 0x002ea80000300800 */
[----:B------:R0:W-:Y:S04]  /*fbc0*/  STS.U16 [R124+UR10+0x13e00], R10 ;  /* 0x013e000a7c007988 */ /* 0x0001e8000800040a */
[----:B------:R-:W2:Y:S04]  /*fbd0*/  LDL.LU R13, [R1+0x678] ;  /* 0x00067800010d7983 */ /* 0x000ea80000300800 */
[----:B------:R1:W-:Y:S04]  /*fbe0*/  STS.U16 [R3+UR10+0x10300], R11 ;  /* 0x0103000b03007988 */ /* 0x0003e8000800040a */
[----:B0-----:R-:W2:Y:S04]  /*fbf0*/  LDL.LU R10, [R1+0x674] ;  /* 0x00067400010a7983 */ /* 0x001ea80000300800 */
[----:B------:R0:W-:Y:S04]  /*fc00*/  STS.U16 [R3+UR10+0x10700], R8 ;  /* 0x0107000803007988 */ /* 0x0001e8000800040a */
[----:B-1----:R-:W2:Y:S04]  /*fc10*/  LDL.LU R11, [R1+0x670] ;  /* 0x00067000010b7983 */ /* 0x002ea80000300800 */
[----:B------:R1:W-:Y:S04]  /*fc20*/  STS.U16 [R3+UR10+0x10b00], R9 ;  /* 0x010b000903007988 */ /* 0x0003e8000800040a */
[----:B0-----:R-:W2:Y:S04]  /*fc30*/  LDL.LU R8, [R1+0x66c] ;  /* 0x00066c0001087983 */ /* 0x001ea80000300800 */
[----:B------:R0:W-:Y:S01]  /*fc40*/  STS.U16 [R3+UR10+0x10f00], R6 ;  /* 0x010f000603007988 */ /* 0x0001e2000800040a */
[----:B------:R-:W-:-:S03]  /*fc50*/  IMAD.WIDE R120, R125, 0x2, R120 ;  /* 0x000000027d787825 */ /* 0x000fc600078e0278 */
        /* <DEDUP_REMOVED lines=8> */
[----:B------:R-:W-:Y:S01]  /*fce0*/  STS.U16 [R3+UR10+0x11f00], R123 ;  /* 0x011f007b03007988 */ /* 0x000fe2000800040a */
[----:B------:R-:W-:-:S03]  /*fcf0*/  IMAD.WIDE R116, R125, 0x2, R116 ;  /* 0x000000027d747825 */ /* 0x000fc600078e0274 */
[----:B-1----:R-:W2:Y:S04]  /*fd00*/  LDL.LU R5, [R1+0x658] ;  /* 0x0006580001057983 */ /* 0x002ea80000300800 */
[----:B------:R0:W-:Y:S01]  /*fd10*/  STS.U16 [R3+UR10+0x12300], R122 ;  /* 0x0123007a03007988 */ /* 0x0001e2000800040a */
[----:B------:R-:W-:-:S03]  /*fd20*/  IMAD.WIDE R114, R125, 0x2, R114 ;  /* 0x000000027d727825 */ /* 0x000fc600078e0272 */
[----:B0-----:R-:W2:Y:S04]  /*fd30*/  LDL.LU.64 R122, [R1+0x110] ;  /* 0x00011000017a7983 */ /* 0x001ea80000300a00 */
[----:B------:R0:W-:Y:S01]  /*fd40*/  STL.64 [R1+0x5a8], R2 ;  /* 0x0005a80201007387 */ /* 0x0001e20000100a00 */
[----:B------:R-:W-:-:S04]  /*fd50*/  IMAD.WIDE R112, R125, 0x2, R112 ;  /* 0x000000027d707825 */ /* 0x000fc800078e0270 */
[C---:B------:R-:W-:Y:S01]  /*fd60*/  IMAD.WIDE R110, R125.reuse, 0x2, R110 ;  /* 0x000000027d6e7825 */ /* 0x040fe200078e026e */
[----:B0-----:R-:W3:Y:S04]  /*fd70*/  LDL.LU.64 R2, [R1+0x1a8] ;  /* 0x0001a80001027983 */ /* 0x001ee80000300a00 */
[----:B------:R-:W-:Y:S04]  /*fd80*/  STL [R1+0x5b8], R120 ;  /* 0x0005b87801007387 */ /* 0x000fe80000100800 */
[----:B------:R-:W-:Y:S04]  /*fd90*/  STL [R1+0x5b4], R121 ;  /* 0x0005b47901007387 */ /* 0x000fe80000100800 */
[----:B------:R-:W-:Y:S04]  /*fda0*/  STL [R1+0x5c0], R118 ;  /* 0x0005c07601007387 */ /* 0x000fe80000100800 */
[----:B------:R-:W-:Y:S01]  /*fdb0*/  STL [R1+0x5bc], R119 ;  /* 0x0005bc7701007387 */ /* 0x000fe20000100800 */
[----:B------:R-:W-:-:S03]  /*fdc0*/  IMAD.WIDE R108, R125, 0x2, R108 ;  /* 0x000000027d6c7825 */ /* 0x000fc600078e026c */
[----:B------:R-:W-:Y:S04]  /*fdd0*/  STL [R1+0x5d8], R116 ;  /* 0x0005d87401007387 */ /* 0x000fe80000100800 */
[----:B------:R-:W-:Y:S01]  /*fde0*/  STL [R1+0x5d4], R117 ;  /* 0x0005d47501007387 */ /* 0x000fe20000100800 */
[----:B------:R-:W-:-:S03]  /*fdf0*/  IMAD.WIDE R106, R125, 0x2, R106 ;  /* 0x000000027d6a7825 */ /* 0x000fc600078e026a */
[----:B------:R0:W-:Y:S01]  /*fe00*/  STL.64 [R1+0x5c8], R114 ;  /* 0x0005c87201007387 */ /* 0x0001e20000100a00 */
[----:B------:R-:W-:-:S04]  /*fe10*/  IMAD.WIDE R104, R125, 0x2, R104 ;  /* 0x000000027d687825 */ /* 0x000fc800078e0268 */
[C---:B------:R-:W-:Y:S01]  /*fe20*/  IMAD.WIDE R102, R125.reuse, 0x2, R102 ;  /* 0x000000027d667825 */ /* 0x040fe200078e0266 */
[----:B0-----:R-:W4:Y:S04]  /*fe30*/  LDL.LU.64 R114, [R1+0x1b8] ;  /* 0x0001b80001727983 */ /* 0x001f280000300a00 */
        /* <DEDUP_REMOVED lines=8> */
[----:B------:R-:W-:Y:S04]  /*fec0*/  STL [R1+0x5f4], R106 ;  /* 0x0005f46a01007387 */ /* 0x000fe80000100800 */
[----:B------:R-:W-:Y:S04]  /*fed0*/  STL [R1+0x5f0], R107 ;  /* 0x0005f06b01007387 */ /* 0x000fe80000100800 */
[----:B------:R-:W-:Y:S04]  /*fee0*/  STL [R1+0x5fc], R104 ;  /* 0x0005fc6801007387 */ /* 0x000fe80000100800 */
[----:B------:R-:W-:Y:S04]  /*fef0*/  STL [R1+0x5f8], R105 ;  /* 0x0005f86901007387 */ /* 0x000fe80000100800 */
[----:B------:R-:W-:Y:S04]  /*ff00*/  STL [R1+0x604], R102 ;  /* 0x0006046601007387 */ /* 0x000fe80000100800 */
[----:B------:R-:W-:Y:S04]  /*ff10*/  STL [R1+0x600], R103 ;  /* 0x0006006701007387 */ /* 0x000fe80000100800 */
[----:B------:R-:W-:Y:S04]  /*ff20*/  STL [R1+0x60c], R100 ;  /* 0x00060c6401007387 */ /* 0x000fe80000100800 */
[----:B------:R-:W-:Y:S04]  /*ff30*/  STL [R1+0x608], R101 ;  /* 0x0006086501007387 */ /* 0x000fe80000100800 */
[----:B------:R0:W-:Y:S04]  /*ff40*/  STL.64 [R1+0x610], R98 ;  /* 0x0006106201007387 */ /* 0x0001e80000100a00 */
[----:B0-----:R-:W4:Y:S01]  /*ff50*/  LDL.LU.64 R98, [R1+0x1c8] ;  /* 0x0001c80001627983 */ /* 0x001f220000300a00 */
[----:B------:R-:W0:Y:S01]  /*ff60*/  S2R R124, SR_TID.X ;  /* 0x00000000007c7919 */ /* 0x000e220000002100 */
[----:B------:R-:W-:-:S05]  /*ff70*/  IMAD.WIDE R96, R125, 0x2, R96 ;  /* 0x000000027d607825 */ /* 0x000fca00078e0260 */
        /* <DEDUP_REMOVED lines=8> */
[----:B------:R-:W-:Y:S01]  /*10000*/  STL [R1+0x63c], R96 ;  /* 0x00063c6001007387 */ /* 0x000fe20000100800 */
[----:B0-----:R-:W-:-:S03]  /*10010*/  LOP3.LUT R124, R124, 0x7f, RZ, 0xc0, !PT ;  /* 0x0000007f7c7c7812 */ /* 0x001fc600078ec0ff */
[----:B------:R-:W-:Y:S04]  /*10020*/  STL [R1+0x640], R96 ;  /* 0x0006406001007387 */ /* 0x000fe80000100800 */
[----:B------:R0:W-:Y:S04]  /*10030*/  STL [R1+0x644], R96 ;  /* 0x0006446001007387 */ /* 0x0001e80000100800 */
[----:B------:R-:W-:Y:S01]  /*10040*/  STL [R1+0x618], R97 ;  /* 0x0006186101007387 */ /* 0x000fe20000100800 */
[----:B------:R-:W-:Y:S02]  /*10050*/  ISETP.GE.AND P2, PT, R124, UR8, PT ;  /* 0x000000087c007c0c */ /* 0x000fe4000bf46270 */
[----:B0-----:R-:W-:Y:S01]  /*10060*/  PRMT R96, RZ, 0x7610, R96 ;  /* 0x00007610ff607816 */ /* 0x001fe20000000060 */
[----:B--2---:R-:W-:-:S05]  /*10070*/  IMAD.WIDE R122, R125, 0x2, R122 ;  /* 0x000000027d7a7825 */ /* 0x004fca00078e027a */
[----:B------:R0:W-:Y:S01]  /*10080*/  STL.64 [R1+0x110], R122 ;  /* 0x0001107a01007387 */ /* 0x0001e20000100a00 */
[----:B---3--:R-:W-:-:S03]  /*10090*/  IMAD.WIDE R2, R125, 0x2, R2 ;  /* 0x000000027d027825 */ /* 0x008fc600078e0202 */
[----:B0-----:R-:W2:Y:S04]  /*100a0*/  LDL.LU.64 R122, [R1+0x650] ;  /* 0x00065000017a7983 */ /* 0x001ea80000300a00 */
[----:B------:R-:W-:Y:S01]  /*100b0*/  STL.64 [R1+0x1a8], R2 ;  /* 0x0001a80201007387 */ /* 0x000fe20000100a00 */
[----:B----4-:R-:W-:-:S05]  /*100c0*/  IMAD.WIDE R114, R125, 0x2, R114 ;  /* 0x000000027d727825 */ /* 0x010fca00078e0272 */
[----:B------:R-:W-:Y:S01]  /*100d0*/  STL.64 [R1+0x1b8], R114 ;  /* 0x0001b87201007387 */ /* 0x000fe20000100a00 */
[----:B------:R-:W-:-:S05]  /*100e0*/  IMAD.WIDE R98, R125, 0x2, R98 ;  /* 0x000000027d627825 */ /* 0x000fca00078e0262 */
[----:B------:R-:W-:Y:S04]  /*100f0*/  STL.64 [R1+0x1c8], R98 ;  /* 0x0001c86201007387 */ /* 0x000fe80000100a00 */
[----:B------:R-:W-:Y:S04]  /*10100*/  STL [R1+0x494], R125 ;  /* 0x0004947d01007387 */ /* 0x000fe80000100800 */
[----:B------:R-:W3:Y:S04]  /*10110*/  LDL.LU R124, [R1+0x648] ;  /* 0x00064800017c7983 */ /* 0x000ee80000300800 */
[----:B------:R0:W-:Y:S04]  /*10120*/  STL.S16 [R1+0x2b0], R96 ;  /* 0x0002b06001007387 */ /* 0x0001e80000100600 */
[----:B0-----:R-:W4:Y:S02]  /*10130*/  LDL.LU R96, [R1+0x644] ;  /* 0x0006440001607983 */ /* 0x001f240000300800 */
[----:B----4-:R-:W-:-:S05]  /*10140*/  PRMT R96, RZ, 0x7610, R96 ;  /* 0x00007610ff607816 */ /* 0x010fca0000000060 */
        /* <DEDUP_REMOVED lines=22> */
[----:B0-----:R-:W4:Y:S01]  /*102b0*/  LDL.LU R96, [R1+0x624] ;  /* 0x0006240001607983 */ /* 0x001f220000300800 */
[----:B------:R-:W-:Y:S01]  /*102c0*/  PRMT R100, RZ, 0x7610, R100 ;  /* 0x00007610ff647816 */ /* 0x000fe20000000064 */
[C---:B------:R-:W-:Y:S01]  /*102d0*/  IMAD.WIDE R4, R125.reuse, 0x2, R4 ;  /* 0x000000027d047825 */ /* 0x040fe200078e0204 */
[----:B------:R-:W-:Y:S02]  /*102e0*/  PRMT R101, RZ, 0x7610, R101 ;  /* 0x00007610ff657816 */ /* 0x000fe40000000065 */
[----:B------:R-:W-:Y:S01]  /*102f0*/  PRMT R102, RZ, 0x7610, R102 ;  /* 0x00007610ff667816 */ /* 0x000fe20000000066 */
[----:B------:R-:W-:Y:S01]  /*10300*/  IMAD.WIDE R12, R125, 0x2, R12 ;  /* 0x000000027d0c7825 */ /* 0x000fe200078e020c */
[----:B------:R-:W2:Y:S01]  /*10310*/  @!P2 LDG.E.U16 R100, desc[UR20][R98.64] ;  /* 0x000000146264a981 */ /* 0x000ea2000c1e1500 */
[----:B------:R-:W-:-:S03]  /*10320*/  PRMT R103, RZ, 0x7610, R103 ;  /* 0x00007610ff677816 */ /* 0x000fc60000000067 */
[----:B------:R-:W2:Y:S01]  /*10330*/  @!P2 LDG.E.U16 R101, desc[UR20][R4.64] ;  /* 0x000000140465a981 */ /* 0x000ea2000c1e1500 */
[C---:B------:R-:W-:Y:S01]  /*10340*/  IMAD.WIDE R20, R125.reuse, 0x2, R20 ;  /* 0x000000027d147825 */ /* 0x040fe200078e0214 */
[----:B------:R-:W-:Y:S02]  /*10350*/  PRMT R104, RZ, 0x7610, R104 ;  /* 0x00007610ff687816 */ /* 0x000fe40000000068 */
[----:B------:R-:W2:Y:S01]  /*10360*/  @!P2 LDG.E.U16 R102, desc[UR20][R12.64] ;  /* 0x000000140c66a981 */ /* 0x000ea2000c1e1500 */
[C---:B------:R-:W-:Y:S01]  /*10370*/  IMAD.WIDE R28, R125.reuse, 0x2, R28 ;  /* 0x000000027d1c7825 */ /* 0x040fe200078e021c */
[----:B------:R-:W-:Y:S02]  /*10380*/  PRMT R105, RZ, 0x7610, R105 ;  /* 0x00007610ff697816 */ /* 0x000fe40000000069 */
[----:B------:R-:W2:Y:S01]  /*10390*/  @!P2 LDG.E.U16 R103, desc[UR20][R20.64] ;  /* 0x000000141467a981 */ /* 0x000ea2000c1e1500 */
[----:B------:R-:W-:Y:S01]  /*103a0*/  IMAD.WIDE R36, R125, 0x2, R36 ;  /* 0x000000027d247825 */ /* 0x000fe200078e0224 */
[----:B------:R-:W-:-:S02]  /*103b0*/  PRMT R106, RZ, 0x7610, R106 ;  /* 0x00007610ff6a7816 */ /* 0x000fc4000000006a */
[----:B------:R-:W2:Y:S01]  /*103c0*/  @!P2 LDG.E.U16 R104, desc[UR20][R28.64] ;  /* 0x000000141c68a981 */ /* 0x000ea2000c1e1500 */
[C---:B------:R-:W-:Y:S01]  /*103d0*/  IMAD.WIDE R44, R125.reuse, 0x2, R44 ;  /* 0x000000027d2c7825 */ /* 0x040fe200078e022c */
[----:B------:R-:W-:Y:S02]  /*103e0*/  PRMT R107, RZ, 0x7610, R107 ;  /* 0x00007610ff6b7816 */ /* 0x000fe4000000006b */
[----:B------:R-:W2:Y:S01]  /*103f0*/  @!P2 LDG.E.U16 R105, desc[UR20][R36.64] ;  /* 0x000000142469a981 */ /* 0x000ea2000c1e1500 */
[C---:B------:R-:W-:Y:S01]  /*10400*/  IMAD.WIDE R52, R125.reuse, 0x2, R52 ;  /* 0x000000027d347825 */ /* 0x040fe200078e0234 */
[----:B------:R-:W-:Y:S02]  /*10410*/  PRMT R108, RZ, 0x7610, R108 ;  /* 0x00007610ff6c7816 */ /* 0x000fe4000000006c */
[----:B------:R-:W2:Y:S01]  /*10420*/  @!P2 LDG.E.U16 R106, desc[UR20][R44.64] ;  /* 0x000000142c6aa981 */ /* 0x000ea2000c1e1500 */
[----:B------:R-:W-:-:S03]  /*10430*/  IMAD.WIDE R60, R125, 0x2, R60 ;  /* 0x000000027d3c7825 */ /* 0x000fc600078e023c */
[----:B------:R-:W2:Y:S01]  /*10440*/  @!P2 LDG.E.U16 R107, desc[UR20][R52.64] ;  /* 0x00000014346ba981 */ /* 0x000ea2000c1e1500 */
[----:B------:R-:W-:Y:S01]  /*10450*/  PRMT R109, RZ, 0x7610, R109 ;  /* 0x00007610ff6d7816 */ /* 0x000fe2000000006d */
[----:B------:R-:W-:Y:S02]  /*10460*/  IMAD.WIDE R68, R125, 0x2, R68 ;  /* 0x000000027d447825 */ /* 0x000fe400078e0244 */
[----:B------:R-:W2:Y:S04]  /*10470*/  @!P2 LDG.E.U16 R108, desc[UR20][R60.64] ;  /* 0x000000143c6ca981 */ /* 0x000ea8000c1e1500 */
[----:B------:R-:W2:Y:S01]  /*10480*/  @!P2 LDG.E.U16 R109, desc[UR20][R68.64] ;  /* 0x00000014446da981 */ /* 0x000ea2000c1e1500 */
[----:B----4-:R-:W-:-:S05]  /*10490*/  PRMT R96, RZ, 0x7610, R96 ;  /* 0x00007610ff607816 */ /* 0x010fca0000000060 */
[----:B------:R0:W-:Y:S04]  /*104a0*/  STL.S16 [R1+0x220], R96 ;  /* 0x0002206001007387 */ /* 0x0001e80000100600 */
[----:B0-----:R-:W4:Y:S01]  /*104b0*/  LDL.LU R96, [R1+0x620] ;  /* 0x0006200001607983 */ /* 0x001f220000300800 */
[----:B------:R-:W-:Y:S02]  /*104c0*/  PRMT R97, RZ, 0x7610, R97 ;  /* 0x00007610ff617816 */ /* 0x000fe40000000061 */
[----:B----4-:R-:W-:-:S05]  /*104d0*/  PRMT R96, RZ, 0x7610, R96 ;  /* 0x00007610ff607816 */ /* 0x010fca0000000060 */
[----:B------:R0:W-:Y:S04]  /*104e0*/  STL.S16 [R1+0x308], R96 ;  /* 0x0003086001007387 */ /* 0x0001e80000100600 */
[----:B0-----:R-:W4:Y:S04]  /*104f0*/  LDL.LU R96, [R1+0x61c] ;  /* 0x00061c0001607983 */ /* 0x001f280000300800 */
[----:B------:R0:W-:Y:S04]  /*10500*/  STL.S16 [R1+0x2fc], R97 ;  /* 0x0002fc6101007387 */ /* 0x0001e80000100600 */
[----:B0-----:R-:W4:Y:S04]  /*10510*/  LDL.LU R97, [R1+0x618] ;  /* 0x0006180001617983 */ /* 0x001f280000300800 */
[----:B------:R-:W3:Y:S04]  /*10520*/  LDL.LU.64 R98, [R1+0x610] ;  /* 0x0006100001627983 */ /* 0x000ee80000300a00 */
[----:B--2---:R0:W-:Y:S04]  /*10530*/  STL [R1+0x310], R100 ;  /* 0x0003106401007387 */ /* 0x0041e80000100800 */
[----:B0-----:R-:W2:Y:S04]  /*10540*/  LDL.LU R100, [R1+0x60c] ;  /* 0x00060c0001647983 */ /* 0x001ea80000300800 */
[----:B------:R0:W-:Y:S04]  /*10550*/  STL [R1+0x304], R101 ;  /* 0x0003046501007387 */ /* 0x0001e80000100800 */
[----:B0-----:R-:W2:Y:S04]  /*10560*/  LDL.LU R101, [R1+0x608] ;  /* 0x0006080001657983 */ /* 0x001ea80000300800 */
[----:B------:R-:W-:Y:S04]  /*10570*/  STL [R1+0x49c], R4 ;  /* 0x00049c0401007387 */ /* 0x000fe80000100800 */
[----:B------:R-:W-:Y:S04]  /*10580*/  STL [R1+0x498], R5 ;  /* 0x0004980501007387 */ /* 0x000fe80000100800 */
[----:B------:R0:W-:Y:S04]  /*10590*/  STL [R1+0x2f4], R102 ;  /* 0x0002f46601007387 */ /* 0x0001e80000100800 */
[----:B0-----:R-:W3:Y:S04]  /*105a0*/  LDL.LU R102, [R1+0x604] ;  /* 0x0006040001667983 */ /* 0x001ee80000300800 */
        /* <DEDUP_REMOVED lines=25> */
[----:B------:R0:W-:Y:S04]  /*10740*/  STL [R1+0x4d0], R61 ;  /* 0x0004d03d01007387 */ /* 0x0001e80000100800 */
[----:B0-----:R-:W3:Y:S04]  /*10750*/  LDL.LU R61, [R1+0x250] ;  /* 0x00025000013d7983 */ /* 0x001ee80000300800 */
[----:B------:R0:W-:Y:S04]  /*10760*/  STL [R1+0x284], R109 ;  /* 0x0002846d01007387 */ /* 0x0001e80000100800 */
[----:B0-----:R-:W3:Y:S01]  /*10770*/  LDL.LU R109, [R1+0x5e8] ;  /* 0x0005e800016d7983 */ /* 0x001ee20000300800 */
[----:B------:R-:W-:Y:S01]  /*10780*/  PRMT R110, RZ, 0x7610, R110 ;  /* 0x00007610ff6e7816 */ /* 0x000fe2000000006e */
[----:B------:R-:W-:Y:S01]  /*10790*/  IMAD.WIDE R76, R125, 0x2, R76 ;  /* 0x000000027d4c7825 */ /* 0x000fe200078e024c */
[----:B------:R-:W-:-:S03]  /*107a0*/  PRMT R111, RZ, 0x7610, R111 ;  /* 0x00007610ff6f7816 */ /* 0x000fc6000000006f */
[C---:B------:R-:W-:Y:S01]  /*107b0*/  IMAD.WIDE R84, R125.reuse, 0x2, R84 ;  /* 0x000000027d547825 */ /* 0x040fe200078e0254 */
[----:B------:R-:W4:Y:S01]  /*107c0*/  @!P2 LDG.E.U16 R110, desc[UR20][R76.64] ;  /* 0x000000144c6ea981 */ /* 0x000f22000c1e1500 */
[----:B------:R-:W-:Y:S02]  /*107d0*/  PRMT R112, RZ, 0x7610, R112 ;  /* 0x00007610ff707816 */ /* 0x000fe40000000070 */
[----:B------:R-:W-:Y:S01]  /*107e0*/  IMAD.WIDE R92, R125, 0x2, R92 ;  /* 0x000000027d5c7825 */ /* 0x000fe200078e025c */
[----:B------:R-:W4:Y:S01]  /*107f0*/  @!P2 LDG.E.U16 R111, desc[UR20][R84.64] ;  /* 0x00000014546fa981 */ /* 0x000f22000c1e1500 */
[----:B------:R-:W-:-:S03]  /*10800*/  PRMT R116, RZ, 0x7610, R116 ;  /* 0x00007610ff747816 */ /* 0x000fc60000000074 */
[----:B------:R-:W4:Y:S01]  /*10810*/  @!P2 LDG.E.U16 R112, desc[UR20][R92.64] ;  /* 0x000000145c70a981 */ /* 0x000f22000c1e1500 */
[----:B------:R-:W-:-:S03]  /*10820*/  PRMT R117, RZ, 0x7610, R117 ;  /* 0x00007610ff757816 */ /* 0x000fc60000000075 */
[----:B--2---:R-:W2:Y:S04]  /*10830*/  @!P2 LDG.E.U16 R116, desc[UR20][R100.64] ;  /* 0x000000146474a981 */ /* 0x004ea8000c1e1500 */
[----:B---3--:R-:W3:Y:S04]  /*10840*/  @!P2 LDG.E.U16 R117, desc[UR20][R108.64] ;  /* 0x000000146c75a981 */ /* 0x008ee8000c1e1500 */
[----:B------:R-:W-:Y:S04]  /*10850*/  STL [R1+0x4dc], R68 ;  /* 0x0004dc4401007387 */ /* 0x000fe80000100800 */
[----:B------:R-:W-:Y:S04]  /*10860*/  STL [R1+0x4d8], R69 ;  /* 0x0004d84501007387 */ /* 0x000fe80000100800 */
[----:B----4-:R0:W-:Y:S04]  /*10870*/  STL [R1+0x274], R110 ;  /* 0x0002746e01007387 */ /* 0x0101e80000100800 */
[----:B0-----:R-:W4:Y:S04]  /*10880*/  LDL.LU R110, [R1+0x5e4] ;  /* 0x0005e400016e7983 */ /* 0x001f280000300800 */
[----:B------:R-:W-:Y:S04]  /*10890*/  STL [R1+0x4e4], R76 ;  /* 0x0004e44c01007387 */ /* 0x000fe80000100800 */
[----:B------:R-:W-:Y:S04]  /*108a0*/  STL [R1+0x4e0], R77 ;  /* 0x0004e04d01007387 */ /* 0x000fe80000100800 */
[----:B------:R0:W-:Y:S04]  /*108b0*/  STL [R1+0x264], R111 ;  /* 0x0002646f01007387 */ /* 0x0001e80000100800 */
[----:B0-----:R-:W4:Y:S04]  /*108c0*/  LDL.LU R111, [R1+0x5e0] ;  /* 0x0005e000016f7983 */ /* 0x001f280000300800 */
[----:B------:R-:W-:Y:S04]  /*108d0*/  STL [R1+0x4ec], R84 ;  /* 0x0004ec5401007387 */ /* 0x000fe80000100800 */
[----:B------:R-:W-:Y:S04]  /*108e0*/  STL [R1+0x4e8], R85 ;  /* 0x0004e85501007387 */ /* 0x000fe80000100800 */
[----:B------:R0:W-:Y:S04]  /*108f0*/  STL [R1+0x254], R112 ;  /* 0x0002547001007387 */ /* 0x0001e80000100800 */
[----:B0-----:R-:W4:Y:S04]  /*10900*/  LDL.LU R112, [R1+0x5dc] ;  /* 0x0005dc0001707983 */ /* 0x001f280000300800 */
[----:B------:R-:W-:Y:S04]  /*10910*/  STL [R1+0x4f4], R92 ;  /* 0x0004f45c01007387 */ /* 0x000fe80000100800 */
[----:B------:R-:W-:Y:S04]  /*10920*/  STL [R1+0x4f0], R93 ;  /* 0x0004f05d01007387 */ /* 0x000fe80000100800 */
[----:B--2---:R0:W-:Y:S04]  /*10930*/  STL [R1+0x244], R116 ;  /* 0x0002447401007387 */ /* 0x0041e80000100800 */
[----:B0-----:R-:W2:Y:S04]  /*10940*/  LDL.LU R116, [R1+0x5d8] ;  /* 0x0005d80001747983 */ /* 0x001ea80000300800 */
[----:B------:R-:W-:Y:S04]  /*10950*/  STL [R1+0x4fc], R100 ;  /* 0x0004fc6401007387 */ /* 0x000fe80000100800 */
[----:B------:R-:W-:Y:S04]  /*10960*/  STL [R1+0x4f8], R101 ;  /* 0x0004f86501007387 */ /* 0x000fe80000100800 */
[----:B---3--:R0:W-:Y:S04]  /*10970*/  STL [R1+0x234], R117 ;  /* 0x0002347501007387 */ /* 0x0081e80000100800 */
[----:B0-----:R-:W2:Y:S01]  /*10980*/  LDL.LU R117, [R1+0x5d4] ;  /* 0x0005d40001757983 */ /* 0x001ea20000300800 */
[----:B------:R-:W-:-:S02]  /*10990*/  PRMT R113, RZ, 0x7610, R113 ;  /* 0x00007610ff717816 */ /* 0x000fc40000000071 */
[----:B------:R-:W-:Y:S01]  /*109a0*/  PRMT R118, RZ, 0x7610, R118 ;  /* 0x00007610ff767816 */ /* 0x000fe20000000076 */
[C---:B------:R-:W-:Y:S01]  /*109b0*/  IMAD.WIDE R6, R125.reuse, 0x2, R6 ;  /* 0x000000027d067825 */ /* 0x040fe200078e0206 */
[----:B------:R-:W-:Y:S02]  /*109c0*/  PRMT R119, RZ, 0x7610, R119 ;  /* 0x00007610ff777816 */ /* 0x000fe40000000077 */
[----:B------:R-:W-:Y:S02]  /*109d0*/  PRMT R120, RZ, 0x7610, R120 ;  /* 0x00007610ff787816 */ /* 0x000fe40000000078 */
[----:B------:R-:W3:Y:S01]  /*109e0*/  @!P2 LDG.E.U16 R118, desc[UR20][R114.64] ;  /* 0x000000147276a981 */ /* 0x000ee2000c1e1500 */
[----:B------:R-:W-:-:S03]  /*109f0*/  IMAD.WIDE R14, R125, 0x2, R14 ;  /* 0x000000027d0e7825 */ /* 0x000fc600078e020e */
[----:B------:R-:W3:Y:S01]  /*10a00*/  @!P2 LDG.E.U16 R119, desc[UR20][R6.64] ;  /* 0x000000140677a981 */ /* 0x000ee2000c1e1500 */
[----:B------:R-:W-:Y:S01]  /*10a10*/  PRMT R121, RZ, 0x7610, R121 ;  /* 0x00007610ff797816 */ /* 0x000fe20000000079 */
[C---:B------:R-:W-:Y:S02]  /*10a20*/  IMAD.WIDE R22, R125.reuse, 0x2, R22 ;  /* 0x000000027d167825 */ /* 0x040fe400078e0216 */
[----:B------:R-:W3:Y:S01]  /*10a30*/  @!P2 LDG.E.U16 R120, desc[UR20][R14.64] ;  /* 0x000000140e78a981 */ /* 0x000ee2000c1e1500 */
[----:B------:R-:W-:Y:S01]  /*10a40*/  PRMT R124, RZ, 0x7610, R124 ;  /* 0x00007610ff7c7816 */ /* 0x000fe2000000007c */
[C---:B------:R-:W-:Y:S02]  /*10a50*/  IMAD.WIDE R30, R125.reuse, 0x2, R30 ;  /* 0x000000027d1e7825 */ /* 0x040fe400078e021e */
[----:B------:R-:W3:Y:S04]  /*10a60*/  @!P2 LDG.E.U16 R121, desc[UR20][R22.64] ;  /* 0x000000141679a981 */ /* 0x000ee8000c1e1500 */
[----:B------:R-:W3:Y:S04]  /*10a70*/  @!P2 LDG.E.U16 R124, desc[UR20][R30.64] ;  /* 0x000000141e7ca981 */ /* 0x000ee8000c1e1500 */
[----:B--2---:R-:W2:Y:S04]  /*10a80*/  @!P2 LDG.E.U16 R113, desc[UR20][R116.64] ;  /* 0x000000147471a981 */ /* 0x004ea8000c1e1500 */
[----:B------:R-:W-:Y:S04]  /*10a90*/  STL [R1+0x504], R108 ;  /* 0x0005046c01007387 */ /* 0x000fe80000100800 */
[----:B------:R-:W-:Y:S01]  /*10aa0*/  STL [R1+0x500], R109 ;  /* 0x0005006d01007387 */ /* 0x000fe20000100800 */
[----:B------:R-:W-:Y:S01]  /*10ab0*/  PRMT R0, RZ, 0x7610, R0 ;  /* 0x00007610ff007816 */ /* 0x000fe20000000000 */
[----:B------:R-:W-:-:S05]  /*10ac0*/  IMAD.WIDE R38, R125, 0x2, R38 ;  /* 0x000000027d267825 */ /* 0x000fca00078e0226 */
[----:B------:R-:W3:Y:S04]  /*10ad0*/  @!P2 LDG.E.U16 R0, desc[UR20][R38.64] ;  /* 0x000000142600a981 */ /* 0x000ee8000c1e1500 */
[----:B--2---:R0:W-:Y:S04]  /*10ae0*/  STL [R1+0x224], R113 ;  /* 0x0002247101007387 */ /* 0x0041e80000100800 */
[----:B0-----:R-:W4:Y:S04]  /*10af0*/  LDL.LU R113, [R1+0x5d0] ;  /* 0x0005d00001717983 */ /* 0x001f280000300800 */
[----:B------:R0:W-:Y:S04]  /*10b00*/  STL [R1+0x50c], R116 ;  /* 0x00050c7401007387 */ /* 0x0001e80000100800 */
[----:B0-----:R-:W2:Y:S04]  /*10b10*/  LDL.LU R116, [R1+0x308] ;  /* 0x0003080001747983 */ /* 0x001ea80000300800 */
[----:B------:R0:W-:Y:S04]  /*10b20*/  STL [R1+0x508], R117 ;  /* 0x0005087501007387 */ /* 0x0001e80000100800 */
[----:B0-----:R-:W4:Y:S04]  /*10b30*/  LDL.LU R117, [R1+0x2fc] ;  /* 0x0002fc0001757983 */ /* 0x001f280000300800 */
[----:B------:R-:W4:Y:S04]  /*10b40*/  LDL.LU.64 R114, [R1+0x5c8] ;  /* 0x0005c80001727983 */ /* 0x000f280000300a00 */
[----:B---3--:R0:W-:Y:S04]  /*10b50*/  STL [R1+0x30c], R118 ;  /* 0x00030c7601007387 */ /* 0x0081e80000100800 */
[----:B0-----:R-:W3:Y:S04]  /*10b60*/  LDL.LU R118, [R1+0x5c0] ;  /* 0x0005c00001767983 */ /* 0x001ee80000300800 */
[----:B------:R0:W-:Y:S04]  /*10b70*/  STL [R1+0x300], R119 ;  /* 0x0003007701007387 */ /* 0x0001e80000100800 */
[----:B0-----:R-:W3:Y:S04]  /*10b80*/  LDL.LU R119, [R1+0x5bc] ;  /* 0x0005bc0001777983 */ /* 0x001ee80000300800 */
[----:B------:R-:W-:Y:S04]  /*10b90*/  STL [R1+0x514], R6 ;  /* 0x0005140601007387 */ /* 0x000fe80000100800 */
[----:B------:R0:W-:Y:S04]  /*10ba0*/  STL [R1+0x510], R7 ;  /* 0x0005100701007387 */ /* 0x0001e80000100800 */
[----:B0-----:R-:W3:Y:S04]  /*10bb0*/  LDL.LU R7, [R1+0x220] ;  /* 0x0002200001077983 */ /* 0x001ee80000300800 */
        /* <DEDUP_REMOVED lines=21> */
[----:B0-----:R-:W3:Y:S01]  /*10d10*/  LDL.LU R39, [R1+0x2a0] ;  /* 0x0002a00001277983 */ /* 0x001ee20000300800 */
[----:B------:R-:W-:-:S04]  /*10d20*/  IMAD.WIDE R46, R125, 0x2, R46 ;  /* 0x000000027d2e7825 */ /* 0x000fc800078e022e */
[----:B------:R-:W-:-:S04]  /*10d30*/  IMAD.WIDE R54, R125, 0x2, R54 ;  /* 0x000000027d367825 */ /* 0x000fc800078e0236 */
[----:B------:R-:W-:-:S04]  /*10d40*/  IMAD.WIDE R62, R125, 0x2, R62 ;  /* 0x000000027d3e7825 */ /* 0x000fc800078e023e */
[----:B------:R-:W-:-:S04]  /*10d50*/  IMAD.WIDE R70, R125, 0x2, R70 ;  /* 0x000000027d467825 */ /* 0x000fc800078e0246 */
[----:B------:R-:W-:-:S04]  /*10d60*/  IMAD.WIDE R78, R125, 0x2, R78 ;  /* 0x000000027d4e7825 */ /* 0x000fc800078e024e */
[----:B------:R-:W-:-:S04]  /*10d70*/  IMAD.WIDE R86, R125, 0x2, R86 ;  /* 0x000000027d567825 */ /* 0x000fc800078e0256 */
[----:B------:R-:W-:-:S05]  /*10d80*/  IMAD.WIDE R94, R125, 0x2, R94 ;  /* 0x000000027d5e7825 */ /* 0x000fca00078e025e */
[----:B------:R-:W3:Y:S04]  /*10d90*/  @!P2 LDG.E.U16 R61, desc[UR20][R94.64] ;  /* 0x000000145e3da981 */ /* 0x000ee8000c1e1500 */
[----:B--2---:R0:W2:Y:S01]  /*10da0*/  @!P2 LDG.E.U16 R116, desc[UR20][R2.64] ;  /* 0x000000140274a981 */ /* 0x0040a2000c1e1500 */
[----:B------:R-:W-:Y:S01]  /*10db0*/  PRMT R53, RZ, 0x7610, R53 ;  /* 0x00007610ff357816 */ /* 0x000fe20000000035 */
[C---:B------:R-:W-:Y:S01]  /*10dc0*/  IMAD.WIDE R8, R125.reuse, 0x2, R8 ;  /* 0x000000027d087825 */ /* 0x040fe200078e0208 */
[----:B------:R-:W-:Y:S02]  /*10dd0*/  PRMT R108, RZ, 0x7610, R108 ;  /* 0x00007610ff6c7816 */ /* 0x000fe4000000006c */
[----:B------:R-:W-:Y:S01]  /*10de0*/  PRMT R109, RZ, 0x7610, R109 ;  /* 0x00007610ff6d7816 */ /* 0x000fe2000000006d */
[----:B------:R-:W-:Y:S01]  /*10df0*/  IMAD.WIDE R16, R125, 0x2, R16 ;  /* 0x000000027d107825 */ /* 0x000fe200078e0210 */
[----:B------:R-:W-:-:S02]  /*10e00*/  PRMT R100, RZ, 0x7610, R100 ;  /* 0x00007610ff647816 */ /* 0x000fc40000000064 */
[----:B------:R-:W-:Y:S01]  /*10e10*/  PRMT R101, RZ, 0x7610, R101 ;  /* 0x00007610ff657816 */ /* 0x000fe20000000065 */
[C---:B------:R-:W-:Y:S01]  /*10e20*/  IMAD.WIDE R24, R125.reuse, 0x2, R24 ;  /* 0x000000027d187825 */ /* 0x040fe200078e0218 */
[----:B------:R-:W-:Y:S01]  /*10e30*/  PRMT R92, RZ, 0x7610, R92 ;  /* 0x00007610ff5c7816 */ /* 0x000fe2000000005c */
[----:B------:R-:W2:Y:S02]  /*10e40*/  @!P2 LDG.E.U16 R108, desc[UR20][R16.64] ;  /* 0x00000014106ca981 */ /* 0x000ea4000c1e1500 */
[C---:B------:R-:W-:Y:S01]  /*10e50*/  IMAD.WIDE R32, R125.reuse, 0x2, R32 ;  /* 0x000000027d207825 */ /* 0x040fe200078e0220 */
[----:B------:R-:W-:Y:S01]  /*10e60*/  PRMT R93, RZ, 0x7610, R93 ;  /* 0x00007610ff5d7816 */ /* 0x000fe2000000005d */
[----:B----4-:R-:W4:Y:S02]  /*10e70*/  @!P2 LDG.E.U16 R117, desc[UR20][R8.64] ;  /* 0x000000140875a981 */ /* 0x010f24000c1e1500 */
[C---:B------:R-:W-:Y:S01]  /*10e80*/  IMAD.WIDE R40, R125.reuse, 0x2, R40 ;  /* 0x000000027d287825 */ /* 0x040fe200078e0228 */
[----:B------:R-:W-:Y:S01]  /*10e90*/  PRMT R84, RZ, 0x7610, R84 ;  /* 0x00007610ff547816 */ /* 0x000fe20000000054 */
[----:B------:R-:W2:Y:S02]  /*10ea0*/  @!P2 LDG.E.U16 R109, desc[UR20][R24.64] ;  /* 0x00000014186da981 */ /* 0x000ea4000c1e1500 */
        /* <DEDUP_REMOVED lines=15> */
[----:B------:R-:W-:Y:S01]  /*10fa0*/  IMAD.WIDE R88, R125, 0x2, R88 ;  /* 0x000000027d587825 */ /* 0x000fe200078e0258 */
[----:B------:R-:W-:Y:S01]  /*10fb0*/  PRMT R60, RZ, 0x7610, R60 ;  /* 0x00007610ff3c7816 */ /* 0x000fe2000000003c */
[----:B------:R-:W2:Y:S01]  /*10fc0*/  @!P2 LDG.E.U16 R85, desc[UR20][R72.64] ;  /* 0x000000144855a981 */ /* 0x000ea2000c1e1500 */
[----:B------:R-:W-:-:S03]  /*10fd0*/  PRMT R52, RZ, 0x7610, R52 ;  /* 0x00007610ff347816 */ /* 0x000fc60000000034 */
[----:B------:R-:W2:Y:S01]  /*10fe0*/  @!P2 LDG.E.U16 R76, desc[UR20][R80.64] ;  /* 0x00000014504ca981 */ /* 0x000ea2000c1e1500 */
[----:B------:R-:W-:Y:S01]  /*10ff0*/  PRMT R44, RZ, 0x7610, R44 ;  /* 0x00007610ff2c7816 */ /* 0x000fe2000000002c */
[C---:B------:R-:W-:Y:S02]  /*11000*/  IMAD.WIDE R10, R125.reuse, 0x2, R10 ;  /* 0x000000027d0a7825 */ /* 0x040fe400078e020a */
[----:B------:R-:W2:Y:S01]  /*11010*/  @!P2 LDG.E.U16 R77, desc[UR20][R88.64] ;  /* 0x00000014584da981 */ /* 0x000ea2000c1e1500 */
[----:B------:R-:W-:Y:S01]  /*11020*/  PRMT R45, RZ, 0x7610, R45 ;  /* 0x00007610ff2d7816 */ /* 0x000fe2000000002d */
[C---:B------:R-:W-:Y:S02]  /*11030*/  IMAD.WIDE R18, R125.reuse, 0x2, R18 ;  /* 0x000000027d127825 */ /* 0x040fe400078e0212 */
[----:B------:R-:W2:Y:S01]  /*11040*/  @!P2 LDG.E.U16 R68, desc[UR20][R96.64] ;  /* 0x000000146044a981 */ /* 0x000ea2000c1e1500 */
[----:B------:R-:W-:Y:S01]  /*11050*/  PRMT R36, RZ, 0x7610, R36 ;  /* 0x00007610ff247816 */ /* 0x000fe20000000024 */
[----:B------:R-:W-:-:S02]  /*11060*/  IMAD.WIDE R26, R125, 0x2, R26 ;  /* 0x000000027d1a7825 */ /* 0x000fc400078e021a */
[----:B------:R-:W2:Y:S04]  /*11070*/  @!P2 LDG.E.U16 R69, desc[UR20][R104.64] ;  /* 0x000000146845a981 */ /* 0x000ea8000c1e1500 */
[----:B---3--:R-:W3:Y:S01]  /*11080*/  @!P2 LDG.E.U16 R7, desc[UR20][R118.64] ;  /* 0x000000147607a981 */ /* 0x008ee2000c1e1500 */
[----:B------:R-:W-:Y:S01]  /*11090*/  PRMT R37, RZ, 0x7610, R37 ;  /* 0x00007610ff257816 */ /* 0x000fe20000000025 */
[C---:B------:R-:W-:Y:S02]  /*110a0*/  IMAD.WIDE R34, R125.reuse, 0x2, R34 ;  /* 0x000000027d227825 */ /* 0x040fe400078e0222 */
[----:B------:R-:W2:Y:S01]  /*110b0*/  @!P2 LDG.E.U16 R60, desc[UR20][R112.64] ;  /* 0x00000014703ca981 */ /* 0x000ea2000c1e1500 */
[----:B------:R-:W-:Y:S01]  /*110c0*/  PRMT R28, RZ, 0x7610, R28 ;  /* 0x00007610ff1c7816 */ /* 0x000fe2000000001c */
[C---:B------:R-:W-:Y:S01]  /*110d0*/  IMAD.WIDE R42, R125.reuse, 0x2, R42 ;  /* 0x000000027d2a7825 */ /* 0x040fe200078e022a */
[----:B------:R-:W-:Y:S01]  /*110e0*/  PRMT R29, RZ, 0x7610, R29 ;  /* 0x00007610ff1d7816 */ /* 0x000fe2000000001d */
        /* <DEDUP_REMOVED lines=14> */
[----:B------:R-:W2:Y:S04]  /*111d0*/  @!P2 LDG.E.U16 R28, desc[UR20][R42.64] ;  /* 0x000000142a1ca981 */ /* 0x000ea8000c1e1500 */
[----:B------:R-:W2:Y:S01]  /*111e0*/  @!P2 LDG.E.U16 R14, desc[UR20][R102.64] ;  /* 0x00000014660ea981 */ /* 0x000ea2000c1e1500 */
[----:B------:R-:W-:-:S03]  /*111f0*/  IMAD.WIDE R82, R125, 0x2, R82 ;  /* 0x000000027d527825 */ /* 0x000fc600078e0252 */
[----:B------:R-:W2:Y:S01]  /*11200*/  @!P2 LDG.E.U16 R29, desc[UR20][R50.64] ;  /* 0x00000014321da981 */ /* 0x000ea2000c1e1500 */
[----:B------:R-:W-:-:S03]  /*11210*/  IMAD.WIDE R90, R125, 0x2, R90 ;  /* 0x000000027d5a7825 */ /* 0x000fc600078e025a */
[----:B------:R-:W2:Y:S01]  /*11220*/  @!P2 LDG.E.U16 R20, desc[UR20][R58.64] ;  /* 0x000000143a14a981 */ /* 0x000ea2000c1e1500 */
[----:B------:R-:W-:-:S03]  /*11230*/  IMAD.WIDE R122, R125, 0x2, R122 ;  /* 0x000000027d7a7825 */ /* 0x000fc600078e027a */
[----:B------:R-:W2:Y:S04]  /*11240*/  @!P2 LDG.E.U16 R15, desc[UR20][R110.64] ;  /* 0x000000146e0fa981 */ /* 0x000ea8000c1e1500 */
[----:B------:R-:W2:Y:S04]  /*11250*/  @!P2 LDG.E.U16 R22, desc[UR20][R78.64] ;  /* 0x000000144e16a981 */ /* 0x000ea8000c1e1500 */
[----:B------:R-:W2:Y:S04]  /*11260*/  @!P2 LDG.E.U16 R52, desc[UR20][R120.64] ;  /* 0x000000147834a981 */ /* 0x000ea8000c1e1500 */
[----:B------:R-:W2:Y:S04]  /*11270*/  @!P2 LDG.E.U16 R23, desc[UR20][R86.64] ;  /* 0x000000145617a981 */ /* 0x000ea8000c1e1500 */
[----:B------:R-:W2:Y:S04]  /*11280*/  @!P2 LDG.E.U16 R30, desc[UR20][R62.64] ;  /* 0x000000143e1ea981 */ /* 0x000ea8000c1e1500 */
[----:B------:R-:W2:Y:S04]  /*11290*/  @!P2 LDG.E.U16 R31, desc[UR20][R70.64] ;  /* 0x00000014461fa981 */ /* 0x000ea8000c1e1500 */
[----:B------:R-:W2:Y:S01]  /*112a0*/  @!P2 LDG.E.U16 R38, desc[UR20][R46.64] ;  /* 0x000000142e26a981 */ /* 0x000ea2000c1e1500 */
[----:B------:R-:W-:-:S03]  /*112b0*/  PRMT R124, RZ, 0x7610, R124 ;  /* 0x00007610ff7c7816 */ /* 0x000fc6000000007c */
[----:B------:R-:W3:Y:S01]  /*112c0*/  @!P2 LDG.E.U16 R39, desc[UR20][R54.64] ;  /* 0x000000143627a981 */ /* 0x000ee2000c1e1500 */
[----:B------:R-:W-:-:S03]  /*112d0*/  PRMT R125, RZ, 0x7610, R125 ;  /* 0x00007610ff7d7816 */ /* 0x000fc6000000007d */
[----:B------:R-:W4:Y:S04]  /*112e0*/  @!P2 LDG.E.U16 R21, desc[UR20][R66.64] ;  /* 0x000000144215a981 */ /* 0x000f28000c1e1500 */
[----:B------:R-:W4:Y:S04]  /*112f0*/  @!P2 LDG.E.U16 R12, desc[UR20][R74.64] ;  /* 0x000000144a0ca981 */ /* 0x000f28000c1e1500 */
[----:B------:R-:W4:Y:S04]  /*11300*/  @!P2 LDG.E.U16 R13, desc[UR20][R82.64] ;  /* 0x00000014520da981 */ /* 0x000f28000c1e1500 */
[----:B------:R-:W4:Y:S04]  /*11310*/  @!P2 LDG.E.U16 R4, desc[UR20][R90.64] ;  /* 0x000000145a04a981 */ /* 0x000f28000c1e1500 */
[----:B------:R-:W4:Y:S04]  /*11320*/  @!P2 LDG.E.U16 R5, desc[UR20][R98.64] ;  /* 0x000000146205a981 */ /* 0x000f28000c1e1500 */
[----:B------:R-:W4:Y:S04]  /*11330*/  @!P2 LDG.E.U16 R125, desc[UR20][R106.64] ;  /* 0x000000146a7da981 */ /* 0x000f28000c1e1500 */
[----:B------:R-:W4:Y:S04]  /*11340*/  @!P2 LDG.E.U16 R124, desc[UR20][R122.64] ;  /* 0x000000147a7ca981 */ /* 0x000f28000c1e1500 */
[----:B--2---:R-:W-:Y:S04]  /*11350*/  STL [R1+0x540], R38 ;  /* 0x0005402601007387 */ /* 0x004fe80000100800 */
[----:B------:R-:W-:Y:S04]  /*11360*/  STL [R1+0x53c], R46 ;  /* 0x00053c2e01007387 */ /* 0x000fe80000100800 */
[----:B------:R1:W-:Y:S04]  /*11370*/  STL [R1+0x538], R47 ;  /* 0x0005382f01007387 */ /* 0x0003e80000100800 */
[----:B---3--:R-:W-:Y:S04]  /*11380*/  STL [R1+0x54c], R39 ;  /* 0x00054c2701007387 */ /* 0x008fe80000100800 */
        /* <DEDUP_REMOVED lines=21> */
[----:B------:R2:W-:Y:S04]  /*114e0*/  STL [R1+0x5a4], R15 ;  /* 0x0005a40f01007387 */ /* 0x0005e80000100800 */
[----:B------:R3:W-:Y:S04]  /*114f0*/  STL [R1+0x5a0], R110 ;  /* 0x0005a06e01007387 */ /* 0x0007e80000100800 */
[----:B------:R0:W-:Y:S04]  /*11500*/  STL [R1+0x59c], R111 ;  /* 0x00059c6f01007387 */ /* 0x0001e80000100800 */
[----:B------:R-:W4:Y:S04]  /*11510*/  LDL.LU.64 R2, [R1+0x5a8] ;  /* 0x0005a80001027983 */ /* 0x000f280000300a00 */
[----:B-1----:R-:W4:Y:S04]  /*11520*/  LDL.64 R46, [R1+0x110] ;  /* 0x00011000012e7983 */ /* 0x002f280000100a00 */
[----:B--2---:R-:W2:Y:S04]  /*11530*/  LDL.LU R15, [R1+0x330] ;  /* 0x00033000010f7983 */ /* 0x004ea80000300800 */
[----:B---3--:R-:W3:Y:S04]  /*11540*/  LDL.LU R110, [R1+0x32c] ;  /* 0x00032c00016e7983 */ /* 0x008ee80000300800 */
[----:B0-----:R-:W3:Y:S04]  /*11550*/  LDL.LU R111, [R1+0x328] ;  /* 0x00032800016f7983 */ /* 0x001ee80000300800 */
        /* <DEDUP_REMOVED lines=24> */
[----:B----4-:R-:W4:Y:S04]  /*116e0*/  @!P2 LDG.E.U16 R53, desc[UR20][R46.64] ;  /* 0x000000142e35a981 */ /* 0x010f28000c1e1500 */
[----:B--2---:R0:W-:Y:S04]  /*116f0*/  STS.U16 [R3+UR10+0x12700], R15 ;  /* 0x0127000f03007988 */ /* 0x0041e8000800040a */
[----:B---3--:R1:W-:Y:S04]  /*11700*/  STS.U16 [R3+UR10+0x12b00], R110 ;  /* 0x012b006e03007988 */ /* 0x0083e8000800040a */
[----:B------:R-:W2:Y:S04]  /*11710*/  LDL.LU R46, [R1+0x2d0] ;  /* 0x0002d000012e7983 */ /* 0x000ea80000300800 */
[----:B------:R-:W3:Y:S04]  /*11720*/  LDL.LU R47, [R1+0x2c0] ;  /* 0x0002c000012f7983 */ /* 0x000ee80000300800 */
[----:B0-----:R-:W2:Y:S04]  /*11730*/  LDL.LU R15, [R1+0x5a4] ;  /* 0x0005a400010f7983 */ /* 0x001ea80000300800 */
[----:B-1----:R0:W5:Y:S04]  /*11740*/  LDL.LU R110, [R1+0x5a0] ;  /* 0x0005a000016e7983 */ /* 0x0021680000300800 */
[----:B------:R1:W-:Y:S04]  /*11750*/  STS.U16 [R3+UR10+0x12f00], R111 ;  /* 0x012f006f03007988 */ /* 0x0003e8000800040a */
[----:B------:R0:W-:Y:S04]  /*11760*/  STS.U16 [R3+UR10+0x13300], R14 ;  /* 0x0133000e03007988 */ /* 0x0001e8000800040a */
[----:B------:R0:W-:Y:S04]  /*11770*/  STS.U16 [R3+UR10+0x13700], R102 ;  /* 0x0137006603007988 */ /* 0x0001e8000800040a */
[----:B-1----:R1:W5:Y:S04]  /*11780*/  LDL.LU R111, [R1+0x59c] ;  /* 0x00059c00016f7983 */ /* 0x0023680000300800 */
[----:B0-----:R-:W2:Y:S04]  /*11790*/  LDL.LU R14, [R1+0x598] ;  /* 0x00059800010e7983 */ /* 0x001ea80000300800 */
[----:B------:R1:W5:Y:S04]  /*117a0*/  LDL.LU R102, [R1+0x594] ;  /* 0x0005940001667983 */ /* 0x0003680000300800 */
[----:B------:R0:W-:Y:S04]  /*117b0*/  STS.U16 [R3+UR10+0x13b00], R103 ;  /* 0x013b006703007988 */ /* 0x0001e8000800040a */
[----:B------:R1:W-:Y:S04]  /*117c0*/  STS.U16 [R3+UR10+0x13f00], R0 ;  /* 0x013f000003007988 */ /* 0x0003e8000800040a */
[----:B0-----:R0:W5:Y:S04]  /*117d0*/  LDL.LU R103, [R1+0x590] ;  /* 0x0005900001677983 */ /* 0x0011680000300800 */
[----:B-1----:R-:W2:Y:S01]  /*117e0*/  LDL.LU R0, [R1+0x58c] ;  /* 0x00058c0001007983 */ /* 0x002ea20000300800 */
[----:B------:R-:W-:-:S06]  /*117f0*/  PRMT R2, RZ, 0x7610, R2 ;  /* 0x00007610ff027816 */ /* 0x000fcc0000000002 */
[----:B------:R-:W3:Y:S04]  /*11800*/  @!P2 LDG.E.U16 R2, desc[UR20][R114.64] ;  /* 0x000000147202a981 */ /* 0x000ee8000c1e1500 */
[----:B--2---:R1:W-:Y:S04]  /*11810*/  STS.U16 [R0+UR10+0x18000], R61 ;  /* 0x0180003d00007988 */ /* 0x0043e8000800040a */
[----:B------:R2:W-:Y:S04]  /*11820*/  STS.U16 [R0+UR10+0x18400], R94 ;  /* 0x0184005e00007988 */ /* 0x0005e8000800040a */
[----:B------:R0:W-:Y:S04]  /*11830*/  STS.U16 [R0+UR10+0x18800], R95 ;  /* 0x0188005f00007988 */ /* 0x0001e8000800040a */
[----:B-1----:R-:W4:Y:S04]  /*11840*/  LDL.LU R61, [R1+0x588] ;  /* 0x00058800013d7983 */ /* 0x002f280000300800 */
[----:B--2---:R1:W5:Y:S04]  /*11850*/  LDL.LU R94, [R1+0x584] ;  /* 0x00058400015e7983 */ /* 0x0043680000300800 */
[----:B0-----:R1:W5:Y:S04]  /*11860*/  LDL.LU R95, [R1+0x580] ;  /* 0x00058000015f7983 */ /* 0x0013680000300800 */
[----:B------:R0:W-:Y:S04]  /*11870*/  STS.U16 [R0+UR10+0x18c00], R23 ;  /* 0x018c001700007988 */ /* 0x0001e8000800040a */
[----:B------:R2:W-:Y:S04]  /*11880*/  STS.U16 [R0+UR10+0x19000], R86 ;  /* 0x0190005600007988 */ /* 0x0005e8000800040a */
[----:B------:R1:W-:Y:S04]  /*11890*/  STS.U16 [R0+UR10+0x19400], R87 ;  /* 0x0194005700007988 */ /* 0x0003e8000800040a */
[----:B0-----:R-:W4:Y:S04]  /*118a0*/  LDL.LU R23, [R1+0x57c] ;  /* 0x00057c0001177983 */ /* 0x001f280000300800 */
[----:B--2---:R0:W5:Y:S04]  /*118b0*/  LDL.LU R86, [R1+0x578] ;  /* 0x0005780001567983 */ /* 0x0041680000300800 */
[----:B-1----:R0:W5:Y:S04]  /*118c0*/  LDL.LU R87, [R1+0x574] ;  /* 0x0005740001577983 */ /* 0x0021680000300800 */
[----:B------:R1:W-:Y:S04]  /*118d0*/  STS.U16 [R0+UR10+0x19800], R22 ;  /* 0x0198001600007988 */ /* 0x0003e8000800040a */
        /* <DEDUP_REMOVED lines=8> */
[----:B0-----:R-:W4:Y:S01]  /*11960*/  LDL.LU R31, [R1+0x564] ;  /* 0x00056400011f7983 */ /* 0x001f220000300800 */
[----:B--2---:R-:W-:-:S03]  /*11970*/  LOP3.LUT R6, R0, 0x20, RZ, 0x3c, !PT ;  /* 0x0000002000067812 */ /* 0x004fc600078e3cff */
[----:B------:R0:W-:Y:S04]  /*11980*/  STS.U16 [R0+UR10+0x1ac00], R71 ;  /* 0x01ac004700007988 */ /* 0x0001e8000800040a */
[----:B-1----:R1:W5:Y:S04]  /*11990*/  LDL.LU R70, [R1+0x560] ;  /* 0x0005600001467983 */ /* 0x0023680000300800 */
[----:B------:R2:W-:Y:S04]  /*119a0*/  STS.U16 [R0+UR10+0x1b400], R30 ;  /* 0x01b4001e00007988 */ /* 0x0005e8000800040a */
[----:B0-----:R1:W5:Y:S04]  /*119b0*/  LDL.LU R71, [R1+0x55c] ;  /* 0x00055c0001477983 */ /* 0x0013680000300800 */
[----:B------:R0:W-:Y:S04]  /*119c0*/  STS.U16 [R0+UR10+0x1b800], R62 ;  /* 0x01b8003e00007988 */ /* 0x0001e8000800040a */
[----:B--2---:R-:W2:Y:S04]  /*119d0*/  LDL.LU R30, [R1+0x558] ;  /* 0x00055800011e7983 */ /* 0x004ea80000300800 */
[----:B------:R1:W-:Y:S04]  /*119e0*/  STS.U16 [R0+UR10+0x1bc00], R63 ;  /* 0x01bc003f00007988 */ /* 0x0003e8000800040a */
[----:B0-----:R0:W5:Y:S04]  /*119f0*/  LDL.LU R62, [R1+0x554] ;  /* 0x00055400013e7983 */ /* 0x0011680000300800 */
[----:B------:R0:W-:Y:S04]  /*11a00*/  STS.U16 [R6+UR10+0x18100], R39 ;  /* 0x0181002706007988 */ /* 0x0001e8000800040a */
[----:B-1----:R1:W5:Y:S04]  /*11a10*/  LDL.LU R63, [R1+0x550] ;  /* 0x00055000013f7983 */ /* 0x0023680000300800 */
[----:B------:R1:W-:Y:S04]  /*11a20*/  STS.U16 [R6+UR10+0x18500], R54 ;  /* 0x0185003606007988 */ /* 0x0003e8000800040a */
[----:B0-----:R-:W2:Y:S04]  /*11a30*/  LDL.LU R39, [R1+0x54c] ;  /* 0x00054c0001277983 */ /* 0x001ea80000300800 */
[----:B------:R0:W-:Y:S04]  /*11a40*/  STS.U16 [R6+UR10+0x18900], R55 ;  /* 0x0189003706007988 */ /* 0x0001e8000800040a */
[----:B-1----:R1:W5:Y:S04]  /*11a50*/  LDL.LU R54, [R1+0x548] ;  /* 0x0005480001367983 */ /* 0x0023680000300800 */
[----:B------:R1:W-:Y:S04]  /*11a60*/  STS.U16 [R6+UR10+0x18d00], R38 ;  /* 0x018d002606007988 */ /* 0x0003e8000800040a */
[----:B0-----:R0:W5:Y:S04]  /*11a70*/  LDL.LU R55, [R1+0x544] ;  /* 0x0005440001377983 */ /* 0x0011680000300800 */
[----:B-1----:R-:W2:Y:S04]  /*11a80*/  LDL.LU R38, [R1+0x540] ;  /* 0x0005400001267983 */ /* 0x002ea80000300800 */
[----:B------:R1:W-:Y:S04]  /*11a90*/  STS.U16 [R6+UR10+0x19100], R46 ;  /* 0x0191002e06007988 */ /* 0x0003e8000800040a */
[----:B---3--:R3:W-:Y:S04]  /*11aa0*/  STS.U16 [R6+UR10+0x19500], R47 ;  /* 0x0195002f06007988 */ /* 0x0087e8000800040a */
[----:B-1----:R0:W5:Y:S04]  /*11ab0*/  LDL.LU R46, [R1+0x53c] ;  /* 0x00053c00012e7983 */ /* 0x0021680000300800 */
[----:B---3--:R0:W5:Y:S04]  /*11ac0*/  LDL.LU R47, [R1+0x538] ;  /* 0x00053800012f7983 */ /* 0x0081680000300800 */
[----:B--2---:R1:W-:Y:S04]  /*11ad0*/  STS.U16 [R6+UR10+0x19900], R38 ;  /* 0x0199002606007988 */ /* 0x0043e8000800040a */
[----:B------:R2:W-:Y:S04]  /*11ae0*/  STS.U16 [R6+UR10+0x19d00], R39 ;  /* 0x019d002706007988 */ /* 0x0005e8000800040a */
[----:B------:R3:W-:Y:S04]  /*11af0*/  STS.U16 [R6+UR10+0x1a100], R30 ;  /* 0x01a1001e06007988 */ /* 0x0007e8000800040a */
[----:B-1----:R0:W5:Y:S04]  /*11b00*/  LDL.LU R38, [R1+0x534] ;  /* 0x0005340001267983 */ /* 0x0021680000300800 */
[----:B----4-:R1:W-:Y:S04]  /*11b10*/  STS.U16 [R6+UR10+0x1a500], R31 ;  /* 0x01a5001f06007988 */ /* 0x0103e8000800040a */
[----:B--2---:R0:W5:Y:S04]  /*11b20*/  LDL.LU R39, [R1+0x530] ;  /* 0x0005300001277983 */ /* 0x0041680000300800 */
[----:B------:R2:W-:Y:S04]  /*11b30*/  STS.U16 [R6+UR10+0x1a900], R22 ;  /* 0x01a9001606007988 */ /* 0x0005e8000800040a */
[----:B---3--:R0:W5:Y:S04]  /*11b40*/  LDL.LU R30, [R1+0x52c] ;  /* 0x00052c00011e7983 */ /* 0x0081680000300800 */
[----:B------:R3:W-:Y:S04]  /*11b50*/  STS.U16 [R6+UR10+0x1ad00], R23 ;  /* 0x01ad001706007988 */ /* 0x0007e8000800040a */
[----:B-1----:R0:W5:Y:S04]  /*11b60*/  LDL.LU R31, [R1+0x528] ;  /* 0x00052800011f7983 */ /* 0x0021680000300800 */
[----:B------:R1:W-:Y:S04]  /*11b70*/  STS.U16 [R6+UR10+0x1b100], R61 ;  /* 0x01b1003d06007988 */ /* 0x0003e8000800040a */
[----:B--2---:R0:W5:Y:S04]  /*11b80*/  LDL.LU R22, [R1+0x524] ;  /* 0x0005240001167983 */ /* 0x0041680000300800 */
[----:B---3--:R0:W5:Y:S01]  /*11b90*/  LDL.LU R23, [R1+0x520] ;  /* 0x0005200001177983 */ /* 0x0081620000300800 */
[----:B-1----:R-:W-:-:S03]  /*11ba0*/  LOP3.LUT R61, R0, 0x40, RZ, 0x3c, !PT ;  /* 0x00000040003d7812 */ /* 0x002fc600078e3cff */
[----:B------:R1:W-:Y:S04]  /*11bb0*/  STS.U16 [R6+UR10+0x1b500], R14 ;  /* 0x01b5000e06007988 */ /* 0x0003e8000800040a */
[----:B------:R2:W-:Y:S04]  /*11bc0*/  STS.U16 [R6+UR10+0x1b900], R15 ;  /* 0x01b9000f06007988 */ /* 0x0005e8000800040a */
[----:B------:R3:W-:Y:S04]  /*11bd0*/  STS.U16 [R6+UR10+0x1bd00], R7 ;  /* 0x01bd000706007988 */ /* 0x0007e8000800040a */
[----:B-1----:R0:W5:Y:S04]  /*11be0*/  LDL.LU R14, [R1+0x51c] ;  /* 0x00051c00010e7983 */ /* 0x0021680000300800 */
[----:B--2---:R0:W5:Y:S04]  /*11bf0*/  LDL.LU R15, [R1+0x518] ;  /* 0x00051800010f7983 */ /* 0x0041680000300800 */
[----:B---3--:R0:W5:Y:S04]  /*11c00*/  LDL.LU R6, [R1+0x514] ;  /* 0x0005140001067983 */ /* 0x0081680000300800 */
[----:B------:R0:W5:Y:S04]  /*11c10*/  LDL.LU R7, [R1+0x510] ;  /* 0x0005100001077983 */ /* 0x0001680000300800 */
[----:B------:R1:W-:Y:S04]  /*11c20*/  STS.U16 [R61+UR10+0x18200], R116 ;  /* 0x018200743d007988 */ /* 0x0003e8000800040a */
[----:B------:R2:W-:Y:S04]  /*11c30*/  STS.U16 [R61+UR10+0x18600], R117 ;  /* 0x018600753d007988 */ /* 0x0005e8000800040a */
[----:B------:R3:W-:Y:S04]  /*11c40*/  STS.U16 [R61+UR10+0x18a00], R108 ;  /* 0x018a006c3d007988 */ /* 0x0007e8000800040a */
[----:B-1----:R0:W5:Y:S04]  /*11c50*/  LDL.LU R116, [R1+0x50c] ;  /* 0x00050c0001747983 */ /* 0x0021680000300800 */
[----:B--2---:R0:W5:Y:S04]  /*11c60*/  LDL.LU R117, [R1+0x508] ;  /* 0x0005080001757983 */ /* 0x0041680000300800 */
[----:B---3--:R0:W5:Y:S04]  /*11c70*/  LDL.LU R108, [R1+0x504] ;  /* 0x00050400016c7983 */ /* 0x0081680000300800 */
        /* <DEDUP_REMOVED lines=28> */
[----:B------:R0:W5:Y:S04]  /*11e40*/  LDL.LU R52, [R1+0x4cc] ;  /* 0x0004cc0001347983 */ /* 0x0001680000300800 */
        /* <DEDUP_REMOVED lines=27> */
[----:B------:R2:W-:Y:S01]  /*12000*/  STS.U16 [R3+UR10+0x1bf00], R124 ;  /* 0x01bf007c03007988 */ /* 0x0005e2000800040a */
[----:B------:R3:W-:Y:S06]  /*12010*/  MEMBAR.ALL.CTA ;  /* 0x0000000000007992 */ /* 0x0007ec0000008000 */
[----:B---3--:R-:W3:Y:S04]  /*12020*/  FENCE.VIEW.ASYNC.S ;  /* 0x00000000000073c6 */ /* 0x008ee80000000000 */
[----:B-1----:R0:W5:Y:S01]  /*12030*/  LDL.LU R2, [R1+0x490] ;  /* 0x0004900001027983 */ /* 0x0021620000300800 */
[----:B--2---:R-:W1:Y:S03]  /*12040*/  LDC R124, c[0x0][0x3a8] ;  /* 0x0000ea00ff7c7b82 */ /* 0x004e660000000800 */
[----:B------:R0:W5:Y:S01]  /*12050*/  LDL.LU R3, [R1+0x48c] ;  /* 0x00048c0001037983 */ /* 0x0001620000300800 */
[----:B------:R-:W-:-:S04]  /*12060*/  ULEA UR12, UR13, UR10, 0x3 ;  /* 0x0000000a0d0c7291 */ /* 0x000fc8000f8e18ff */
[----:B------:R-:W-:Y:S01]  /*12070*/  UIADD3 UR12, UPT, UPT, UR12, 0x20000, URZ ;  /* 0x000200000c0c7890 */ /* 0x000fe2000fffe0ff */
[----:B-1----:R-:W-:Y:S01]  /*12080*/  IMAD.SHL.U32 R124, R124, 0x80, RZ ;  /* 0x000000807c7c7824 */ /* 0x002fe200078e00ff */
[----:B---3--:R-:W-:Y:S06]  /*12090*/  BAR.SYNC.DEFER_BLOCKING 0x0 ;  /* 0x0000000000007b1d */ /* 0x008fec0000010000 */
[----:B0-----:R-:W-:Y:S05]  /*120a0*/  @P0 BRA `(.L_x_9) ;  /* 0x00000000007c0947 */ /* 0x001fea0003800000 */
[----:B------:R-:W-:Y:S01]  /*120b0*/  UMOV UR17, 0x40004040 ;  /* 0x4000404000117882 */ /* 0x000fe20000000000 */
[----:B------:R-:W-:Y:S01]  /*120c0*/  UMOV UR15, 0x40004040 ;  /* 0x40004040000f7882 */ /* 0x000fe20000000000 */
[----:B------:R-:W-:Y:S01]  /*120d0*/  UMOV UR18, 0x0 ;  /* 0x0000000000127882 */ /* 0x000fe20000000000 */
[----:B------:R-:W-:Y:S01]  /*120e0*/  UMOV UR19, 0x8208490 ;  /* 0x0820849000137882 */ /* 0x000fe20000000000 */
[----:B------:R-:W-:Y:S01]  /*120f0*/  UMOV UR50, 0x0 ;  /* 0x0000000000327882 */ /* 0x000fe20000000000 */
[----:B------:R-:W-:Y:S01]  /*12100*/  UMOV UR51, 0x8208490 ;  /* 0x0820849000337882 */ /* 0x000fe20000000000 */
        /* <DEDUP_REMOVED lines=14> */
[----:B------:R-:W-:Y:S01]  /*121f0*/  UMOV UR6, UR12 ;  /* 0x0000000c00067c82 */ /* 0x000fe20008000000 */
[----:B------:R-:W-:Y:S01]  /*12200*/  UMOV UR7, URZ ;  /* 0x000000ff00077c82 */ /* 0x000fe20008000000 */
[----:B------:R0:W-:Y:S01]  /*12210*/  UTCHMMA gdesc[UR34], gdesc[UR36], tmem[UR9], tmem[UR56], idesc[UR57], UPT ;  /* 0x00ff3824220075ea */ /* 0x0001e2000b800009 */
[----:B------:R-:W-:Y:S01]  /*12220*/  UMOV UR62, 0x0 ;  /* 0x00000000003e7882 */ /* 0x000fe20000000000 */
[----:B------:R-:W-:Y:S01]  /*12230*/  UMOV UR63, 0x8208490 ;  /* 0x08208490003f7882 */ /* 0x000fe20000000000 */
[----:B------:R0:W-:Y:S01]  /*12240*/  UTCHMMA gdesc[UR38], gdesc[UR40], tmem[UR9], tmem[UR58], idesc[UR59], UPT ;  /* 0x00ff3a28260075ea */ /* 0x0001e2000b800009 */
[----:B------:R-:W-:Y:S01]  /*12250*/  UMOV UR4, UR6 ;  /* 0x0000000600047c82 */ /* 0x000fe20008000000 */
[----:B------:R0:W-:Y:S01]  /*12260*/  UTCHMMA gdesc[UR42], gdesc[UR44], tmem[UR9], tmem[UR60], idesc[UR61], UPT ;  /* 0x00ff3c2c2a0075ea */ /* 0x0001e2000b800009 */
[----:B------:R0:W-:Y:S01]  /*12270*/  UTCHMMA gdesc[UR46], gdesc[UR48], tmem[UR9], tmem[UR62], idesc[UR63], UPT ;  /* 0x00ff3e302e0075ea */ /* 0x0001e2000b800009 */
[----:B------:R0:W-:Y:S01]  /*12280*/  UTCBAR [UR4], URZ ;  /* 0x000000ff040073e9 */ /* 0x0001e200080000ff */
[----:B------:R-:W-:Y:S01]  /*12290*/  NOP ;  /* 0x0000000000007918 */ /* 0x000fe20000000000 */
.L_x_9:
[----:B------:R-:W2:Y:S01]  /*122a0*/  LDL.LU R124, [R1+0x314] ;  /* 0x00031400017c7983 */ /* 0x000ea20000300800 */
[----:B------:R-:W-:Y:S02]  /*122b0*/  UIADD3 UR13, UPT, UPT, UR13, 0x1, URZ ;  /* 0x000000010d0d7890 */ /* 0x000fe4000fffe0ff */
[----:B------:R-:W-:Y:S02]  /*122c0*/  UIADD3 UR8, UPT, UPT, UR8, -0x80, URZ ;  /* 0xffffff8008087890 */ /* 0x000fe4000fffe0ff */
[----:B------:R-:W-:-:S04]  /*122d0*/  UISETP.GT.AND UP1, UPT, UR13, 0x1, UPT ;  /* 0x000000010d00788c */ /* 0x000fc8000bf24270 */
[----:B0-----:R-:W-:Y:S02]  /*122e0*/  USEL UR4, URZ, 0x1, !UP1 ;  /* 0x00000001ff047887 */ /* 0x001fe4000c800000 */
[----:B------:R-:W-:Y:S02]  /*122f0*/  USEL UR13, UR13, URZ, !UP1 ;  /* 0x000000ff0d0d7287 */ /* 0x000fe4000c800000 */
[----:B------:R-:W-:-:S03]  /*12300*/  ULOP3.LUT UR6, UR5, UR4, URZ, 0x3c, !UPT ;  /* 0x0000000405067292 */ /* 0x000fc6000f8e3cff */
[----:B------:R-:W-:-:S04]  /*12310*/  UMOV UR4, UR5 ;  /* 0x0000000500047c82 */ /* 0x000fc80008000000 */
[----:B------:R-:W-:Y:S01]  /*12320*/  UMOV UR5, UR6 ;  /* 0x0000000600057c82 */ /* 0x000fe20008000000 */
[----:B--2---:R-:W-:-:S05]  /*12330*/  VIADD R124, R124, 0xffffffff ;  /* 0xffffffff7c7c7836 */ /* 0x004fca0000000000 */
[----:B------:R0:W-:Y:S01]  /*12340*/  STL [R1+0x314], R124 ;  /* 0x0003147c01007387 */ /* 0x0001e20000100800 */
[----:B------:R-:W-:Y:S02]  /*12350*/  ISETP.NE.U32.AND P2, PT, R124, RZ, PT ;  /* 0x000000ff7c00720c */ /* 0x000fe40003f45070 */
[----:B0-----:R-:W0:Y:S02]  /*12360*/  LDC R124, c[0x0][0x3a8] ;  /* 0x0000ea00ff7c7b82 */ /* 0x001e240000000800 */
[----:B0-----:R-:W-:-:S09]  /*12370*/  IMAD.SHL.U32 R124, R124, 0x80, RZ ;  /* 0x000000807c7c7824 */ /* 0x001fd200078e00ff */
[----:B------:R-:W-:Y:S05]  /*12380*/  @P2 BRA `(.L_x_10) ;  /* 0xffffffa0007c2947 */ /* 0x000fea000383ffff */
.L_x_7:
[----:B-----5:R-:W2:Y:S02]  /*12390*/  LDL.LU R3, [R1+0x384] ;  /* 0x0003840001037983 */ /* 0x020ea40000300800 */
[----:B--2---:R-:W-:-:S13]  /*123a0*/  ISETP.GE.AND P0, PT, R3, 0x80, PT ;  /* 0x000000800300780c */ /* 0x004fda0003f06270 */
[----:B------:R-:W-:Y:S05]  /*123b0*/  @!P0 BRA `(.L_x_11) ;  /* 0x0000000000108947 */ /* 0x000fea0003800000 */
[----:B------:R-:W-:-:S06]  /*123c0*/  USHF.L.U32 UR4, UR4, 0x1f, URZ ;  /* 0x0000001f04047899 */ /* 0x000fcc00080006ff */
[----:B------:R-:W-:-:S04]  /*123d0*/  IMAD.U32 R0, RZ, RZ, UR4 ;  /* 0x00000004ff007e24 */ /* 0x000fc8000f8e00ff */
[----:B------:R-:W1:Y:S02]  /*123e0*/  SYNCS.PHASECHK.TRANS64.TRYWAIT P0, [UR12], R0 ;  /* 0x00000000ff0075a7 */ /* 0x000e64000800110c */
[----:B-1----:R-:W-:Y:S05]  /*123f0*/  @!P0 BRA `(.L_x_12) ;  /* 0x00000020007c8947 */ /* 0x002fea0003800000 */
.L_x_11:
[----:B------:R-:W-:Y:S06]  /*12400*/  BAR.SYNC.DEFER_BLOCKING 0x0 ;  /* 0x0000000000007b1d */ /* 0x000fec0000010000 */
[----:B------:R-:W1:Y:S01]  /*12410*/  LDCU UR4, c[0x0][0x3b4] ;  /* 0x00007680ff0477ac */ /* 0x000e620008000800 */
[----:B------:R-:W2:Y:S01]  /*12420*/  S2R R72, SR_TID.X ;  /* 0x0000000000487919 */ /* 0x000ea20000002100 */
[----:B------:R-:W3:Y:S01]  /*12430*/  LDCU.128 UR12, c[0x0][0x390] ;  /* 0x00007200ff0c77ac */ /* 0x000ee20008000c00 */
[----:B------:R-:W4:Y:S01]  /*12440*/  S2R R2, SR_TID.X ;  /* 0x0000000000027919 */ /* 0x000f220000002100 */
[----:B0-----:R-:W0:Y:S01]  /*12450*/  LDCU UR5, c[0x0][0x3b8] ;  /* 0x00007700ff0577ac */ /* 0x001e220008000800 */
[----:B------:R-:W1:Y:S01]  /*12460*/  LDL.LU R3, [R1+0x3d4] ;  /* 0x0003d40001037983 */ /* 0x000e620000300800 */
[----:B------:R-:W5:Y:S02]  /*12470*/  @!P1 SYNCS.CCTL.IV [UR10+0x20000] ;  /* 0x02000000ff0099b1 */ /* 0x000f64000800000a */
[----:B-----5:R-:W-:Y:S06]  /*12480*/  BAR.SYNC.DEFER_BLOCKING 0x0 ;  /* 0x0000000000007b1d */ /* 0x020fec0000010000 */
[----:B------:R-:W5:Y:S01]  /*12490*/  LDTM.x64 R4, tmem[UR11] ;  /* 0x0000000b000479ee */ /* 0x000f620008340000 */
[----:B--2---:R-:W-:-:S02]  /*124a0*/  LOP3.LUT R0, R72, 0x80, RZ, 0xc0, !PT ;  /* 0x0000008048007812 */ /* 0x004fc400078ec0ff */
[----:B----4-:R-:W-:Y:S02]  /*124b0*/  LOP3.LUT R2, R2, 0x7f, RZ, 0xc0, !PT ;  /* 0x0000007f02027812 */ /* 0x010fe400078ec0ff */
[----:B------:R-:W-:Y:S01]  /*124c0*/  LEA R0, R0, UR10, 0x5 ;  /* 0x0000000a00007c11 */ /* 0x000fe2000f8e28ff */
[----:B------:R-:W2:Y:S01]  /*124d0*/  @!P1 SYNCS.CCTL.IV [UR10+0x20008] ;  /* 0x02000800ff0099b1 */ /* 0x000ea2000800000a */
[----:B------:R-:W-:-:S03]  /*124e0*/  NOP ;  /* 0x0000000000007918 */ /* 0x000fc60000000000 */
[----:B------:R-:W-:Y:S02]  /*124f0*/  IMAD R0, R2, 0x10, R0 ;  /* 0x0000001002007824 */ /* 0x000fe400078e0200 */
[----:B------:R-:W0:Y:S01]  /*12500*/  LDL.LU R2, [R1+0x3e0] ;  /* 0x0003e00001027983 */ /* 0x000e220000300800 */
[----:B-----5:R-:W-:Y:S02]  /*12510*/  F2FP.BF16.F32.PACK_AB R4, R6, R4 ;  /* 0x000000040604723e */ /* 0x020fe400000010ff */
[----:B------:R-:W-:Y:S02]  /*12520*/  F2FP.BF16.F32.PACK_AB R68, R7, R5 ;  /* 0x000000050744723e */ /* 0x000fe400000010ff */
[----:B------:R-:W-:Y:S02]  /*12530*/  F2FP.BF16.F32.PACK_AB R5, R10, R8 ;  /* 0x000000080a05723e */ /* 0x000fe400000010ff */
[----:B------:R-:W-:Y:S02]  /*12540*/  F2FP.BF16.F32.PACK_AB R69, R11, R9 ;  /* 0x000000090b45723e */ /* 0x000fe400000010ff */
[----:B------:R-:W-:-:S02]  /*12550*/  F2FP.BF16.F32.PACK_AB R6, R14, R12 ;  /* 0x0000000c0e06723e */ /* 0x000fc400000010ff */
[----:B------:R-:W-:Y:S02]  /*12560*/  F2FP.BF16.F32.PACK_AB R7, R18, R16 ;  /* 0x000000101207723e */ /* 0x000fe400000010ff */
[----:B------:R-:W-:Y:S02]  /*12570*/  F2FP.BF16.F32.PACK_AB R11, R35, R33 ;  /* 0x00000021230b723e */ /* 0x000fe400000010ff */
[----:B------:R-:W4:Y:S04]  /*12580*/  LDL.LU R35, [R1+0x43c] ;  /* 0x00043c0001237983 */ /* 0x000f280000300800 */
[----:B--2---:R2:W-:Y:S02]  /*12590*/  STS.128 [R0], R4 ;  /* 0x0000000400007388 */ /* 0x0045e40000000c00 */
[----:B--2---:R-:W-:-:S02]  /*125a0*/  F2FP.BF16.F32.PACK_AB R5, R43, R41 ;  /* 0x000000292b05723e */ /* 0x004fc400000010ff */
[----:B------:R-:W2:Y:S01]  /*125b0*/  LDL.LU R43, [R1+0x438] ;  /* 0x00043800012b7983 */ /* 0x000ea20000300800 */
[----:B------:R-:W-:Y:S02]  /*125c0*/  F2FP.BF16.F32.PACK_AB R4, R39, R37 ;  /* 0x000000252704723e */ /* 0x000fe400000010ff */
[----:B------:R-:W-:Y:S02]  /*125d0*/  F2FP.BF16.F32.PACK_AB R37, R42, R40 ;  /* 0x000000282a25723e */ /* 0x000fe400000010ff */
[----:B------:R-:W5:Y:S04]  /*125e0*/  LDL.LU R42, [R1+0x434] ;  /* 0x00043400012a7983 */ /* 0x000f680000300800 */
[----:B------:R-:W5:Y:S01]  /*125f0*/  LDL.LU R41, [R1+0x430] ;  /* 0x0004300001297983 */ /* 0x000f620000300800 */
[----:B------:R-:W-:-:S02]  /*12600*/  F2FP.BF16.F32.PACK_AB R36, R38, R36 ;  /* 0x000000242624723e */ /* 0x000fc400000010ff */
[----:B------:R-:W-:Y:S02]  /*12610*/  F2FP.BF16.F32.PACK_AB R38, R46, R44 ;  /* 0x0000002c2e26723e */ /* 0x000fe400000010ff */
[----:B------:R-:W5:Y:S04]  /*12620*/  LDL.LU R44, [R1+0x42c] ;  /* 0x00042c00012c7983 */ /* 0x000f680000300800 */
[----:B------:R-:W5:Y:S01]  /*12630*/  LDL.LU R40, [R1+0x428] ;  /* 0x0004280001287983 */ /* 0x000f620000300800 */
[----:B------:R-:W-:Y:S02]  /*12640*/  F2FP.BF16.F32.PACK_AB R70, R15, R13 ;  /* 0x0000000d0f46723e */ /* 0x000fe400000010ff */
[----:B------:R-:W-:-:S05]  /*12650*/  F2FP.BF16.F32.PACK_AB R71, R19, R17 ;  /* 0x000000111347723e */ /* 0x000fca00000010ff */
[----:B------:R-:W-:Y:S01]  /*12660*/  STS.128 [R0+0x800], R68 ;  /* 0x0008004400007388 */ /* 0x000fe20000000c00 */
[----:B------:R-:W-:Y:S02]  /*12670*/  F2FP.BF16.F32.PACK_AB R8, R23, R21 ;  /* 0x000000151708723e */ /* 0x000fe400000010ff */
[----:B------:R-:W-:Y:S01]  /*12680*/  F2FP.BF16.F32.PACK_AB R23, R34, R32 ;  /* 0x000000202217723e */ /* 0x000fe200000010ff */
[----:B------:R-:W-:Y:S01]  /*12690*/  IMAD.SHL.U32 R32, R72, 0x10, RZ ;  /* 0x0000001048207824 */ /* 0x000fe200078e00ff */
[----:B------:R-:W-:-:S04]  /*126a0*/  F2FP.BF16.F32.PACK_AB R21, R26, R24 ;  /* 0x000000181a15723e */ /* 0x000fc800000010ff */
[----:B------:R-:W-:Y:S01]  /*126b0*/  LOP3.LUT R32, R32, 0xff0, RZ, 0xc0, !PT ;  /* 0x00000ff020207812 */ /* 0x000fe200078ec0ff */
[----:B------:R-:W-:Y:S01]  /*126c0*/  BAR.SYNC.DEFER_BLOCKING 0x0 ;  /* 0x0000000000007b1d */ /* 0x000fe20000010000 */
[----:B------:R-:W-:Y:S02]  /*126d0*/  F2FP.BF16.F32.PACK_AB R9, R27, R25 ;  /* 0x000000191b09723e */ /* 0x000fe400000010ff */
[----:B------:R-:W-:-:S03]  /*126e0*/  F2FP.BF16.F32.PACK_AB R20, R22, R20 ;  /* 0x000000141614723e */ /* 0x000fc600000010ff */
[----:B------:R-:W0:Y:S04]  /*126f0*/  LDS.128 R12, [R32+UR10] ;  /* 0x0000000a200c7984 */ /* 0x000e280008000c00 */
[----:B------:R-:W-:Y:S01]  /*12700*/  LDS.128 R24, [R32+UR10+0x1000] ;  /* 0x0010000a20187984 */ /* 0x000fe20008000c00 */
[----:B------:R-:W-:Y:S01]  /*12710*/  F2FP.BF16.F32.PACK_AB R22, R30, R28 ;  /* 0x0000001c1e16723e */ /* 0x000fe200000010ff */
[----:B------:R-:W-:Y:S01]  /*12720*/  BAR.SYNC.DEFER_BLOCKING 0x0 ;  /* 0x0000000000007b1d */ /* 0x000fe20000010000 */
[----:B------:R-:W-:-:S05]  /*12730*/  F2FP.BF16.F32.PACK_AB R10, R31, R29 ;  /* 0x0000001d1f0a723e */ /* 0x000fca00000010ff */
[----:B------:R-:W-:Y:S04]  /*12740*/  STS.128 [R0], R20 ;  /* 0x0000001400007388 */ /* 0x000fe80000000c00 */
[----:B------:R-:W-:Y:S01]  /*12750*/  STS.128 [R0+0x800], R8 ;  /* 0x0008000800007388 */ /* 0x000fe20000000c00 */
[----:B------:R-:W-:Y:S01]  /*12760*/  BAR.SYNC.DEFER_BLOCKING 0x0 ;  /* 0x0000000000007b1d */ /* 0x000fe20000010000 */
[----:B------:R-:W-:Y:S02]  /*12770*/  F2FP.BF16.F32.PACK_AB R6, R47, R45 ;  /* 0x0000002d2f06723e */ /* 0x000fe400000010ff */
[----:B------:R-:W-:-:S03]  /*12780*/  F2FP.BF16.F32.PACK_AB R39, R50, R48 ;  /* 0x000000303227723e */ /* 0x000fc600000010ff */
[----:B------:R-:W0:Y:S04]  /*12790*/  LDS.128 R20, [R32+UR10] ;  /* 0x0000000a20147984 */ /* 0x000e280008000c00 */
[----:B------:R-:W-:Y:S01]  /*127a0*/  LDS.128 R8, [R32+UR10+0x1000] ;  /* 0x0010000a20087984 */ /* 0x000fe20008000c00 */
[----:B------:R-:W-:Y:S01]  /*127b0*/  BAR.SYNC.DEFER_BLOCKING 0x0 ;  /* 0x0000000000007b1d */ /* 0x000fe20000010000 */
[----:B------:R-:W-:-:S05]  /*127c0*/  F2FP.BF16.F32.PACK_AB R7, R51, R49 ;  /* 0x000000313307723e */ /* 0x000fca00000010ff */
[----:B------:R0:W-:Y:S04]  /*127d0*/  STS.128 [R0], R36 ;  /* 0x0000002400007388 */ /* 0x0001e80000000c00 */
[----:B------:R-:W-:Y:S01]  /*127e0*/  STS.128 [R0+0x800], R4 ;  /* 0x0008000400007388 */ /* 0x000fe20000000c00 */
[----:B------:R-:W-:Y:S01]  /*127f0*/  BAR.SYNC.DEFER_BLOCKING 0x0 ;  /* 0x0000000000007b1d */ /* 0x000fe20000010000 */
[----:B------:R-:W-:Y:S02]  /*12800*/  F2FP.BF16.F32.PACK_AB R52, R54, R52 ;  /* 0x000000343634723e */ /* 0x000fe400000010ff */
[----:B------:R-:W-:-:S03]  /*12810*/  F2FP.BF16.F32.PACK_AB R16, R55, R53 ;  /* 0x000000353710723e */ /* 0x000fc600000010ff */
[----:B------:R-:W0:Y:S04]  /*12820*/  LDS.128 R4, [R32+UR10] ;  /* 0x0000000a20047984 */ /* 0x000e280008000c00 */
[----:B------:R-:W-:Y:S01]  /*12830*/  LDS.128 R28, [R32+UR10+0x1000] ;  /* 0x0010000a201c7984 */ /* 0x000fe20008000c00 */
[----:B------:R-:W-:Y:S02]  /*12840*/  F2FP.BF16.F32.PACK_AB R53, R58, R56 ;  /* 0x000000383a35723e */ /* 0x000fe400000010ff */
[----:B------:R-:W-:Y:S02]  /*12850*/  F2FP.BF16.F32.PACK_AB R17, R59, R57 ;  /* 0x000000393b11723e */ /* 0x000fe400000010ff */
[----:B------:R-:W-:Y:S02]  /*12860*/  F2FP.BF16.F32.PACK_AB R54, R62, R60 ;  /* 0x0000003c3e36723e */ /* 0x000fe400000010ff */
[----:B------:R-:W-:-:S02]  /*12870*/  F2FP.BF16.F32.PACK_AB R18, R63, R61 ;  /* 0x0000003d3f12723e */ /* 0x000fc400000010ff */
[----:B------:R-:W-:Y:S01]  /*12880*/  F2FP.BF16.F32.PACK_AB R55, R66, R64 ;  /* 0x000000404237723e */ /* 0x000fe200000010ff */
[----:B------:R-:W-:Y:S01]  /*12890*/  BAR.SYNC.DEFER_BLOCKING 0x0 ;  /* 0x0000000000007b1d */ /* 0x000fe20000010000 */
[----:B------:R-:W-:-:S05]  /*128a0*/  F2FP.BF16.F32.PACK_AB R19, R67, R65 ;  /* 0x000000414313723e */ /* 0x000fca00000010ff */
[----:B------:R-:W-:Y:S04]  /*128b0*/  STS.128 [R0], R52 ;  /* 0x0000003400007388 */ /* 0x000fe80000000c00 */
[----:B------:R-:W-:Y:S01]  /*128c0*/  STS.128 [R0+0x800], R16 ;  /* 0x0008001000007388 */ /* 0x000fe20000000c00 */
[C---:B-1----:R-:W-:Y:S01]  /*128d0*/  IMAD R34, R3.reuse, UR4, RZ ;  /* 0x0000000403227c24 */ /* 0x042fe2000f8e02ff */
[----:B------:R-:W-:Y:S01]  /*128e0*/  BAR.SYNC.DEFER_BLOCKING 0x0 ;  /* 0x0000000000007b1d */ /* 0x000fe20000010000 */
[----:B---3--:R-:W-:-:S03]  /*128f0*/  ISETP.GE.AND P0, PT, R3, UR14, PT ;  /* 0x0000000e03007c0c */ /* 0x008fc6000bf06270 */
[----:B------:R-:W-:-:S04]  /*12900*/  LEA R33, P1, R34, UR12, 0x1 ;  /* 0x0000000c22217c11 */ /* 0x000fc8000f8208ff */
[----:B------:R-:W-:Y:S01]  /*12910*/  LEA.HI.X.SX32 R34, R34, UR13, 0x1, P1 ;  /* 0x0000000d22227c11 */ /* 0x000fe200088f0eff */
[C---:B0-----:R-:W-:Y:S01]  /*12920*/  IMAD R3, R2.reuse, UR5, RZ ;  /* 0x0000000502037c24 */ /* 0x041fe2000f8e02ff */
[----:B------:R-:W-:-:S04]  /*12930*/  ISETP.LT.AND P2, PT, R2, UR15, !P0 ;  /* 0x0000000f02007c0c */ /* 0x000fc8000c741270 */
[----:B------:R-:W-:-:S04]  /*12940*/  LEA R2, P1, R3, R33, 0x1 ;  /* 0x0000002103027211 */ /* 0x000fc800078208ff */
[----:B------:R-:W-:Y:S02]  /*12950*/  LEA.HI.X.SX32 R3, R3, R34, 0x1, P1 ;  /* 0x0000002203037211 */ /* 0x000fe400008f0eff */
[C---:B----4-:R-:W-:Y:S01]  /*12960*/  ISETP.LT.AND P1, PT, R35.reuse, UR15, !P0 ;  /* 0x0000000f23007c0c */ /* 0x050fe2000c721270 */
[----:B------:R-:W-:Y:S02]  /*12970*/  IMAD R35, R35, UR5, RZ ;  /* 0x0000000523237c24 */ /* 0x000fe4000f8e02ff */
[----:B------:R0:W-:Y:S01]  /*12980*/  @P2 STG.E.U16 desc[UR20][R2.64], R12 ;  /* 0x0000000c02002986 */ /* 0x0001e2000c101514 */
[----:B------:R-:W-:Y:S02]  /*12990*/  PRMT R38, R12, 0x7632, R38 ;  /* 0x000076320c267816 */ /* 0x000fe40000000026 */
[----:B0-----:R-:W-:Y:S01]  /*129a0*/  LEA R2, P3, R35, R33, 0x1 ;  /* 0x0000002123027211 */ /* 0x001fe200078608ff */
[C---:B--2---:R-:W-:Y:S01]  /*129b0*/  IMAD R36, R43.reuse, UR5, RZ ;  /* 0x000000052b247c24 */ /* 0x044fe2000f8e02ff */
[----:B------:R-:W-:-:S02]  /*129c0*/  ISETP.LT.AND P4, PT, R43, UR15, !P0 ;  /* 0x0000000f2b007c0c */ /* 0x000fc4000c781270 */
[----:B------:R-:W2:Y:S01]  /*129d0*/  LDL.LU R43, [R1+0x424] ;  /* 0x00042400012b7983 */ /* 0x000ea20000300800 */
[-C--:B------:R-:W-:Y:S01]  /*129e0*/  LEA.HI.X.SX32 R3, R35, R34.reuse, 0x1, P3 ;  /* 0x0000002223037211 */ /* 0x080fe200018f0eff */
[----:B-----5:R-:W-:Y:S02]  /*129f0*/  IMAD R37, R42, UR5, RZ ;  /* 0x000000052a257c24 */ /* 0x020fe4000f8e02ff */
[----:B------:R-:W3:Y:S01]  /*12a00*/  LDL.LU R39, [R1+0x420] ;  /* 0x0004200001277983 */ /* 0x000ee20000300800 */
[----:B------:R-:W-:Y:S01]  /*12a10*/  LEA R16, P5, R36, R33, 0x1 ;  /* 0x0000002124107211 */ /* 0x000fe200078a08ff */
[C---:B------:R-:W-:Y:S01]  /*12a20*/  IMAD R0, R41.reuse, UR5, RZ ;  /* 0x0000000529007c24 */ /* 0x040fe2000f8e02ff */
[----:B------:R-:W-:Y:S02]  /*12a30*/  ISETP.LT.AND P2, PT, R42, UR15, !P0 ;  /* 0x0000000f2a007c0c */ /* 0x000fe4000c741270 */
[----:B------:R-:W-:Y:S01]  /*12a40*/  ISETP.LT.AND P3, PT, R41, UR15, !P0 ;  /* 0x0000000f29007c0c */ /* 0x000fe2000c761270 */
[----:B------:R0:W-:Y:S01]  /*12a50*/  @P1 STG.E.U16 desc[UR20][R2.64], R38 ;  /* 0x0000002602001986 */ /* 0x0001e2000c101514 */
[----:B------:R-:W-:-:S02]  /*12a60*/  LEA.HI.X.SX32 R17, R36, R34, 0x1, P5 ;  /* 0x0000002224117211 */ /* 0x000fc400028f0eff */
[-C--:B------:R-:W-:Y:S01]  /*12a70*/  LEA R18, P5, R37, R33.reuse, 0x1 ;  /* 0x0000002125127211 */ /* 0x080fe200078a08ff */
[----:B------:R-:W4:Y:S01]  /*12a80*/  LDL.LU R42, [R1+0x41c] ;  /* 0x00041c00012a7983 */ /* 0x000f220000300800 */
[----:B------:R-:W-:Y:S02]  /*12a90*/  PRMT R36, R13, 0x7632, R36 ;  /* 0x000076320d247816 */ /* 0x000fe40000000024 */
[-C--:B------:R-:W-:Y:S02]  /*12aa0*/  LEA.HI.X.SX32 R19, R37, R34.reuse, 0x1, P5 ;  /* 0x0000002225137211 */ /* 0x080fe400028f0eff */
[C---:B0-----:R-:W-:Y:S01]  /*12ab0*/  LEA R2, P1, R0.reuse, R33, 0x1 ;  /* 0x0000002100027211 */ /* 0x041fe200078208ff */
[----:B------:R-:W-:Y:S03]  /*12ac0*/  @P4 STG.E.U16 desc[UR20][R16.64], R13 ;  /* 0x0000000d10004986 */ /* 0x000fe6000c101514 */
[----:B------:R-:W-:Y:S01]  /*12ad0*/  LEA.HI.X.SX32 R3, R0, R34, 0x1, P1 ;  /* 0x0000002200037211 */ /* 0x000fe200008f0eff */
[----:B------:R0:W-:Y:S01]  /*12ae0*/  @P2 STG.E.U16 desc[UR20][R18.64], R36 ;  /* 0x0000002412002986 */ /* 0x0001e2000c101514 */
[----:B------:R-:W-:-:S03]  /*12af0*/  IMAD R35, R40, UR5, RZ ;  /* 0x0000000528237c24 */ /* 0x000fc6000f8e02ff */
[----:B------:R1:W-:Y:S01]  /*12b00*/  @P3 STG.E.U16 desc[UR20][R2.64], R14 ;  /* 0x0000000e02003986 */ /* 0x0003e2000c101514 */
[----:B------:R-:W-:-:S03]  /*12b10*/  ISETP.LT.AND P3, PT, R40, UR15, !P0 ;  /* 0x0000000f28007c0c */ /* 0x000fc6000c761270 */
[----:B------:R-:W5:Y:S04]  /*12b20*/  LDL.LU R41, [R1+0x418] ;  /* 0x0004180001297983 */ /* 0x000f680000300800 */
[----:B------:R-:W5:Y:S04]  /*12b30*/  LDL.LU R40, [R1+0x414] ;  /* 0x0004140001287983 */ /* 0x000f680000300800 */
[----:B0-----:R-:W5:Y:S01]  /*12b40*/  LDL.LU R36, [R1+0x410] ;  /* 0x0004100001247983 */ /* 0x001f620000300800 */
[C---:B------:R-:W-:Y:S01]  /*12b50*/  IMAD R0, R44.reuse, UR5, RZ ;  /* 0x000000052c007c24 */ /* 0x040fe2000f8e02ff */
[----:B------:R-:W-:-:S04]  /*12b60*/  ISETP.LT.AND P2, PT, R44, UR15, !P0 ;  /* 0x0000000f2c007c0c */ /* 0x000fc8000c741270 */
[-C--:B-1----:R-:W-:Y:S02]  /*12b70*/  LEA R2, P1, R0, R33.reuse, 0x1 ;  /* 0x0000002100027211 */ /* 0x082fe400078208ff */
[----:B------:R-:W-:Y:S02]  /*12b80*/  PRMT R19, R14, 0x7632, R19 ;  /* 0x000076320e137816 */ /* 0x000fe40000000013 */
[----:B------:R-:W-:Y:S02]  /*12b90*/  LEA.HI.X.SX32 R3, R0, R34, 0x1, P1 ;  /* 0x0000002200037211 */ /* 0x000fe400008f0eff */
[----:B------:R-:W-:-:S03]  /*12ba0*/  LEA R12, P5, R35, R33, 0x1 ;  /* 0x00000021230c7211 */ /* 0x000fc600078a08ff */
[----:B------:R0:W-:Y:S01]  /*12bb0*/  @P2 STG.E.U16 desc[UR20][R2.64], R19 ;  /* 0x0000001302002986 */ /* 0x0001e2000c101514 */
[----:B------:R-:W-:Y:S02]  /*12bc0*/  LEA.HI.X.SX32 R13, R35, R34, 0x1, P5 ;  /* 0x00000022230d7211 */ /* 0x000fe400028f0eff */
[----:B------:R-:W-:-:S03]  /*12bd0*/  PRMT R14, R15, 0x7632, R14 ;  /* 0x000076320f0e7816 */ /* 0x000fc6000000000e */
[----:B------:R-:W-:Y:S01]  /*12be0*/  @P3 STG.E.U16 desc[UR20][R12.64], R15 ;  /* 0x0000000f0c003986 */ /* 0x000fe2000c101514 */
[C---:B--2---:R-:W-:Y:S01]  /*12bf0*/  IMAD R17, R43.reuse, UR5, RZ ;  /* 0x000000052b117c24 */ /* 0x044fe2000f8e02ff */
[----:B------:R-:W-:Y:S02]  /*12c00*/  ISETP.LT.AND P4, PT, R43, UR15, !P0 ;  /* 0x0000000f2b007c0c */ /* 0x000fe4000c781270 */
[C---:B---3--:R-:W-:Y:S01]  /*12c10*/  ISETP.LT.AND P1, PT, R39.reuse, UR15, !P0 ;  /* 0x0000000f27007c0c */ /* 0x048fe2000c721270 */
[----:B------:R-:W-:Y:S02]  /*12c20*/  IMAD R0, R39, UR5, RZ ;  /* 0x0000000527007c24 */ /* 0x000fe4000f8e02ff */
[----:B------:R-:W2:Y:S01]  /*12c30*/  LDL.LU R39, [R1+0x40c] ;  /* 0x00040c0001277983 */ /* 0x000ea20000300800 */
[CC--:B------:R-:W-:Y:S02]  /*12c40*/  LEA R16, P6, R17.reuse, R33.reuse, 0x1 ;  /* 0x0000002111107211 */ /* 0x0c0fe400078c08ff */
[----:B0-----:R-:W-:Y:S01]  /*12c50*/  LEA R2, P2, R0, R33, 0x1 ;  /* 0x0000002100027211 */ /* 0x001fe200078408ff */
[----:B------:R-:W3:Y:S01]  /*12c60*/  LDL.LU R38, [R1+0x408] ;  /* 0x0004080001267983 */ /* 0x000ee20000300800 */
[----:B------:R-:W-:-:S03]  /*12c70*/  LEA.HI.X.SX32 R17, R17, R34, 0x1, P6 ;  /* 0x0000002211117211 */ /* 0x000fc600030f0eff */
[----:B------:R-:W3:Y:S01]  /*12c80*/  LDL.LU R19, [R1+0x404] ;  /* 0x0004040001137983 */ /* 0x000ee20000300800 */
[----:B------:R-:W-:Y:S01]  /*12c90*/  LEA.HI.X.SX32 R3, R0, R34, 0x1, P2 ;  /* 0x0000002200037211 */ /* 0x000fe200010f0eff */
[----:B----4-:R-:W-:Y:S02]  /*12ca0*/  IMAD R0, R42, UR5, RZ ;  /* 0x000000052a007c24 */ /* 0x010fe4000f8e02ff */
[----:B------:R-:W4:Y:S04]  /*12cb0*/  LDL.LU R37, [R1+0x400] ;  /* 0x0004000001257983 */ /* 0x000f280000300800 */
[----:B------:R-:W-:Y:S04]  /*12cc0*/  @P4 STG.E.U16 desc[UR20][R16.64], R14 ;  /* 0x0000000e10004986 */ /* 0x000fe8000c101514 */
[----:B------:R0:W-:Y:S02]  /*12cd0*/  @P1 STG.E.U16 desc[UR20][R2.64], R20 ;  /* 0x0000001402001986 */ /* 0x0001e4000c101514 */
[----:B0-----:R-:W-:-:S04]  /*12ce0*/  LEA R2, P1, R0, R33, 0x1 ;  /* 0x0000002100027211 */ /* 0x001fc800078208ff */
[----:B------:R-:W-:Y:S01]  /*12cf0*/  LEA.HI.X.SX32 R3, R0, R34, 0x1, P1 ;  /* 0x0000002200037211 */ /* 0x000fe200008f0eff */
[C---:B-----5:R-:W-:Y:S01]  /*12d00*/  IMAD R0, R36.reuse, UR5, RZ ;  /* 0x0000000524007c24 */ /* 0x060fe2000f8e02ff */
[----:B------:R-:W-:Y:S02]  /*12d10*/  ISETP.LT.AND P1, PT, R36, UR15, !P0 ;  /* 0x0000000f24007c0c */ /* 0x000fe4000c721270 */
[----:B------:R-:W5:Y:S04]  /*12d20*/  LDL.LU R36, [R1+0x3fc] ;  /* 0x0003fc0001247983 */ /* 0x000f680000300800 */
[----:B------:R-:W5:Y:S01]  /*12d30*/  LDL.LU R35, [R1+0x3f8] ;  /* 0x0003f80001237983 */ /* 0x000f620000300800 */
[----:B------:R-:W-:Y:S01]  /*12d40*/  ISETP.LT.AND P2, PT, R42, UR15, !P0 ;  /* 0x0000000f2a007c0c */ /* 0x000fe2000c741270 */
[C---:B------:R-:W-:Y:S01]  /*12d50*/  IMAD R18, R41.reuse, UR5, RZ ;  /* 0x0000000529127c24 */ /* 0x040fe2000f8e02ff */
[----:B------:R-:W-:Y:S01]  /*12d60*/  ISETP.LT.AND P3, PT, R41, UR15, !P0 ;  /* 0x0000000f29007c0c */ /* 0x000fe2000c761270 */
[C---:B------:R-:W-:Y:S01]  /*12d70*/  IMAD R15, R40.reuse, UR5, RZ ;  /* 0x00000005280f7c24 */ /* 0x040fe2000f8e02ff */
[----:B------:R-:W-:-:S02]  /*12d80*/  ISETP.LT.AND P4, PT, R40, UR15, !P0 ;  /* 0x0000000f28007c0c */ /* 0x000fc4000c781270 */
[-C--:B------:R-:W-:Y:S02]  /*12d90*/  LEA R12, P5, R18, R33.reuse, 0x1 ;  /* 0x00000021120c7211 */ /* 0x080fe400078a08ff */
[CC--:B------:R-:W-:Y:S02]  /*12da0*/  LEA R14, P6, R15.reuse, R33.reuse, 0x1 ;  /* 0x000000210f0e7211 */ /* 0x0c0fe400078c08ff */
[----:B------:R-:W-:Y:S02]  /*12db0*/  PRMT R17, R20, 0x7632, R17 ;  /* 0x0000763214117816 */ /* 0x000fe40000000011 */
[-C--:B------:R-:W-:Y:S02]  /*12dc0*/  LEA.HI.X.SX32 R13, R18, R34.reuse, 0x1, P5 ;  /* 0x00000022120d7211 */ /* 0x080fe400028f0eff */
[----:B------:R-:W-:Y:S02]  /*12dd0*/  LEA.HI.X.SX32 R15, R15, R34, 0x1, P6 ;  /* 0x000000220f0f7211 */ /* 0x000fe400030f0eff */
[----:B------:R-:W-:Y:S01]  /*12de0*/  PRMT R20, R21, 0x7632, R20 ;  /* 0x0000763215147816 */ /* 0x000fe20000000014 */
[----:B------:R-:W-:Y:S04]  /*12df0*/  @P2 STG.E.U16 desc[UR20][R2.64], R17 ;  /* 0x0000001102002986 */ /* 0x000fe8000c101514 */
[----:B------:R0:W-:Y:S04]  /*12e00*/  @P3 STG.E.U16 desc[UR20][R12.64], R21 ;  /* 0x000000150c003986 */ /* 0x0001e8000c101514 */
[----:B------:R1:W-:Y:S04]  /*12e10*/  @P4 STG.E.U16 desc[UR20][R14.64], R20 ;  /* 0x000000140e004986 */ /* 0x0003e8000c101514 */
[----:B0-----:R-:W5:Y:S04]  /*12e20*/  LDL.LU R21, [R1+0x3f4] ;  /* 0x0003f40001157983 */ /* 0x001f680000300800 */
[----:B-1----:R-:W5:Y:S01]  /*12e30*/  LDL.LU R20, [R1+0x3f0] ;  /* 0x0003f00001147983 */ /* 0x002f620000300800 */
[----:B------:R-:W-:-:S03]  /*12e40*/  LEA R2, P2, R0, R33, 0x1 ;  /* 0x0000002100027211 */ /* 0x000fc600078408ff */
[----:B------:R-:W5:Y:S01]  /*12e50*/  LDL.LU R40, [R1+0x488] ;  /* 0x0004880001287983 */ /* 0x000f620000300800 */
[----:B------:R-:W-:-:S05]  /*12e60*/  LEA.HI.X.SX32 R3, R0, R34, 0x1, P2 ;  /* 0x0000002200037211 */ /* 0x000fca00010f0eff */
[----:B------:R0:W-:Y:S02]  /*12e70*/  @P1 STG.E.U16 desc[UR20][R2.64], R22 ;  /* 0x0000001602001986 */ /* 0x0001e4000c101514 */
[----:B0-----:R-:W-:Y:S01]  /*12e80*/  PRMT R3, R22, 0x7632, R3 ;  /* 0x0000763216037816 */ /* 0x001fe20000000003 */
[C---:B--2---:R-:W-:Y:S01]  /*12e90*/  IMAD R0, R39.reuse, UR5, RZ ;  /* 0x0000000527007c24 */ /* 0x044fe2000f8e02ff */
[----:B------:R-:W-:Y:S02]  /*12ea0*/  ISETP.LT.AND P2, PT, R39, UR15, !P0 ;  /* 0x0000000f27007c0c */ /* 0x000fe4000c741270 */
[----:B------:R-:W2:Y:S01]  /*12eb0*/  LDL.LU R39, [R1+0x484] ;  /* 0x0004840001277983 */ /* 0x000ea20000300800 */
[----:B---3--:R-:W-:Y:S01]  /*12ec0*/  IMAD R18, R38, UR5, RZ ;  /* 0x0000000526127c24 */ /* 0x008fe2000f8e02ff */
[----:B------:R-:W-:Y:S02]  /*12ed0*/  LEA R16, P1, R0, R33, 0x1 ;  /* 0x0000002100107211 */ /* 0x000fe400078208ff */
[----:B------:R-:W-:-:S02]  /*12ee0*/  ISETP.LT.AND P3, PT, R38, UR15, !P0 ;  /* 0x0000000f26007c0c */ /* 0x000fc4000c761270 */
[C---:B------:R-:W-:Y:S01]  /*12ef0*/  ISETP.LT.AND P4, PT, R19.reuse, UR15, !P0 ;  /* 0x0000000f13007c0c */ /* 0x040fe2000c781270 */
[----:B------:R-:W-:Y:S01]  /*12f00*/  IMAD R19, R19, UR5, RZ ;  /* 0x0000000513137c24 */ /* 0x000fe2000f8e02ff */
[-C--:B------:R-:W-:Y:S01]  /*12f10*/  LEA.HI.X.SX32 R17, R0, R34.reuse, 0x1, P1 ;  /* 0x0000002200117211 */ /* 0x080fe200008f0eff */
[----:B----4-:R-:W-:Y:S01]  /*12f20*/  IMAD R0, R37, UR5, RZ ;  /* 0x0000000525007c24 */ /* 0x010fe2000f8e02ff */
[CC--:B------:R-:W-:Y:S02]  /*12f30*/  LEA R12, P5, R18.reuse, R33.reuse, 0x1 ;  /* 0x00000021120c7211 */ /* 0x0c0fe400078a08ff */
[-C--:B------:R-:W-:Y:S01]  /*12f40*/  LEA R2, P6, R19, R33.reuse, 0x1 ;  /* 0x0000002113027211 */ /* 0x080fe200078c08ff */
[----:B------:R0:W-:Y:S01]  /*12f50*/  @P2 STG.E.U16 desc[UR20][R16.64], R3 ;  /* 0x0000000310002986 */ /* 0x0001e2000c101514 */
[----:B------:R-:W-:Y:S02]  /*12f60*/  LEA.HI.X.SX32 R13, R18, R34, 0x1, P5 ;  /* 0x00000022120d7211 */ /* 0x000fe400028f0eff */
[----:B------:R-:W-:-:S03]  /*12f70*/  LEA R14, P2, R0, R33, 0x1 ;  /* 0x00000021000e7211 */ /* 0x000fc600078408ff */
[----:B------:R-:W-:Y:S01]  /*12f80*/  @P3 STG.E.U16 desc[UR20][R12.64], R23 ;  /* 0x000000170c003986 */ /* 0x000fe2000c101514 */
[-C--:B------:R-:W-:Y:S02]  /*12f90*/  LEA.HI.X.SX32 R15, R0, R34.reuse, 0x1, P2 ;  /* 0x00000022000f7211 */ /* 0x080fe400010f0eff */
[----:B0-----:R-:W-:Y:S02]  /*12fa0*/  LEA.HI.X.SX32 R3, R19, R34, 0x1, P6 ;  /* 0x0000002213037211 */ /* 0x001fe400030f0eff */
[----:B------:R-:W-:-:S05]  /*12fb0*/  PRMT R17, R23, 0x7632, R17 ;  /* 0x0000763217117816 */ /* 0x000fca0000000011 */
[----:B------:R0:W-:Y:S01]  /*12fc0*/  @P4 STG.E.U16 desc[UR20][R2.64], R17 ;  /* 0x0000001102004986 */ /* 0x0001e2000c101514 */
[C---:B-----5:R-:W-:Y:S01]  /*12fd0*/  ISETP.LT.AND P2, PT, R36.reuse, UR15, !P0 ;  /* 0x0000000f24007c0c */ /* 0x060fe2000c741270 */
[----:B------:R-:W-:Y:S02]  /*12fe0*/  IMAD R0, R36, UR5, RZ ;  /* 0x0000000524007c24 */ /* 0x000fe4000f8e02ff */
[----:B------:R-:W3:Y:S01]  /*12ff0*/  LDL.LU R36, [R1+0x480] ;  /* 0x0004800001247983 */ /* 0x000ee20000300800 */
[C---:B------:R-:W-:Y:S01]  /*13000*/  ISETP.LT.AND P4, PT, R35.reuse, UR15, !P0 ;  /* 0x0000000f23007c0c */ /* 0x040fe2000c781270 */
[----:B------:R-:W-:Y:S02]  /*13010*/  IMAD R19, R35, UR5, RZ ;  /* 0x0000000523137c24 */ /* 0x000fe4000f8e02ff */
[----:B------:R-:W4:Y:S01]  /*13020*/  LDL.LU R35, [R1+0x47c] ;  /* 0x00047c0001237983 */ /* 0x000f220000300800 */
[----:B------:R-:W-:Y:S02]  /*13030*/  ISETP.LT.AND P1, PT, R37, UR15, !P0 ;  /* 0x0000000f25007c0c */ /* 0x000fe4000c721270 */
[----:B------:R-:W-:Y:S01]  /*13040*/  LEA R16, P6, R0, R33, 0x1 ;  /* 0x0000002100107211 */ /* 0x000fe200078c08ff */
[----:B------:R-:W5:Y:S01]  /*13050*/  LDL.LU R38, [R1+0x478] ;  /* 0x0004780001267983 */ /* 0x000f620000300800 */
[----:B------:R-:W-:-:S02]  /*13060*/  PRMT R22, R4, 0x7632, R22 ;  /* 0x0000763204167816 */ /* 0x000fc40000000016 */
[----:B0-----:R-:W-:Y:S01]  /*13070*/  LEA.HI.X.SX32 R17, R0, R34, 0x1, P6 ;  /* 0x0000002200117211 */ /* 0x001fe200030f0eff */
[----:B------:R-:W5:Y:S01]  /*13080*/  LDL.LU R37, [R1+0x474] ;  /* 0x0004740001257983 */ /* 0x000f620000300800 */
[----:B------:R-:W-:-:S03]  /*13090*/  LEA R2, P5, R19, R33, 0x1 ;  /* 0x0000002113027211 */ /* 0x000fc600078a08ff */
[----:B------:R-:W5:Y:S04]  /*130a0*/  LDL.LU R23, [R1+0x470] ;  /* 0x0004700001177983 */ /* 0x000f680000300800 */
[----:B------:R0:W-:Y:S01]  /*130b0*/  @P1 STG.E.U16 desc[UR20][R14.64], R4 ;  /* 0x000000040e001986 */ /* 0x0001e2000c101514 */
[----:B------:R-:W-:-:S03]  /*130c0*/  LEA.HI.X.SX32 R3, R19, R34, 0x1, P5 ;  /* 0x0000002213037211 */ /* 0x000fc600028f0eff */
[----:B------:R-:W-:Y:S04]  /*130d0*/  @P2 STG.E.U16 desc[UR20][R16.64], R22 ;  /* 0x0000001610002986 */ /* 0x000fe8000c101514 */
[----:B------:R-:W1:Y:S01]  /*130e0*/  LDS.128 R12, [R32+UR10] ;  /* 0x0000000a200c7984 */ /* 0x000e620008000c00 */
[C---:B------:R-:W-:Y:S01]  /*130f0*/  ISETP.LT.AND P3, PT, R21.reuse, UR15, !P0 ;  /* 0x0000000f15007c0c */ /* 0x040fe2000c761270 */
[----:B------:R-:W-:Y:S02]  /*13100*/  IMAD R21, R21, UR5, RZ ;  /* 0x0000000515157c24 */ /* 0x000fe4000f8e02ff */
[C---:B------:R-:W-:Y:S01]  /*13110*/  IMAD R0, R20.reuse, UR5, RZ ;  /* 0x0000000514007c24 */ /* 0x040fe2000f8e02ff */
[----:B------:R-:W-:Y:S02]  /*13120*/  ISETP.LT.AND P1, PT, R20, UR15, !P0 ;  /* 0x0000000f14007c0c */ /* 0x000fe4000c721270 */
[----:B------:R-:W-:-:S02]  /*13130*/  LEA R18, P6, R21, R33, 0x1 ;  /* 0x0000002115127211 */ /* 0x000fc400078c08ff */
[C---:B------:R-:W-:Y:S02]  /*13140*/  LEA R20, P2, R0.reuse, R33, 0x1 ;  /* 0x0000002100147211 */ /* 0x040fe400078408ff */
[-C--:B------:R-:W-:Y:S02]  /*13150*/  LEA.HI.X.SX32 R19, R21, R34.reuse, 0x1, P6 ;  /* 0x0000002215137211 */ /* 0x080fe400030f0eff */
[----:B0-----:R-:W-:Y:S02]  /*13160*/  PRMT R4, R5, 0x7632, R4 ;  /* 0x0000763205047816 */ /* 0x001fe40000000004 */
[----:B------:R-:W-:Y:S01]  /*13170*/  LEA.HI.X.SX32 R21, R0, R34, 0x1, P2 ;  /* 0x0000002200157211 */ /* 0x000fe200010f0eff */
[----:B------:R-:W-:Y:S04]  /*13180*/  @P4 STG.E.U16 desc[UR20][R2.64], R5 ;  /* 0x0000000502004986 */ /* 0x000fe8000c101514 */
[----:B------:R-:W-:Y:S04]  /*13190*/  @P3 STG.E.U16 desc[UR20][R18.64], R4 ;  /* 0x0000000412003986 */ /* 0x000fe8000c101514 */
[----:B------:R0:W-:Y:S01]  /*131a0*/  @P1 STG.E.U16 desc[UR20][R20.64], R6 ;  /* 0x0000000614001986 */ /* 0x0001e2000c101514 */
[C---:B------:R-:W-:Y:S01]  /*131b0*/  IMAD R0, R40.reuse, UR5, RZ ;  /* 0x0000000528007c24 */ /* 0x040fe2000f8e02ff */
[----:B------:R-:W-:-:S02]  /*131c0*/  ISETP.LT.AND P2, PT, R40, UR15, !P0 ;  /* 0x0000000f28007c0c */ /* 0x000fc4000c741270 */
[----:B0-----:R-:W5:Y:S02]  /*131d0*/  LDL.LU R20, [R1+0x46c] ;  /* 0x00046c0001147983 */ /* 0x001f640000300800 */
[----:B------:R-:W-:Y:S02]  /*131e0*/  LEA R16, P1, R0, R33, 0x1 ;  /* 0x0000002100107211 */ /* 0x000fe400078208ff */
[----:B------:R-:W-:Y:S02]  /*131f0*/  PRMT R19, R6, 0x7632, R19 ;  /* 0x0000763206137816 */ /* 0x000fe40000000013 */
[----:B------:R-:W-:-:S05]  /*13200*/  LEA.HI.X.SX32 R17, R0, R34, 0x1, P1 ;  /* 0x0000002200117211 */ /* 0x000fca00008f0eff */
[----:B------:R0:W-:Y:S02]  /*13210*/  @P2 STG.E.U16 desc[UR20][R16.64], R19 ;  /* 0x0000001310002986 */ /* 0x0001e4000c101514 */
[----:B0-----:R-:W-:Y:S01]  /*13220*/  PRMT R17, R7, 0x7632, R17 ;  /* 0x0000763207117816 */ /* 0x001fe20000000011 */
[C---:B--2---:R-:W-:Y:S01]  /*13230*/  IMAD R22, R39.reuse, UR5, RZ ;  /* 0x0000000527167c24 */ /* 0x044fe2000f8e02ff */
[----:B------:R-:W-:-:S04]  /*13240*/  ISETP.LT.AND P3, PT, R39, UR15, !P0 ;  /* 0x0000000f27007c0c */ /* 0x000fc8000c761270 */
[----:B------:R-:W-:-:S04]  /*13250*/  LEA R2, P5, R22, R33, 0x1 ;  /* 0x0000002116027211 */ /* 0x000fc800078a08ff */
[----:B------:R-:W-:-:S05]  /*13260*/  LEA.HI.X.SX32 R3, R22, R34, 0x1, P5 ;  /* 0x0000002216037211 */ /* 0x000fca00028f0eff */
[----:B------:R-:W-:Y:S01]  /*13270*/  @P3 STG.E.U16 desc[UR20][R2.64], R7 ;  /* 0x0000000702003986 */ /* 0x000fe2000c101514 */
[C---:B---3--:R-:W-:Y:S01]  /*13280*/  IMAD R5, R36.reuse, UR5, RZ ;  /* 0x0000000524057c24 */ /* 0x048fe2000f8e02ff */
[----:B------:R-:W-:Y:S02]  /*13290*/  ISETP.LT.AND P4, PT, R36, UR15, !P0 ;  /* 0x0000000f24007c0c */ /* 0x000fe4000c781270 */
[----:B------:R-:W2:Y:S01]  /*132a0*/  LDL.LU R36, [R1+0x468] ;  /* 0x0004680001247983 */ /* 0x000ea20000300800 */
[C---:B----4-:R-:W-:Y:S01]  /*132b0*/  IMAD R0, R35.reuse, UR5, RZ ;  /* 0x0000000523007c24 */ /* 0x050fe2000f8e02ff */
[----:B------:R-:W-:Y:S02]  /*132c0*/  ISETP.LT.AND P1, PT, R35, UR15, !P0 ;  /* 0x0000000f23007c0c */ /* 0x000fe4000c721270 */
[-C--:B------:R-:W-:Y:S01]  /*132d0*/  LEA R4, P6, R5, R33.reuse, 0x1 ;  /* 0x0000002105047211 */ /* 0x080fe200078c08ff */
[----:B------:R-:W3:Y:S01]  /*132e0*/  LDL.LU R35, [R1+0x464] ;  /* 0x0004640001237983 */ /* 0x000ee20000300800 */
[----:B------:R-:W-:-:S02]  /*132f0*/  LEA R18, P2, R0, R33, 0x1 ;  /* 0x0000002100127211 */ /* 0x000fc400078408ff */
[-C--:B------:R-:W-:Y:S01]  /*13300*/  LEA.HI.X.SX32 R5, R5, R34.reuse, 0x1, P6 ;  /* 0x0000002205057211 */ /* 0x080fe200030f0eff */
[----:B------:R-:W4:Y:S01]  /*13310*/  LDL.LU R21, [R1+0x460] ;  /* 0x0004600001157983 */ /* 0x000f220000300800 */
[----:B------:R-:W-:-:S03]  /*13320*/  LEA.HI.X.SX32 R19, R0, R34, 0x1, P2 ;  /* 0x0000002200137211 */ /* 0x000fc600010f0eff */
[----:B------:R-:W-:Y:S04]  /*13330*/  @P4 STG.E.U16 desc[UR20][R4.64], R17 ;  /* 0x0000001104004986 */ /* 0x000fe8000c101514 */
[----:B-1----:R0:W-:Y:S04]  /*13340*/  @P1 STG.E.U16 desc[UR20][R18.64], R12 ;  /* 0x0000000c12001986 */ /* 0x0021e8000c101514 */
[----:B0-----:R-:W3:Y:S01]  /*13350*/  LDL.LU R18, [R1+0x45c] ;  /* 0x00045c0001127983 */ /* 0x001ee20000300800 */
[----:B-----5:R-:W-:-:S05]  /*13360*/  IMAD R0, R38, UR5, RZ ;  /* 0x0000000526007c24 */ /* 0x020fca000f8e02ff */
[----:B------:R-:W-:-:S04]  /*13370*/  LEA R16, P1, R0, R33, 0x1 ;  /* 0x0000002100107211 */ /* 0x000fc800078208ff */
[----:B------:R-:W-:Y:S02]  /*13380*/  LEA.HI.X.SX32 R17, R0, R34, 0x1, P1 ;  /* 0x0000002200117211 */ /* 0x000fe400008f0eff */
[----:B------:R-:W-:Y:S01]  /*13390*/  ISETP.LT.AND P2, PT, R38, UR15, !P0 ;  /* 0x0000000f26007c0c */ /* 0x000fe2000c741270 */
[C---:B------:R-:W-:Y:S01]  /*133a0*/  IMAD R6, R37.reuse, UR5, RZ ;  /* 0x0000000525067c24 */ /* 0x040fe2000f8e02ff */
[----:B------:R-:W-:Y:S01]  /*133b0*/  ISETP.LT.AND P3, PT, R37, UR15, !P0 ;  /* 0x0000000f25007c0c */ /* 0x000fe2000c761270 */
[C---:B------:R-:W-:Y:S01]  /*133c0*/  IMAD R7, R23.reuse, UR5, RZ ;  /* 0x0000000517077c24 */ /* 0x040fe2000f8e02ff */
[----:B------:R-:W-:Y:S02]  /*133d0*/  PRMT R5, R12, 0x7632, R5 ;  /* 0x000076320c057816 */ /* 0x000fe40000000005 */
[----:B------:R-:W-:Y:S02]  /*133e0*/  ISETP.LT.AND P4, PT, R23, UR15, !P0 ;  /* 0x0000000f17007c0c */ /* 0x000fe4000c781270 */
[----:B------:R-:W-:-:S02]  /*133f0*/  LEA R2, P5, R6, R33, 0x1 ;  /* 0x0000002106027211 */ /* 0x000fc400078a08ff */
[-C--:B------:R-:W-:Y:S02]  /*13400*/  LEA R4, P6, R7, R33.reuse, 0x1 ;  /* 0x0000002107047211 */ /* 0x080fe400078c08ff */
[----:B------:R-:W-:Y:S02]  /*13410*/  LEA.HI.X.SX32 R3, R6, R34, 0x1, P5 ;  /* 0x0000002206037211 */ /* 0x000fe400028f0eff */
[C---:B------:R-:W-:Y:S01]  /*13420*/  ISETP.LT.AND P1, PT, R20.reuse, UR15, !P0 ;  /* 0x0000000f14007c0c */ /* 0x040fe2000c721270 */
[----:B------:R-:W-:Y:S02]  /*13430*/  IMAD R0, R20, UR5, RZ ;  /* 0x0000000514007c24 */ /* 0x000fe4000f8e02ff */
[----:B------:R-:W5:Y:S04]  /*13440*/  LDL.LU R20, [R1+0x458] ;  /* 0x0004580001147983 */ /* 0x000f680000300800 */
[----:B------:R0:W-:Y:S01]  /*13450*/  @P2 STG.E.U16 desc[UR20][R16.64], R5 ;  /* 0x0000000510002986 */ /* 0x0001e2000c101514 */
[----:B------:R-:W-:-:S03]  /*13460*/  LEA R6, P2, R0, R33, 0x1 ;  /* 0x0000002100067211 */ /* 0x000fc600078408ff */
[----:B------:R-:W5:Y:S04]  /*13470*/  LDL.LU R23, [R1+0x454] ;  /* 0x0004540001177983 */ /* 0x000f680000300800 */
[----:B------:R-:W5:Y:S01]  /*13480*/  LDL.LU R22, [R1+0x450] ;  /* 0x0004500001167983 */ /* 0x000f620000300800 */
[----:B0-----:R-:W-:-:S03]  /*13490*/  LEA.HI.X.SX32 R5, R7, R34, 0x1, P6 ;  /* 0x0000002207057211 */ /* 0x001fc600030f0eff */
[----:B------:R-:W5:Y:S01]  /*134a0*/  LDL.LU R19, [R1+0x44c] ;  /* 0x00044c0001137983 */ /* 0x000f620000300800 */
[----:B------:R-:W-:Y:S02]  /*134b0*/  PRMT R17, R13, 0x7632, R17 ;  /* 0x000076320d117816 */ /* 0x000fe40000000011 */
[----:B------:R-:W-:Y:S01]  /*134c0*/  LEA.HI.X.SX32 R7, R0, R34, 0x1, P2 ;  /* 0x0000002200077211 */ /* 0x000fe200010f0eff */
[----:B------:R0:W-:Y:S04]  /*134d0*/  @P3 STG.E.U16 desc[UR20][R2.64], R13 ;  /* 0x0000000d02003986 */ /* 0x0001e8000c101514 */
[----:B------:R1:W-:Y:S04]  /*134e0*/  @P4 STG.E.U16 desc[UR20][R4.64], R17 ;  /* 0x0000001104004986 */ /* 0x0003e8000c101514 */
[----:B------:R0:W-:Y:S01]  /*134f0*/  @P1 STG.E.U16 desc[UR20][R6.64], R14 ;  /* 0x0000000e06001986 */ /* 0x0001e2000c101514 */
[----:B--2---:R-:W-:-:S05]  /*13500*/  IMAD R0, R36, UR5, RZ ;  /* 0x0000000524007c24 */ /* 0x004fca000f8e02ff */
[C---:B------:R-:W-:Y:S02]  /*13510*/  LEA R16, P1, R0.reuse, R33, 0x1 ;  /* 0x0000002100107211 */ /* 0x040fe400078208ff */
[C---:B----4-:R-:W-:Y:S01]  /*13520*/  ISETP.LT.AND P4, PT, R21.reuse, UR15, !P0 ;  /* 0x0000000f15007c0c */ /* 0x050fe2000c781270 */
[----:B0-----:R-:W-:Y:S01]  /*13530*/  IMAD R13, R21, UR5, RZ ;  /* 0x00000005150d7c24 */ /* 0x001fe2000f8e02ff */
[----:B-1----:R-:W-:Y:S01]  /*13540*/  LEA.HI.X.SX32 R17, R0, R34, 0x1, P1 ;  /* 0x0000002200117211 */ /* 0x002fe200008f0eff */
[----:B------:R-:W2:Y:S01]  /*13550*/  LDL.LU R21, [R1+0x448] ;  /* 0x0004480001157983 */ /* 0x000ea20000300800 */
[C---:B---3--:R-:W-:Y:S01]  /*13560*/  ISETP.LT.AND P1, PT, R18.reuse, UR15, !P0 ;  /* 0x0000000f12007c0c */ /* 0x048fe2000c721270 */
[----:B------:R-:W-:Y:S02]  /*13570*/  IMAD R0, R18, UR5, RZ ;  /* 0x0000000512007c24 */ /* 0x000fe4000f8e02ff */
[----:B------:R-:W3:Y:S01]  /*13580*/  LDL.LU R18, [R1+0x444] ;  /* 0x0004440001127983 */ /* 0x000ee20000300800 */
[----:B------:R-:W-:-:S02]  /*13590*/  ISETP.LT.AND P2, PT, R36, UR15, !P0 ;  /* 0x0000000f24007c0c */ /* 0x000fc4000c741270 */
[----:B------:R-:W-:Y:S01]  /*135a0*/  PRMT R5, R14, 0x7632, R5 ;  /* 0x000076320e057816 */ /* 0x000fe20000000005 */
[C---:B------:R-:W-:Y:S01]  /*135b0*/  IMAD R12, R35.reuse, UR5, RZ ;  /* 0x00000005230c7c24 */ /* 0x040fe2000f8e02ff */
[----:B------:R-:W-:-:S09]  /*135c0*/  ISETP.LT.AND P3, PT, R35, UR15, !P0 ;  /* 0x0000000f23007c0c */ /* 0x000fd2000c761270 */
[----:B------:R0:W-:Y:S01]  /*135d0*/  @P2 STG.E.U16 desc[UR20][R16.64], R5 ;  /* 0x0000000510002986 */ /* 0x0001e2000c101514 */
[----:B------:R-:W-:-:S04]  /*135e0*/  LEA R6, P2, R0, R33, 0x1 ;  /* 0x0000002100067211 */ /* 0x000fc800078408ff */
[-C--:B------:R-:W-:Y:S02]  /*135f0*/  LEA.HI.X.SX32 R7, R0, R34.reuse, 0x1, P2 ;  /* 0x0000002200077211 */ /* 0x080fe400010f0eff */
[CC--:B------:R-:W-:Y:S02]  /*13600*/  LEA R2, P5, R12.reuse, R33.reuse, 0x1 ;  /* 0x000000210c027211 */ /* 0x0c0fe400078a08ff */
[C---:B------:R-:W-:Y:S02]  /*13610*/  LEA R4, P6, R13.reuse, R33, 0x1 ;  /* 0x000000210d047211 */ /* 0x040fe400078c08ff */
[-C--:B------:R-:W-:Y:S02]  /*13620*/  LEA.HI.X.SX32 R3, R12, R34.reuse, 0x1, P5 ;  /* 0x000000220c037211 */ /* 0x080fe400028f0eff */
[----:B0-----:R-:W-:Y:S02]  /*13630*/  LEA.HI.X.SX32 R5, R13, R34, 0x1, P6 ;  /* 0x000000220d057211 */ /* 0x001fe400030f0eff */
[----:B------:R-:W-:-:S02]  /*13640*/  PRMT R13, R15, 0x7632, R13 ;  /* 0x000076320f0d7816 */ /* 0x000fc4000000000d */
[C---:B-----5:R-:W-:Y:S01]  /*13650*/  ISETP.LT.AND P2, PT, R20.reuse, UR15, !P0 ;  /* 0x0000000f14007c0c */ /* 0x060fe2000c741270 */
[----:B------:R-:W-:Y:S02]  /*13660*/  IMAD R0, R20, UR5, RZ ;  /* 0x0000000514007c24 */ /* 0x000fe4000f8e02ff */
[----:B------:R-:W4:Y:S04]  /*13670*/  LDL.LU R20, [R1+0x440] ;  /* 0x0004400001147983 */ /* 0x000f280000300800 */
[----:B------:R-:W5:Y:S04]  /*13680*/  LDL.LU R16, [R1+0x3ec] ;  /* 0x0003ec0001107983 */ /* 0x000f680000300800 */
[----:B------:R0:W-:Y:S04]  /*13690*/  @P3 STG.E.U16 desc[UR20][R2.64], R15 ;  /* 0x0000000f02003986 */ /* 0x0001e8000c101514 */
[----:B------:R1:W-:Y:S01]  /*136a0*/  @P4 STG.E.U16 desc[UR20][R4.64], R13 ;  /* 0x0000000d04004986 */ /* 0x0003e2000c101514 */
[----:B------:R-:W-:-:S03]  /*136b0*/  IMAD R14, R23, UR5, RZ ;  /* 0x00000005170e7c24 */ /* 0x000fc6000f8e02ff */
[----:B------:R2:W-:Y:S01]  /*136c0*/  @P1 STG.E.U16 desc[UR20][R6.64], R24 ;  /* 0x0000001806001986 */ /* 0x0005e2000c101514 */
[-C--:B------:R-:W-:Y:S02]  /*136d0*/  LEA R12, P1, R0, R33.reuse, 0x1 ;  /* 0x00000021000c7211 */ /* 0x080fe400078208ff */
[----:B------:R-:W-:Y:S02]  /*136e0*/  ISETP.LT.AND P3, PT, R23, UR15, !P0 ;  /* 0x0000000f17007c0c */ /* 0x000fe4000c761270 */
[----:B0-----:R-:W-:Y:S02]  /*136f0*/  LEA R2, P5, R14, R33, 0x1 ;  /* 0x000000210e027211 */ /* 0x001fe400078a08ff */
[----:B-1----:R-:W-:Y:S01]  /*13700*/  LEA.HI.X.SX32 R13, R0, R34, 0x1, P1 ;  /* 0x00000022000d7211 */ /* 0x002fe200008f0eff */
[C---:B------:R-:W-:Y:S01]  /*13710*/  IMAD R0, R19.reuse, UR5, RZ ;  /* 0x0000000513007c24 */ /* 0x040fe2000f8e02ff */
[----:B------:R-:W-:Y:S02]  /*13720*/  ISETP.LT.AND P1, PT, R19, UR15, !P0 ;  /* 0x0000000f13007c0c */ /* 0x000fe4000c721270 */
[----:B------:R-:W5:Y:S01]  /*13730*/  LDL.LU R19, [R1+0x3e8] ;  /* 0x0003e80001137983 */ /* 0x000f620000300800 */
[----:B------:R-:W-:-:S03]  /*13740*/  PRMT R5, R24, 0x7632, R5 ;  /* 0x0000763218057816 */ /* 0x000fc60000000005 */
[----:B------:R-:W5:Y:S01]  /*13750*/  LDL.LU R17, [R1+0x3e4] ;  /* 0x0003e40001117983 */ /* 0x000f620000300800 */
[----:B------:R-:W-:-:S03]  /*13760*/  LEA.HI.X.SX32 R3, R14, R34, 0x1, P5 ;  /* 0x000000220e037211 */ /* 0x000fc600028f0eff */
[----:B------:R0:W-:Y:S04]  /*13770*/  @P2 STG.E.U16 desc[UR20][R12.64], R5 ;  /* 0x000000050c002986 */ /* 0x0001e8000c101514 */
[----:B------:R-:W-:Y:S01]  /*13780*/  @P3 STG.E.U16 desc[UR20][R2.64], R25 ;  /* 0x0000001902003986 */ /* 0x000fe2000c101514 */
[C---:B---3--:R-:W-:Y:S01]  /*13790*/  ISETP.LT.AND P3, PT, R18.reuse, UR15, !P0 ;  /* 0x0000000f12007c0c */ /* 0x048fe2000c761270 */
[----:B------:R-:W-:Y:S02]  /*137a0*/  IMAD R14, R18, UR5, RZ ;  /* 0x00000005120e7c24 */ /* 0x000fe4000f8e02ff */
[----:B------:R-:W3:Y:S01]  /*137b0*/  LDL.LU R18, [R1+0x3dc] ;  /* 0x0003dc0001127983 */ /* 0x000ee20000300800 */
[C---:B------:R-:W-:Y:S01]  /*137c0*/  IMAD R15, R22.reuse, UR5, RZ ;  /* 0x00000005160f7c24 */ /* 0x040fe2000f8e02ff */
[----:B------:R-:W-:-:S02]  /*137d0*/  ISETP.LT.AND P4, PT, R22, UR15, !P0 ;  /* 0x0000000f16007c0c */ /* 0x000fc4000c781270 */
[CC--:B--2---:R-:W-:Y:S02]  /*137e0*/  LEA R6, P2, R0.reuse, R33.reuse, 0x1 ;  /* 0x0000002100067211 */ /* 0x0c4fe400078408ff */
[----:B------:R-:W-:Y:S02]  /*137f0*/  LEA R4, P6, R15, R33, 0x1 ;  /* 0x000000210f047211 */ /* 0x000fe400078c08ff */
[----:B0-----:R-:W-:Y:S02]  /*13800*/  PRMT R13, R25, 0x7632, R13 ;  /* 0x00007632190d7816 */ /* 0x001fe4000000000d */
[-C--:B------:R-:W-:Y:S02]  /*13810*/  LEA.HI.X.SX32 R5, R15, R34.reuse, 0x1, P6 ;  /* 0x000000220f057211 */ /* 0x080fe400030f0eff */
[----:B------:R-:W-:Y:S01]  /*13820*/  LEA.HI.X.SX32 R7, R0, R34, 0x1, P2 ;  /* 0x0000002200077211 */ /* 0x000fe200010f0eff */
[C---:B------:R-:W-:Y:S02]  /*13830*/  IMAD R0, R21.reuse, UR5, RZ ;  /* 0x0000000515007c24 */ /* 0x040fe4000f8e02ff */
[----:B------:R0:W-:Y:S01]  /*13840*/  @P4 STG.E.U16 desc[UR20][R4.64], R13 ;  /* 0x0000000d04004986 */ /* 0x0001e2000c101514 */
[----:B------:R-:W-:-:S03]  /*13850*/  ISETP.LT.AND P2, PT, R21, UR15, !P0 ;  /* 0x0000000f15007c0c */ /* 0x000fc6000c741270 */
[----:B------:R1:W-:Y:S01]  /*13860*/  @P1 STG.E.U16 desc[UR20][R6.64], R26 ;  /* 0x0000001a06001986 */ /* 0x0003e2000c101514 */
[----:B------:R-:W-:-:S03]  /*13870*/  LEA R12, P1, R0, R33, 0x1 ;  /* 0x00000021000c7211 */ /* 0x000fc600078208ff */
[----:B------:R-:W2:Y:S01]  /*13880*/  LDL.LU R21, [R1+0x3d8] ;  /* 0x0003d80001157983 */ /* 0x000ea20000300800 */
[----:B0-----:R-:W-:Y:S02]  /*13890*/  LEA.HI.X.SX32 R13, R0, R34, 0x1, P1 ;  /* 0x00000022000d7211 */ /* 0x001fe400008f0eff */
[----:B------:R-:W-:Y:S02]  /*138a0*/  PRMT R5, R26, 0x7632, R5 ;  /* 0x000076321a057816 */ /* 0x000fe40000000005 */
[----:B------:R-:W-:Y:S01]  /*138b0*/  LEA R2, P5, R14, R33, 0x1 ;  /* 0x000000210e027211 */ /* 0x000fe200078a08ff */
[----:B----4-:R-:W-:Y:S01]  /*138c0*/  IMAD R15, R20, UR5, RZ ;  /* 0x00000005140f7c24 */ /* 0x010fe2000f8e02ff */
[C---:B-----5:R-:W-:Y:S01]  /*138d0*/  ISETP.LT.AND P1, PT, R16.reuse, UR15, !P0 ;  /* 0x0000000f10007c0c */ /* 0x060fe2000c721270 */
[----:B------:R-:W-:Y:S02]  /*138e0*/  IMAD R0, R16, UR5, RZ ;  /* 0x0000000510007c24 */ /* 0x000fe4000f8e02ff */
[----:B------:R-:W4:Y:S01]  /*138f0*/  LDL.LU R16, [R1+0x3d0] ;  /* 0x0003d00001107983 */ /* 0x000f220000300800 */
[----:B------:R-:W-:-:S02]  /*13900*/  ISETP.LT.AND P4, PT, R20, UR15, !P0 ;  /* 0x0000000f14007c0c */ /* 0x000fc4000c781270 */
[CC--:B------:R-:W-:Y:S01]  /*13910*/  LEA R4, P6, R15.reuse, R33.reuse, 0x1 ;  /* 0x000000210f047211 */ /* 0x0c0fe200078c08ff */
[----:B------:R0:W-:Y:S01]  /*13920*/  @P2 STG.E.U16 desc[UR20][R12.64], R5 ;  /* 0x000000050c002986 */ /* 0x0001e2000c101514 */
[-C--:B------:R-:W-:Y:S02]  /*13930*/  LEA.HI.X.SX32 R3, R14, R34.reuse, 0x1, P5 ;  /* 0x000000220e037211 */ /* 0x080fe400028f0eff */
[C---:B-1----:R-:W-:Y:S01]  /*13940*/  LEA R6, P2, R0.reuse, R33, 0x1 ;  /* 0x0000002100067211 */ /* 0x042fe200078408ff */
[----:B------:R-:W5:Y:S03]  /*13950*/  LDL.LU R20, [R1+0x3cc] ;  /* 0x0003cc0001147983 */ /* 0x000f660000300800 */
[-C--:B------:R-:W-:Y:S01]  /*13960*/  LEA.HI.X.SX32 R7, R0, R34.reuse, 0x1, P2 ;  /* 0x0000002200077211 */ /* 0x080fe200010f0eff */
[----:B------:R-:W-:Y:S01]  /*13970*/  @P3 STG.E.U16 desc[UR20][R2.64], R27 ;  /* 0x0000001b02003986 */ /* 0x000fe2000c101514 */
[----:B0-----:R-:W-:-:S02]  /*13980*/  LEA.HI.X.SX32 R5, R15, R34, 0x1, P6 ;  /* 0x000000220f057211 */ /* 0x001fc400030f0eff */
[----:B------:R-:W-:Y:S01]  /*13990*/  PRMT R13, R27, 0x7632, R13 ;  /* 0x000076321b0d7816 */ /* 0x000fe2000000000d */
[----:B------:R-:W-:-:S04]  /*139a0*/  IMAD R0, R19, UR5, RZ ;  /* 0x0000000513007c24 */ /* 0x000fc8000f8e02ff */
[----:B------:R0:W-:Y:S01]  /*139b0*/  @P4 STG.E.U16 desc[UR20][R4.64], R13 ;  /* 0x0000000d04004986 */ /* 0x0001e2000c101514 */
[----:B------:R-:W-:Y:S01]  /*139c0*/  ISETP.LT.AND P4, PT, R19, UR15, !P0 ;  /* 0x0000000f13007c0c */ /* 0x000fe2000c781270 */
[C---:B------:R-:W-:Y:S01]  /*139d0*/  IMAD R14, R17.reuse, UR5, RZ ;  /* 0x00000005110e7c24 */ /* 0x040fe2000f8e02ff */
[----:B------:R-:W-:Y:S01]  /*139e0*/  ISETP.LT.AND P3, PT, R17, UR15, !P0 ;  /* 0x0000000f11007c0c */ /* 0x000fe2000c761270 */
[----:B------:R-:W5:Y:S04]  /*139f0*/  LDL.LU R19, [R1+0x3c8] ;  /* 0x0003c80001137983 */ /* 0x000f680000300800 */
[----:B------:R-:W5:Y:S04]  /*13a00*/  LDL.LU R17, [R1+0x3c4] ;  /* 0x0003c40001117983 */ /* 0x000f680000300800 */
[----:B------:R-:W-:Y:S01]  /*13a10*/  @P1 STG.E.U16 desc[UR20][R6.64], R8 ;  /* 0x0000000806001986 */ /* 0x000fe2000c101514 */
[----:B------:R-:W-:-:S04]  /*13a20*/  LEA R12, P1, R0, R33, 0x1 ;  /* 0x00000021000c7211 */ /* 0x000fc800078208ff */
[----:B0-----:R-:W-:Y:S02]  /*13a30*/  LEA.HI.X.SX32 R13, R0, R34, 0x1, P1 ;  /* 0x00000022000d7211 */ /* 0x001fe400008f0eff */
[C---:B---3--:R-:W-:Y:S01]  /*13a40*/  ISETP.LT.AND P2, PT, R18.reuse, UR15, !P0 ;  /* 0x0000000f12007c0c */ /* 0x048fe2000c741270 */
[----:B------:R-:W-:Y:S02]  /*13a50*/  IMAD R0, R18, UR5, RZ ;  /* 0x0000000512007c24 */ /* 0x000fe4000f8e02ff */
[----:B------:R-:W3:Y:S01]  /*13a60*/  LDL.LU R18, [R1+0x3c0] ;  /* 0x0003c00001127983 */ /* 0x000ee20000300800 */
[----:B------:R-:W-:Y:S02]  /*13a70*/  PRMT R5, R8, 0x7632, R5 ;  /* 0x0000763208057816 */ /* 0x000fe40000000005 */
[----:B------:R-:W-:-:S03]  /*13a80*/  LEA R4, P1, R0, R33, 0x1 ;  /* 0x0000002100047211 */ /* 0x000fc600078208ff */
[----:B------:R0:W-:Y:S01]  /*13a90*/  @P4 STG.E.U16 desc[UR20][R12.64], R5 ;  /* 0x000000050c004986 */ /* 0x0001e2000c101514 */
[----:B------:R-:W-:Y:S01]  /*13aa0*/  LEA R2, P6, R14, R33, 0x1 ;  /* 0x000000210e027211 */ /* 0x000fe200078c08ff */
[----:B--2---:R-:W-:Y:S01]  /*13ab0*/  IMAD R15, R21, UR5, RZ ;  /* 0x00000005150f7c24 */ /* 0x004fe2000f8e02ff */
[----:B0-----:R-:W-:-:S04]  /*13ac0*/  LEA.HI.X.SX32 R5, R0, R34, 0x1, P1 ;  /* 0x0000002200057211 */ /* 0x001fc800008f0eff */
[----:B------:R-:W-:-:S04]  /*13ad0*/  LEA R6, P4, R15, R33, 0x1 ;  /* 0x000000210f067211 */ /* 0x000fc800078808ff */
[-C--:B------:R-:W-:Y:S02]  /*13ae0*/  LEA.HI.X.SX32 R7, R15, R34.reuse, 0x1, P4 ;  /* 0x000000220f077211 */ /* 0x080fe400020f0eff */
[----:B------:R-:W-:Y:S02]  /*13af0*/  LEA.HI.X.SX32 R3, R14, R34, 0x1, P6 ;  /* 0x000000220e037211 */ /* 0x000fe400030f0eff */
[----:B------:R-:W-:Y:S02]  /*13b00*/  PRMT R13, R9, 0x7632, R13 ;  /* 0x00007632090d7816 */ /* 0x000fe4000000000d */
[C---:B----4-:R-:W-:Y:S01]  /*13b10*/  ISETP.LT.AND P1, PT, R16.reuse, UR15, !P0 ;  /* 0x0000000f10007c0c */ /* 0x050fe2000c721270 */
[----:B------:R-:W-:Y:S02]  /*13b20*/  IMAD R0, R16, UR5, RZ ;  /* 0x0000000510007c24 */ /* 0x000fe4000f8e02ff */
[----:B------:R-:W2:Y:S04]  /*13b30*/  LDL.LU R16, [R1+0x3bc] ;  /* 0x0003bc0001107983 */ /* 0x000ea80000300800 */
[----:B------:R-:W4:Y:S01]  /*13b40*/  LDL.LU R15, [R1+0x3b8] ;  /* 0x0003b800010f7983 */ /* 0x000f220000300800 */
[----:B------:R-:W-:-:S03]  /*13b50*/  ISETP.LT.AND P5, PT, R21, UR15, !P0 ;  /* 0x0000000f15007c0c */ /* 0x000fc6000c7a1270 */
[----:B------:R-:W-:Y:S04]  /*13b60*/  @P3 STG.E.U16 desc[UR20][R2.64], R9 ;  /* 0x0000000902003986 */ /* 0x000fe8000c101514 */
[----:B------:R0:W-:Y:S01]  /*13b70*/  @P2 STG.E.U16 desc[UR20][R4.64], R13 ;  /* 0x0000000d04002986 */ /* 0x0001e2000c101514 */
[----:B------:R-:W-:-:S03]  /*13b80*/  LEA R12, P2, R0, R33, 0x1 ;  /* 0x00000021000c7211 */ /* 0x000fc600078408ff */
[----:B------:R-:W4:Y:S01]  /*13b90*/  LDL.LU R14, [R1+0x3b4] ;  /* 0x0003b400010e7983 */ /* 0x000f220000300800 */
[----:B0-----:R-:W-:Y:S02]  /*13ba0*/  LEA.HI.X.SX32 R13, R0, R34, 0x1, P2 ;  /* 0x00000022000d7211 */ /* 0x001fe400010f0eff */
[C---:B-----5:R-:W-:Y:S01]  /*13bb0*/  ISETP.LT.AND P2, PT, R17.reuse, UR15, !P0 ;  /* 0x0000000f11007c0c */ /* 0x060fe2000c741270 */
[----:B------:R-:W-:Y:S02]  /*13bc0*/  IMAD R8, R17, UR5, RZ ;  /* 0x0000000511087c24 */ /* 0x000fe4000f8e02ff */
[----:B------:R-:W5:Y:S01]  /*13bd0*/  LDL.LU R17, [R1+0x3b0] ;  /* 0x0003b00001117983 */ /* 0x000f620000300800 */
[----:B------:R-:W-:-:S03]  /*13be0*/  PRMT R5, R10, 0x7632, R5 ;  /* 0x000076320a057816 */ /* 0x000fc60000000005 */
[----:B------:R-:W-:Y:S04]  /*13bf0*/  @P5 STG.E.U16 desc[UR20][R6.64], R10 ;  /* 0x0000000a06005986 */ /* 0x000fe8000c101514 */
[----:B------:R0:W-:Y:S01]  /*13c00*/  @P1 STG.E.U16 desc[UR20][R12.64], R5 ;  /* 0x000000050c001986 */ /* 0x0001e2000c101514 */
[C---:B---3--:R-:W-:Y:S01]  /*13c10*/  ISETP.LT.AND P1, PT, R18.reuse, UR15, !P0 ;  /* 0x0000000f12007c0c */ /* 0x048fe2000c721270 */
[----:B------:R-:W-:Y:S02]  /*13c20*/  IMAD R9, R18, UR5, RZ ;  /* 0x0000000512097c24 */ /* 0x000fe4000f8e02ff */
[----:B------:R-:W3:Y:S01]  /*13c30*/  LDL.LU R18, [R1+0x3ac] ;  /* 0x0003ac0001127983 */ /* 0x000ee20000300800 */
[C---:B------:R-:W-:Y:S01]  /*13c40*/  IMAD R3, R20.reuse, UR5, RZ ;  /* 0x0000000514037c24 */ /* 0x040fe2000f8e02ff */
[----:B------:R-:W-:Y:S01]  /*13c50*/  ISETP.LT.AND P4, PT, R20, UR15, !P0 ;  /* 0x0000000f14007c0c */ /* 0x000fe2000c781270 */
[C---:B------:R-:W-:Y:S01]  /*13c60*/  IMAD R0, R19.reuse, UR5, RZ ;  /* 0x0000000513007c24 */ /* 0x040fe2000f8e02ff */
[----:B------:R-:W-:-:S02]  /*13c70*/  ISETP.LT.AND P3, PT, R19, UR15, !P0 ;  /* 0x0000000f13007c0c */ /* 0x000fc4000c761270 */
[CC--:B------:R-:W-:Y:S02]  /*13c80*/  LEA R2, P5, R3.reuse, R33.reuse, 0x1 ;  /* 0x0000002103027211 */ /* 0x0c0fe400078a08ff */
[CC--:B------:R-:W-:Y:S02]  /*13c90*/  LEA R4, P6, R0.reuse, R33.reuse, 0x1 ;  /* 0x0000002100047211 */ /* 0x0c0fe400078c08ff */
[-C--:B------:R-:W-:Y:S02]  /*13ca0*/  LEA.HI.X.SX32 R3, R3, R34.reuse, 0x1, P5 ;  /* 0x0000002203037211 */ /* 0x080fe400028f0eff */
[-C--:B0-----:R-:W-:Y:S02]  /*13cb0*/  LEA.HI.X.SX32 R5, R0, R34.reuse, 0x1, P6 ;  /* 0x0000002200057211 */ /* 0x081fe400030f0eff */
[----:B------:R-:W-:Y:S02]  /*13cc0*/  PRMT R10, R11, 0x7632, R10 ;  /* 0x000076320b0a7816 */ /* 0x000fe4000000000a */
[CC--:B------:R-:W-:Y:S01]  /*13cd0*/  LEA R6, P5, R8.reuse, R33.reuse, 0x1 ;  /* 0x0000002108067211 */ /* 0x0c0fe200078a08ff */
[----:B------:R0:W-:Y:S03]  /*13ce0*/  @P4 STG.E.U16 desc[UR20][R2.64], R11 ;  /* 0x0000000b02004986 */ /* 0x0001e6000c101514 */
[----:B------:R-:W-:Y:S01]  /*13cf0*/  LEA.HI.X.SX32 R7, R8, R34, 0x1, P5 ;  /* 0x0000002208077211 */ /* 0x000fe200028f0eff */
[----:B------:R1:W-:Y:S01]  /*13d00*/  @P3 STG.E.U16 desc[UR20][R4.64], R10 ;  /* 0x0000000a04003986 */ /* 0x0003e2000c101514 */
[----:B------:R-:W-:-:S04]  /*13d10*/  LEA R8, P3, R9, R33, 0x1 ;  /* 0x0000002109087211 */ /* 0x000fc800078608ff */
[----:B------:R-:W-:Y:S01]  /*13d20*/  LEA.HI.X.SX32 R9, R9, R34, 0x1, P3 ;  /* 0x0000002209097211 */ /* 0x000fe200018f0eff */
[----:B------:R-:W-:Y:S01]  /*13d30*/  @P2 STG.E.U16 desc[UR20][R6.64], R28 ;  /* 0x0000001c06002986 */ /* 0x000fe2000c101514 */
[----:B0-----:R-:W-:-:S03]  /*13d40*/  PRMT R3, R28, 0x7632, R3 ;  /* 0x000076321c037816 */ /* 0x001fc60000000003 */
[----:B------:R-:W0:Y:S01]  /*13d50*/  LDS.128 R4, [R32+UR10+0x1000] ;  /* 0x0010000a20047984 */ /* 0x000e220008000c00 */
[C---:B--2---:R-:W-:Y:S01]  /*13d60*/  ISETP.LT.AND P3, PT, R16.reuse, UR15, !P0 ;  /* 0x0000000f10007c0c */ /* 0x044fe2000c761270 */
[----:B------:R-:W-:Y:S02]  /*13d70*/  IMAD R0, R16, UR5, RZ ;  /* 0x0000000510007c24 */ /* 0x000fe4000f8e02ff */
[----:B------:R-:W2:Y:S01]  /*13d80*/  LDL.LU R16, [R1+0x3a8] ;  /* 0x0003a80001107983 */ /* 0x000ea20000300800 */
[C---:B----4-:R-:W-:Y:S01]  /*13d90*/  ISETP.LT.AND P2, PT, R15.reuse, UR15, !P0 ;  /* 0x0000000f0f007c0c */ /* 0x050fe2000c741270 */
[----:B------:R-:W-:Y:S02]  /*13da0*/  IMAD R13, R15, UR5, RZ ;  /* 0x000000050f0d7c24 */ /* 0x000fe4000f8e02ff */
[----:B------:R-:W4:Y:S04]  /*13db0*/  LDL.LU R15, [R1+0x3a4] ;  /* 0x0003a400010f7983 */ /* 0x000f280000300800 */
[----:B------:R-:W4:Y:S04]  /*13dc0*/  LDL.LU R23, [R1+0x3a0] ;  /* 0x0003a00001177983 */ /* 0x000f280000300800 */
[----:B------:R0:W-:Y:S01]  /*13dd0*/  @P1 STG.E.U16 desc[UR20][R8.64], R3 ;  /* 0x0000000308001986 */ /* 0x0001e2000c101514 */
[----:B------:R-:W-:-:S03]  /*13de0*/  LEA R2, P1, R0, R33, 0x1 ;  /* 0x0000002100027211 */ /* 0x000fc600078208ff */
[----:B------:R-:W4:Y:S01]  /*13df0*/  LDL.LU R22, [R1+0x39c] ;  /* 0x00039c0001167983 */ /* 0x000f220000300800 */
[----:B-1----:R-:W-:-:S03]  /*13e00*/  LEA R10, P5, R13, R33, 0x1 ;  /* 0x000000210d0a7211 */ /* 0x002fc600078a08ff */
[----:B------:R-:W4:Y:S01]  /*13e10*/  LDL.LU R21, [R1+0x398] ;  /* 0x0003980001157983 */ /* 0x000f220000300800 */
[-C--:B0-----:R-:W-:Y:S02]  /*13e20*/  LEA.HI.X.SX32 R3, R0, R34.reuse, 0x1, P1 ;  /* 0x0000002200037211 */ /* 0x081fe400008f0eff */
[C---:B-----5:R-:W-:Y:S01]  /*13e30*/  ISETP.LT.AND P1, PT, R17.reuse, UR15, !P0 ;  /* 0x0000000f11007c0c */ /* 0x060fe2000c721270 */
[----:B------:R-:W-:Y:S02]  /*13e40*/  IMAD R0, R17, UR5, RZ ;  /* 0x0000000511007c24 */ /* 0x000fe4000f8e02ff */
[----:B------:R-:W5:Y:S01]  /*13e50*/  LDL.LU R17, [R1+0x394] ;  /* 0x0003940001117983 */ /* 0x000f620000300800 */
[----:B------:R-:W-:-:S03]  /*13e60*/  LEA.HI.X.SX32 R11, R13, R34, 0x1, P5 ;  /* 0x000000220d0b7211 */ /* 0x000fc600028f0eff */
[----:B------:R-:W5:Y:S01]  /*13e70*/  LDL.LU R20, [R1+0x390] ;  /* 0x0003900001147983 */ /* 0x000f620000300800 */
[----:B------:R-:W-:-:S03]  /*13e80*/  PRMT R9, R29, 0x7632, R9 ;  /* 0x000076321d097816 */ /* 0x000fc60000000009 */
[----:B------:R-:W5:Y:S04]  /*13e90*/  LDL.LU R19, [R1+0x38c] ;  /* 0x00038c0001137983 */ /* 0x000f680000300800 */
[----:B------:R-:W-:Y:S01]  /*13ea0*/  @P3 STG.E.U16 desc[UR20][R2.64], R29 ;  /* 0x0000001d02003986 */ /* 0x000fe2000c101514 */
[----:B------:R-:W-:-:S03]  /*13eb0*/  LEA R8, P3, R0, R33, 0x1 ;  /* 0x0000002100087211 */ /* 0x000fc600078608ff */
[----:B------:R0:W-:Y:S02]  /*13ec0*/  @P2 STG.E.U16 desc[UR20][R10.64], R9 ;  /* 0x000000090a002986 */ /* 0x0001e4000c101514 */
[----:B0-----:R-:W-:Y:S02]  /*13ed0*/  LEA.HI.X.SX32 R9, R0, R34, 0x1, P3 ;  /* 0x0000002200097211 */ /* 0x001fe400018f0eff */
[C---:B---3--:R-:W-:Y:S01]  /*13ee0*/  ISETP.LT.AND P2, PT, R18.reuse, UR15, !P0 ;  /* 0x0000000f12007c0c */ /* 0x048fe2000c741270 */
[----:B------:R-:W-:Y:S02]  /*13ef0*/  IMAD R0, R18, UR5, RZ ;  /* 0x0000000512007c24 */ /* 0x000fe4000f8e02ff */
[----:B------:R-:W3:Y:S01]  /*13f00*/  LDL.LU R18, [R1+0x388] ;  /* 0x0003880001127983 */ /* 0x000ee20000300800 */
[C---:B------:R-:W-:Y:S01]  /*13f10*/  ISETP.LT.AND P4, PT, R14.reuse, UR15, !P0 ;  /* 0x0000000f0e007c0c */ /* 0x040fe2000c781270 */
[----:B------:R-:W-:-:S05]  /*13f20*/  IMAD R14, R14, UR5, RZ ;  /* 0x000000050e0e7c24 */ /* 0x000fca000f8e02ff */
[----:B------:R-:W-:-:S04]  /*13f30*/  LEA R12, P6, R14, R33, 0x1 ;  /* 0x000000210e0c7211 */ /* 0x000fc800078c08ff */
[----:B------:R-:W-:Y:S02]  /*13f40*/  LEA.HI.X.SX32 R13, R14, R34, 0x1, P6 ;  /* 0x000000220e0d7211 */ /* 0x000fe400030f0eff */
[----:B------:R-:W-:-:S03]  /*13f50*/  PRMT R3, R30, 0x7632, R3 ;  /* 0x000076321e037816 */ /* 0x000fc60000000003 */
[----:B------:R0:W-:Y:S01]  /*13f60*/  @P4 STG.E.U16 desc[UR20][R12.64], R30 ;  /* 0x0000001e0c004986 */ /* 0x0001e2000c101514 */
[----:B------:R-:W-:-:S03]  /*13f70*/  LEA R2, P6, R0, R33, 0x1 ;  /* 0x0000002100027211 */ /* 0x000fc600078c08ff */
[----:B------:R1:W-:Y:S01]  /*13f80*/  @P1 STG.E.U16 desc[UR20][R8.64], R3 ;  /* 0x0000000308001986 */ /* 0x0003e2000c101514 */
[----:B0-----:R-:W-:Y:S02]  /*13f90*/  PRMT R13, R31, 0x7632, R13 ;  /* 0x000076321f0d7816 */ /* 0x001fe4000000000d */
[----:B-1----:R-:W-:Y:S01]  /*13fa0*/  LEA.HI.X.SX32 R3, R0, R34, 0x1, P6 ;  /* 0x0000002200037211 */ /* 0x002fe200030f0eff */
[C---:B--2---:R-:W-:Y:S01]  /*13fb0*/  IMAD R14, R16.reuse, UR5, RZ ;  /* 0x00000005100e7c24 */ /* 0x044fe2000f8e02ff */
[----:B------:R-:W-:Y:S02]  /*13fc0*/  ISETP.LT.AND P4, PT, R16, UR15, !P0 ;  /* 0x0000000f10007c0c */ /* 0x000fe4000c781270 */
[C---:B----4-:R-:W-:Y:S01]  /*13fd0*/  ISETP.LT.AND P3, PT, R15.reuse, UR15, !P0 ;  /* 0x0000000f0f007c0c */ /* 0x050fe2000c761270 */
[----:B------:R-:W-:Y:S01]  /*13fe0*/  IMAD R15, R15, UR5, RZ ;  /* 0x000000050f0f7c24 */ /* 0x000fe2000f8e02ff */
[----:B------:R-:W-:Y:S01]  /*13ff0*/  LEA R10, P5, R14, R33, 0x1 ;  /* 0x000000210e0a7211 */ /* 0x000fe200078a08ff */
[C---:B------:R-:W-:Y:S01]  /*14000*/  IMAD R16, R23.reuse, UR5, RZ ;  /* 0x0000000517107c24 */ /* 0x040fe2000f8e02ff */
[----:B------:R-:W-:-:S02]  /*14010*/  ISETP.LT.AND P1, PT, R23, UR15, !P0 ;  /* 0x0000000f17007c0c */ /* 0x000fc4000c721270 */
[-C--:B------:R-:W-:Y:S02]  /*14020*/  LEA.HI.X.SX32 R11, R14, R34.reuse, 0x1, P5 ;  /* 0x000000220e0b7211 */ /* 0x080fe400028f0eff */
[CC--:B------:R-:W-:Y:S02]  /*14030*/  LEA R8, P6, R15.reuse, R33.reuse, 0x1 ;  /* 0x000000210f087211 */ /* 0x0c0fe400078c08ff */
[----:B------:R-:W-:Y:S01]  /*14040*/  LEA R12, P5, R16, R33, 0x1 ;  /* 0x00000021100c7211 */ /* 0x000fe200078a08ff */
[----:B------:R0:W-:Y:S01]  /*14050*/  @P2 STG.E.U16 desc[UR20][R2.64], R31 ;  /* 0x0000001f02002986 */ /* 0x0001e2000c101514 */
[----:B------:R-:W-:-:S03]  /*14060*/  LEA.HI.X.SX32 R9, R15, R34, 0x1, P6 ;  /* 0x000000220f097211 */ /* 0x000fc600030f0eff */
[----:B------:R1:W-:Y:S01]  /*14070*/  @P4 STG.E.U16 desc[UR20][R10.64], R13 ;  /* 0x0000000d0a004986 */ /* 0x0003e2000c101514 */
[----:B------:R-:W-:Y:S02]  /*14080*/  IMAD R14, R21, UR5, RZ ;  /* 0x00000005150e7c24 */ /* 0x000fe4000f8e02ff */
[----:B------:R-:W-:Y:S01]  /*14090*/  IMAD R0, R22, UR5, RZ ;  /* 0x0000000516007c24 */ /* 0x000fe2000f8e02ff */
[----:B------:R2:W-:Y:S01]  /*140a0*/  @P3 STG.E.U16 desc[UR20][R8.64], R4 ;  /* 0x0000000408003986 */ /* 0x0005e2000c101514 */
[----:B0-----:R-:W-:Y:S02]  /*140b0*/  PRMT R3, R4, 0x7632, R3 ;  /* 0x0000763204037816 */ /* 0x001fe40000000003 */
[----:B-1----:R-:W-:Y:S01]  /*140c0*/  LEA.HI.X.SX32 R13, R16, R34, 0x1, P5 ;  /* 0x00000022100d7211 */ /* 0x002fe200028f0eff */
[C---:B-----5:R-:W-:Y:S01]  /*140d0*/  IMAD R15, R17.reuse, UR5, RZ ;  /* 0x00000005110f7c24 */ /* 0x060fe2000f8e02ff */
[----:B------:R-:W-:-:S03]  /*140e0*/  ISETP.LT.AND P3, PT, R17, UR15, !P0 ;  /* 0x0000000f11007c0c */ /* 0x000fc6000c761270 */
[----:B------:R0:W-:Y:S01]  /*140f0*/  @P1 STG.E.U16 desc[UR20][R12.64], R3 ;  /* 0x000000030c001986 */ /* 0x0001e2000c101514 */
[-C--:B--2---:R-:W-:Y:S01]  /*14100*/  LEA R8, P1, R14, R33.reuse, 0x1 ;  /* 0x000000210e087211 */ /* 0x084fe200078208ff */
[----:B------:R-:W-:Y:S01]  /*14110*/  IMAD R17, R19, UR5, RZ ;  /* 0x0000000513117c24 */ /* 0x000fe2000f8e02ff */
[----:B------:R-:W-:Y:S01]  /*14120*/  ISETP.LT.AND P5, PT, R22, UR15, !P0 ;  /* 0x0000000f16007c0c */ /* 0x000fe2000c7a1270 */
[----:B------:R-:W-:Y:S01]  /*14130*/  IMAD R16, R20, UR5, RZ ;  /* 0x0000000514107c24 */ /* 0x000fe2000f8e02ff */
[-C--:B------:R-:W-:Y:S02]  /*14140*/  LEA R2, P6, R0, R33.reuse, 0x1 ;  /* 0x0000002100027211 */ /* 0x080fe400078c08ff */
[-C--:B------:R-:W-:Y:S02]  /*14150*/  LEA R10, P2, R15, R33.reuse, 0x1 ;  /* 0x000000210f0a7211 */ /* 0x080fe400078408ff */
[----:B------:R-:W-:Y:S02]  /*14160*/  LEA.HI.X.SX32 R9, R14, R34, 0x1, P1 ;  /* 0x000000220e097211 */ /* 0x000fe400008f0eff */
[----:B------:R-:W-:-:S02]  /*14170*/  LEA R14, P1, R17, R33, 0x1 ;  /* 0x00000021110e7211 */ /* 0x000fc400078208ff */
[----:B------:R-:W-:Y:S02]  /*14180*/  ISETP.LT.AND P4, PT, R21, UR15, !P0 ;  /* 0x0000000f15007c0c */ /* 0x000fe4000c781270 */
[-C--:B0-----:R-:W-:Y:S02]  /*14190*/  LEA.HI.X.SX32 R3, R0, R34.reuse, 0x1, P6 ;  /* 0x0000002200037211 */ /* 0x081fe400030f0eff */
[-C--:B------:R-:W-:Y:S02]  /*141a0*/  LEA.HI.X.SX32 R11, R15, R34.reuse, 0x1, P2 ;  /* 0x000000220f0b7211 */ /* 0x080fe400010f0eff */
[----:B------:R-:W-:Y:S02]  /*141b0*/  LEA R12, P6, R16, R33, 0x1 ;  /* 0x00000021100c7211 */ /* 0x000fe400078c08ff */
[----:B------:R-:W-:Y:S02]  /*141c0*/  ISETP.LT.AND P2, PT, R20, UR15, !P0 ;  /* 0x0000000f14007c0c */ /* 0x000fe4000c741270 */
[----:B------:R-:W-:-:S02]  /*141d0*/  LEA.HI.X.SX32 R15, R17, R34, 0x1, P1 ;  /* 0x00000022110f7211 */ /* 0x000fc400008f0eff */
[----:B------:R-:W-:Y:S02]  /*141e0*/  ISETP.LT.AND P1, PT, R19, UR15, !P0 ;  /* 0x0000000f13007c0c */ /* 0x000fe4000c721270 */
[----:B------:R-:W-:Y:S01]  /*141f0*/  LEA.HI.X.SX32 R13, R16, R34, 0x1, P6 ;  /* 0x00000022100d7211 */ /* 0x000fe200030f0eff */
[----:B------:R0:W-:Y:S01]  /*14200*/  @P5 STG.E.U16 desc[UR20][R2.64], R5 ;  /* 0x0000000502005986 */ /* 0x0001e2000c101514 */
[----:B------:R-:W-:-:S05]  /*14210*/  PRMT R0, R5, 0x7632, R0 ;  /* 0x0000763205007816 */ /* 0x000fca0000000000 */
[----:B------:R1:W-:Y:S01]  /*14220*/  @P4 STG.E.U16 desc[UR20][R8.64], R0 ;  /* 0x0000000008004986 */ /* 0x0003e2000c101514 */
[----:B0-----:R-:W-:-:S03]  /*14230*/  PRMT R3, R6, 0x7632, R3 ;  /* 0x0000763206037816 */ /* 0x001fc60000000003 */
[----:B------:R1:W-:Y:S04]  /*14240*/  @P3 STG.E.U16 desc[UR20][R10.64], R6 ;  /* 0x000000060a003986 */ /* 0x0003e8000c101514 */
[----:B------:R1:W-:Y:S04]  /*14250*/  @P2 STG.E.U16 desc[UR20][R12.64], R3 ;  /* 0x000000030c002986 */ /* 0x0003e8000c101514 */
[----:B------:R1:W-:Y:S01]  /*14260*/  @P1 STG.E.U16 desc[UR20][R14.64], R7 ;  /* 0x000000070e001986 */ /* 0x0003e2000c101514 */
[C---:B---3--:R-:W-:Y:S01]  /*14270*/  IMAD R4, R18.reuse, UR5, RZ ;  /* 0x0000000512047c24 */ /* 0x048fe2000f8e02ff */
[----:B------:R-:W-:-:S04]  /*14280*/  ISETP.LT.AND P0, PT, R18, UR15, !P0 ;  /* 0x0000000f12007c0c */ /* 0x000fc8000c701270 */
[----:B------:R-:W-:-:S04]  /*14290*/  LEA R16, P6, R4, R33, 0x1 ;  /* 0x0000002104107211 */ /* 0x000fc800078c08ff */
[----:B------:R-:W-:Y:S02]  /*142a0*/  LEA.HI.X.SX32 R17, R4, R34, 0x1, P6 ;  /* 0x0000002204117211 */ /* 0x000fe400030f0eff */
[----:B------:R-:W-:-:S05]  /*142b0*/  PRMT R4, R7, 0x7632, R4 ;  /* 0x0000763207047816 */ /* 0x000fca0000000004 */
[----:B------:R1:W-:Y:S01]  /*142c0*/  @P0 STG.E.U16 desc[UR20][R16.64], R4 ;  /* 0x0000000410000986 */ /* 0x0003e2000c101514 */
[----:B------:R-:W-:Y:S06]  /*142d0*/  BAR.SYNC.DEFER_BLOCKING 0x0 ;  /* 0x0000000000007b1d */ /* 0x000fec0000010000 */
[----:B------:R-:W-:Y:S05]  /*142e0*/  BRA.U UP0, `(.L_x_13) ;  /* 0x0000000100a07547 */ /* 0x000fea000b800000 */
[----:B------:R-:W0:Y:S01]  /*142f0*/  S2UR UR5, SR_CgaCtaId ;  /* 0x00000000000579c3 */ /* 0x000e220000008800 */
[----:B------:R-:W-:Y:S01]  /*14300*/  NOP ;  /* 0x0000000000007918 */ /* 0x000fe20000000000 */
[----:B------:R-:W-:Y:S01]  /*14310*/  UMOV UR4, 0x50 ;  /* 0x0000005000047882 */ /* 0x000fe20000000000 */
[----:B-1----:R-:W-:Y:S02]  /*14320*/  IMAD.U32 R0, RZ, RZ, UR9 ;  /* 0x00000009ff007e24 */ /* 0x002fe4000f8e00ff */
[----:B------:R-:W-:Y:S02]  /*14330*/  IMAD.MOV.U32 R3, RZ, RZ, 0xf ;  /* 0x0000000fff037424 */ /* 0x000fe400078e00ff */
[----:B------:R-:W-:Y:S01]  /*14340*/  IMAD.MOV.U32 R7, RZ, RZ, 0x1 ;  /* 0x00000001ff077424 */ /* 0x000fe200078e00ff */
[----:B------:R-:W-:-:S04]  /*14350*/  LOP3.LUT R0, R0, 0xffff, RZ, 0xc0, !PT ;  /* 0x0000ffff00007812 */ /* 0x000fc800078ec0ff */
[----:B------:R-:W-:-:S05]  /*14360*/  SHF.R.U32.HI R0, RZ, 0x5, R0 ;  /* 0x00000005ff007819 */ /* 0x000fca0000011600 */
[----:B------:R-:W-:Y:S01]  /*14370*/  VIADD R2, R0, 0x10 ;  /* 0x0000001000027836 */ /* 0x000fe20000000000 */
[----:B------:R-:W-:Y:S01]  /*14380*/  SHF.L.U32 R0, R3, R0, RZ ;  /* 0x0000000003007219 */ /* 0x000fe200000006ff */
[----:B0-----:R-:W-:-:S03]  /*14390*/  ULEA UR6, UR5, UR4, 0x18 ;  /* 0x0000000405067291 */ /* 0x001fc6000f8ec0ff */
[----:B------:R-:W-:-:S04]  /*143a0*/  SHF.L.U32 R3, R7, R2, RZ ;  /* 0x0000000207037219 */ /* 0x000fc800000006ff */
[----:B------:R-:W-:Y:S02]  /*143b0*/  LOP3.LUT R0, R3, R0, RZ, 0xfc, !PT ;  /* 0x0000000003007212 */ /* 0x000fe400078efcff */
[----:B------:R-:W0:Y:S02]  /*143c0*/  LDS R5, [UR6] ;  /* 0x00000006ff057984 */ /* 0x000e240008000800 */
[C---:B------:R-:W-:Y:S02]  /*143d0*/  LOP3.LUT R2, R0.reuse, 0xffff, RZ, 0xc0, !PT ;  /* 0x0000ffff00027812 */ /* 0x040fe400078ec0ff */
[----:B0-----:R-:W-:-:S04]  /*143e0*/  LOP3.LUT R3, R0, 0xffff, R5, 0x80, !PT ;  /* 0x0000ffff00037812 */ /* 0x001fc800078e8005 */
[----:B------:R-:W-:-:S13]  /*143f0*/  ISETP.NE.AND P0, PT, R3, R2, PT ;  /* 0x000000020300720c */ /* 0x000fda0003f05270 */
[----:B------:R-:W-:Y:S05]  /*14400*/  @P0 BRA `(.L_x_14) ;  /* 0x0000000000500947 */ /* 0x000fea0003800000 */
[----:B------:R-:W-:Y:S02]  /*14410*/  SHF.R.U32.HI R5, RZ, 0x10, R5 ;  /* 0x00000010ff057819 */ /* 0x000fe40000011605 */
[----:B------:R-:W-:-:S04]  /*14420*/  SHF.R.U32.HI R2, RZ, 0x10, R0 ;  /* 0x00000010ff027819 */ /* 0x000fc80000011600 */
[----:B------:R-:W-:-:S04]  /*14430*/  LOP3.LUT R5, R5, R2, RZ, 0xc0, !PT ;  /* 0x0000000205057212 */ /* 0x000fc800078ec0ff */
[----:B------:R-:W-:-:S13]  /*14440*/  ISETP.NE.AND P0, PT, R5, R2, PT ;  /* 0x000000020500720c */ /* 0x000fda0003f05270 */
[----:B------:R-:W-:Y:S05]  /*14450*/  @P0 BRA `(.L_x_15) ;  /* 0x0000000000300947 */ /* 0x000fea0003800000 */
[----:B------:R-:W-:Y:S01]  /*14460*/  R2UR UR4, R0 ;  /* 0x00000000000472ca */ /* 0x000fe200000e0000 */
[----:B------:R-:W-:Y:S01]  /*14470*/  VOTEU.ANY UR5, UPT, PT ;  /* 0x0000000000057886 */ /* 0x000fe200038e0100 */
[----:B------:R-:W0:Y:S01]  /*14480*/  S2R R0, SR_LANEID ;  /* 0x0000000000007919 */ /* 0x000e220000000000 */
[----:B------:R-:W-:-:S10]  /*14490*/  UFLO.U32 UR5, UR5 ;  /* 0x00000005000572bd */ /* 0x000fd400080e0000 */
[----:B------:R-:W-:-:S06]  /*144a0*/  ULOP3.LUT UR4, URZ, UR4, URZ, 0x33, !UPT ;  /* 0x00000004ff047292 */ /* 0x000fcc000f8e33ff */
[----:B------:R-:W-:-:S04]  /*144b0*/  IMAD.U32 R2, RZ, RZ, UR4 ;  /* 0x00000004ff027e24 */ /* 0x000fc8000f8e00ff */
[----:B------:R-:W1:Y:S02]  /*144c0*/  REDUX UR7, R2 ;  /* 0x00000000020773c4 */ /* 0x000e640000000000 */
[----:B------:R2:W-:Y:S01]  /*144d0*/  UTCATOMSWS.AND URZ, UR4 ;  /* 0x0000000400ff79e3 */ /* 0x0005e20008000000 */
[----:B0-----:R-:W-:Y:S01]  /*144e0*/  ISETP.EQ.U32.AND P0, PT, R0, UR5, PT ;  /* 0x0000000500007c0c */ /* 0x001fe2000bf02070 */
[----:B-1----:R-:W-:-:S12]  /*144f0*/  IMAD.U32 R0, RZ, RZ, UR7 ;  /* 0x00000007ff007e24 */ /* 0x002fd8000f8e00ff */
[----:B------:R2:W-:Y:S01]  /*14500*/  @P0 ATOMS.AND RZ, [UR6], R0 ;  /* 0x00000000ffff098c */ /* 0x0005e2000a800006 */
[----:B------:R-:W-:Y:S05]  /*14510*/  BRA `(.L_x_13) ;  /* 0x0000000000147947 */ /* 0x000fea0003800000 */
.L_x_15:
[----:B------:R-:W-:-:S07]  /*14520*/  MOV R2, 0x14540 ;  /* 0x0001454000027802 */ /* 0x000fce0000000f00 */
[----:B------:R-:W-:Y:S05]  /*14530*/  CALL.REL.NOINC `($__internal_0_$__cuda_sm10x_tcgen05_guardrail_trap_col_being_dealloced_not_returned_by_alloc) ;  /* 0x0000000000387944 */ /* 0x000fea0003c00000 */
[----:B------:R-:W-:Y:S05]  /*14540*/  BRA `(.L_x_13) ;  /* 0x0000000000087947 */ /* 0x000fea0003800000 */
.L_x_14:
[----:B------:R-:W-:-:S07]  /*14550*/  MOV R2, 0x14570 ;  /* 0x0001457000027802 */ /* 0x000fce0000000f00 */
[----:B------:R-:W-:Y:S05]  /*14560*/  CALL.REL.NOINC `($__internal_2_$__cuda_sm10x_tcgen05_guardrail_trap_unallocated_columns_being_dealloced) ;  /* 0x0000000000447944 */ /* 0x000fea0003c00000 */
.L_x_13:
[----:B------:R-:W-:Y:S01]  /*14570*/  NOP ;  /* 0x0000000000007918 */ /* 0x000fe20000000000 */
[----:B--2---:R-:W-:Y:S05]  /*14580*/  EXIT ;  /* 0x000000000000794d */ /* 0x004fea0003800000 */
.L_x_8:
[----:B------:R-:W2:Y:S02]  /*14590*/  LDL R124, [R1+0x218] ;  /* 0x00021800017c7983 */ /* 0x000ea40000100800 */
[----:B--2---:R1:W2:Y:S02]  /*145a0*/  SYNCS.PHASECHK.TRANS64.TRYWAIT P2, [UR12], R124 ;  /* 0x0000007cff0075a7 */ /* 0x0042a4000804110c */
[----:B-1----:R-:W1:Y:S02]  /*145b0*/  LDC R124, c[0x0][0x3a8] ;  /* 0x0000ea00ff7c7b82 */ /* 0x002e640000000800 */
[----:B-1----:R-:W-:Y:S01]  /*145c0*/  IMAD.SHL.U32 R124, R124, 0x80, RZ ;  /* 0x000000807c7c7824 */ /* 0x002fe200078e00ff */
[----:B--2---:R-:W-:Y:S06]  /*145d0*/  @!P2 BRA `(.L_x_8) ;  /* 0xfffffffc00eca947 */ /* 0x004fec000383ffff */
[----:B------:R-:W-:Y:S05]  /*145e0*/  BRA `(.L_x_16) ;  /* 0xffffff80002c7947 */ /* 0x000fea000383ffff */
.L_x_12:
[----:B------:R-:W1:Y:S02]  /*145f0*/  SYNCS.PHASECHK.TRANS64.TRYWAIT P0, [UR12], R0 ;  /* 0x00000000ff0075a7 */ /* 0x000e64000800110c */
[----:B-1----:R-:W-:Y:S05]  /*14600*/  @!P0 BRA `(.L_x_12) ;  /* 0xfffffffc00f88947 */ /* 0x002fea000383ffff */
[----:B------:R-:W-:Y:S05]  /*14610*/  BRA `(.L_x_11) ;  /* 0xffffffdc00787947 */ /* 0x000fea000383ffff */
        .weak           $__internal_0_$__cuda_sm10x_tcgen05_guardrail_trap_col_being_dealloced_not_returned_by_alloc
        .type           $__internal_0_$__cuda_sm10x_tcgen05_guardrail_trap_col_being_dealloced_not_returned_by_alloc,@function
        .size           $__internal_0_$__cuda_sm10x_tcgen05_guardrail_trap_col_being_dealloced_not_returned_by_alloc,($__internal_1_$__cuda_sm10x_tcgen05_guardrail_trap_phase_invalid_during_alloc - $__internal_0_$__cuda_sm10x_tcgen05_guardrail_trap_col_being_dealloced_not_returned_by_alloc)
$__internal_0_$__cuda_sm10x_tcgen05_guardrail_trap_col_being_dealloced_not_returned_by_alloc:
[----:B------:R-:W-:Y:S05]  /*14620*/  BPT.TRAP 0x1 ;  /* 0x000000040000795c */ /* 0x000fea0000300000 */
[----:B------:R-:W-:-:S04]  /*14630*/  IMAD.MOV.U32 R3, RZ, RZ, 0x0 ;  /* 0x00000000ff037424 */ /* 0x000fc800078e00ff */
[----:B------:R-:W-:Y:S05]  /*14640*/  RET.REL.NODEC R2 `(matmul_kernel) ;  /* 0xfffffeb8026c7950 */ /* 0x000fea0003c3ffff */
        .weak           $__internal_1_$__cuda_sm10x_tcgen05_guardrail_trap_phase_invalid_during_alloc
        .type           $__internal_1_$__cuda_sm10x_tcgen05_guardrail_trap_phase_invalid_during_alloc,@function
        .size           $__internal_1_$__cuda_sm10x_tcgen05_guardrail_trap_phase_invalid_during_alloc,($__internal_2_$__cuda_sm10x_tcgen05_guardrail_trap_unallocated_columns_being_dealloced - $__internal_1_$__cuda_sm10x_tcgen05_guardrail_trap_phase_invalid_during_alloc)
$__internal_1_$__cuda_sm10x_tcgen05_guardrail_trap_phase_invalid_during_alloc:
[----:B------:R-:W-:Y:S05]  /*14650*/  BPT.TRAP 0x1 ;  /* 0x000000040000795c */ /* 0x000fea0000300000 */
[----:B------:R-:W-:-:S04]  /*14660*/  IMAD.MOV.U32 R3, RZ, RZ, 0x0 ;  /* 0x00000000ff037424 */ /* 0x000fc800078e00ff */
[----:B------:R-:W-:Y:S05]  /*14670*/  RET.REL.NODEC R2 `(matmul_kernel) ;  /* 0xfffffeb802607950 */ /* 0x000fea0003c3ffff */
        .weak           $__internal_2_$__cuda_sm10x_tcgen05_guardrail_trap_unallocated_columns_being_dealloced
        .type           $__internal_2_$__cuda_sm10x_tcgen05_guardrail_trap_unallocated_columns_being_dealloced,@function
        .size           $__internal_2_$__cuda_sm10x_tcgen05_guardrail_trap_unallocated_columns_being_dealloced,(.L_x_20 - $__internal_2_$__cuda_sm10x_tcgen05_guardrail_trap_unallocated_columns_being_dealloced)
$__internal_2_$__cuda_sm10x_tcgen05_guardrail_trap_unallocated_columns_being_dealloced:
[----:B------:R-:W-:Y:S05]  /*14680*/  BPT.TRAP 0x1 ;  /* 0x000000040000795c */ /* 0x000fea0000300000 */
[----:B------:R-:W-:-:S04]  /*14690*/  IMAD.MOV.U32 R3, RZ, RZ, 0x0 ;  /* 0x00000000ff037424 */ /* 0x000fc800078e00ff */
[----:B------:R-:W-:Y:S05]  /*146a0*/  RET.REL.NODEC R2 `(matmul_kernel) ;  /* 0xfffffeb802547950 */ /* 0x000fea0003c3ffff */
.L_x_17:
[----:B------:R-:W-:-:S00]  /*146b0*/  BRA `(.L_x_17) ;  /* 0xfffffffc00fc7947 */ /* 0x000fc0000383ffff */
[----:B------:R-:W-:-:S00]  /*146c0*/  NOP ;  /* 0x0000000000007918 */ /* 0x000fc00000000000 */
        /* <DEDUP_REMOVED lines=11> */
.L_x_20:


//--------------------- .nv.shared.matmul_kernel  --------------------------
	.section	.nv.shared.matmul_kernel,"aw",@nobits
	.sectionflags	@""
	.align	16
	.zero		1024


//--------------------- .nv.shared.reserved.0     --------------------------
	.section	.nv.shared.reserved.0,"aw",@nobits
	.align	8
	.weak		__nv_reservedSMEM_offset_0_alias
	.size		__nv_reservedSMEM_offset_0_alias, 0, 64
	.other		__nv_reservedSMEM_offset_0_alias,@"STO_CUDA_RESERVED_SHARED STV_DEFAULT"
__nv_reservedSMEM_offset_0_alias:
	.zero		0
.nv.shared.reserved.0:
	.zero		64
	.weak		__nv_reservedSMEM_allocation_phase
	.type		__nv_reservedSMEM_allocation_phase,@object
	.size		__nv_reservedSMEM_allocation_phase,(.L_0 - __nv_reservedSMEM_allocation_phase)
__nv_reservedSMEM_allocation_phase:
	.zero		1
.L_0:
	.zero		7
	.weak		__nv_reservedSMEM_devtool_atexit_pc
	.type		__nv_reservedSMEM_devtool_atexit_pc,@object
	.size		__nv_reservedSMEM_devtool_atexit_pc,(__nv_reservedSMEM_allocation_mask - __nv_reservedSMEM_devtool_atexit_pc)
__nv_reservedSMEM_devtool_atexit_pc:
	.zero		8
	.weak		__nv_reservedSMEM_allocation_mask
	.type		__nv_reservedSMEM_allocation_mask,@object
	.size		__nv_reservedSMEM_allocation_mask,(.L_2 - __nv_reservedSMEM_allocation_mask)
__nv_reservedSMEM_allocation_mask:
	.zero		4
.L_2:


//--------------------- .nv.constant0.matmul_kernel --------------------------
	.section	.nv.constant0.matmul_kernel,"a",@progbits
	.sectionflags	@""
	.align	4
.nv.constant0.matmul_kernel:
	.zero		976


//--------------------- SYMBOLS --------------------------

	.type		.nv.reservedSmem.offset0,@object
	.size		.nv.reservedSmem.offset0,0x4
	.type		.nv.reservedSmem.cap,@object
	.size		.nv.reservedSmem.cap,0x4
